//
// Generated by NVIDIA NVVM Compiler
//
// Compiler Build ID: CL-36424714
// Cuda compilation tools, release 13.0, V13.0.88
// Based on NVVM 20.0.0
//

.version 9.0
.target sm_100
.address_size 64

	// .globl	_Z33track_for_magnet_with_single_qs_gPfS_S_S_PiS_S_
.shared .align 4 .b8 _ZZ17current_element_BPfS_iS_S_E5s_dbs[12288];
.shared .align 4 .f32 _ZZ51callback_for_runge_kutta4_for_magnet_with_single_qsfPfS_fS_S_iS_E1m_$_0;
.shared .align 4 .f32 _ZZ51callback_for_runge_kutta4_for_magnet_with_single_qsfPfS_fS_S_iS_E1m_$_1;
.shared .align 4 .f32 _ZZ51callback_for_runge_kutta4_for_magnet_with_single_qsfPfS_fS_S_iS_E1m_$_2;
.shared .align 4 .f32 _ZZ31track_for_magnet_with_single_qsPfS_S_S_PiS_S_E2Y0_$_0;
.shared .align 4 .f32 _ZZ31track_for_magnet_with_single_qsPfS_S_S_PiS_S_E2Y0_$_1;
.shared .align 4 .f32 _ZZ31track_for_magnet_with_single_qsPfS_S_S_PiS_S_E2Y0_$_2;
.shared .align 4 .f32 _ZZ31track_for_magnet_with_single_qsPfS_S_S_PiS_S_E2Y0_$_3;
.shared .align 4 .f32 _ZZ31track_for_magnet_with_single_qsPfS_S_S_PiS_S_E2Y0_$_4;
.shared .align 4 .f32 _ZZ31track_for_magnet_with_single_qsPfS_S_S_PiS_S_E2Y0_$_5;
.shared .align 4 .f32 _ZZ31track_for_magnet_with_single_qsPfS_S_S_PiS_S_E2k1_$_0;
.shared .align 4 .f32 _ZZ31track_for_magnet_with_single_qsPfS_S_S_PiS_S_E2k1_$_1;
.shared .align 4 .f32 _ZZ31track_for_magnet_with_single_qsPfS_S_S_PiS_S_E2k1_$_2;
.shared .align 4 .f32 _ZZ31track_for_magnet_with_single_qsPfS_S_S_PiS_S_E2k1_$_3;
.shared .align 4 .f32 _ZZ31track_for_magnet_with_single_qsPfS_S_S_PiS_S_E2k1_$_4;
.shared .align 4 .f32 _ZZ31track_for_magnet_with_single_qsPfS_S_S_PiS_S_E2k1_$_5;
.shared .align 4 .f32 _ZZ31track_for_magnet_with_single_qsPfS_S_S_PiS_S_E2k2_$_0;
.shared .align 4 .f32 _ZZ31track_for_magnet_with_single_qsPfS_S_S_PiS_S_E2k2_$_1;
.shared .align 4 .f32 _ZZ31track_for_magnet_with_single_qsPfS_S_S_PiS_S_E2k2_$_2;
.shared .align 4 .f32 _ZZ31track_for_magnet_with_single_qsPfS_S_S_PiS_S_E2k2_$_3;
.shared .align 4 .f32 _ZZ31track_for_magnet_with_single_qsPfS_S_S_PiS_S_E2k2_$_4;
.shared .align 4 .f32 _ZZ31track_for_magnet_with_single_qsPfS_S_S_PiS_S_E2k2_$_5;
.shared .align 4 .f32 _ZZ31track_for_magnet_with_single_qsPfS_S_S_PiS_S_E2k3_$_0;
.shared .align 4 .f32 _ZZ31track_for_magnet_with_single_qsPfS_S_S_PiS_S_E2k3_$_1;
.shared .align 4 .f32 _ZZ31track_for_magnet_with_single_qsPfS_S_S_PiS_S_E2k3_$_2;
.shared .align 4 .f32 _ZZ31track_for_magnet_with_single_qsPfS_S_S_PiS_S_E2k3_$_3;
.shared .align 4 .f32 _ZZ31track_for_magnet_with_single_qsPfS_S_S_PiS_S_E2k3_$_4;
.shared .align 4 .f32 _ZZ31track_for_magnet_with_single_qsPfS_S_S_PiS_S_E2k3_$_5;
.shared .align 4 .f32 _ZZ31track_for_magnet_with_single_qsPfS_S_S_PiS_S_E2k4_$_0;
.shared .align 4 .f32 _ZZ31track_for_magnet_with_single_qsPfS_S_S_PiS_S_E2k4_$_1;
.shared .align 4 .f32 _ZZ31track_for_magnet_with_single_qsPfS_S_S_PiS_S_E2k4_$_2;
.shared .align 4 .f32 _ZZ31track_for_magnet_with_single_qsPfS_S_S_PiS_S_E2k4_$_3;
.shared .align 4 .f32 _ZZ31track_for_magnet_with_single_qsPfS_S_S_PiS_S_E2k4_$_4;
.shared .align 4 .f32 _ZZ31track_for_magnet_with_single_qsPfS_S_S_PiS_S_E2k4_$_5;
.shared .align 4 .f32 _ZZ31track_for_magnet_with_single_qsPfS_S_S_PiS_S_E4temp_$_0;
.shared .align 4 .f32 _ZZ31track_for_magnet_with_single_qsPfS_S_S_PiS_S_E4temp_$_1;
.shared .align 4 .f32 _ZZ31track_for_magnet_with_single_qsPfS_S_S_PiS_S_E4temp_$_2;
.shared .align 4 .f32 _ZZ31track_for_magnet_with_single_qsPfS_S_S_PiS_S_E4temp_$_3;
.shared .align 4 .f32 _ZZ31track_for_magnet_with_single_qsPfS_S_S_PiS_S_E4temp_$_4;
.shared .align 4 .f32 _ZZ31track_for_magnet_with_single_qsPfS_S_S_PiS_S_E4temp_$_5;
// _ZZ33track_for_magnet_with_single_qs_gPfS_S_S_PiS_S_E2Y0_$_0 has been demoted
// _ZZ33track_for_magnet_with_single_qs_gPfS_S_S_PiS_S_E2Y0_$_1 has been demoted
// _ZZ33track_for_magnet_with_single_qs_gPfS_S_S_PiS_S_E2Y0_$_2 has been demoted
// _ZZ33track_for_magnet_with_single_qs_gPfS_S_S_PiS_S_E2Y0_$_3 has been demoted
// _ZZ33track_for_magnet_with_single_qs_gPfS_S_S_PiS_S_E2Y0_$_4 has been demoted
// _ZZ33track_for_magnet_with_single_qs_gPfS_S_S_PiS_S_E2Y0_$_5 has been demoted
// _ZZ33track_for_magnet_with_single_qs_gPfS_S_S_PiS_S_E2k1_$_0 has been demoted
// _ZZ33track_for_magnet_with_single_qs_gPfS_S_S_PiS_S_E2k1_$_1 has been demoted
// _ZZ33track_for_magnet_with_single_qs_gPfS_S_S_PiS_S_E2k1_$_2 has been demoted
// _ZZ33track_for_magnet_with_single_qs_gPfS_S_S_PiS_S_E2k1_$_3 has been demoted
// _ZZ33track_for_magnet_with_single_qs_gPfS_S_S_PiS_S_E2k1_$_4 has been demoted
// _ZZ33track_for_magnet_with_single_qs_gPfS_S_S_PiS_S_E2k1_$_5 has been demoted
// _ZZ33track_for_magnet_with_single_qs_gPfS_S_S_PiS_S_E2k2_$_0 has been demoted
// _ZZ33track_for_magnet_with_single_qs_gPfS_S_S_PiS_S_E2k2_$_1 has been demoted
// _ZZ33track_for_magnet_with_single_qs_gPfS_S_S_PiS_S_E2k2_$_2 has been demoted
// _ZZ33track_for_magnet_with_single_qs_gPfS_S_S_PiS_S_E2k2_$_3 has been demoted
// _ZZ33track_for_magnet_with_single_qs_gPfS_S_S_PiS_S_E2k2_$_4 has been demoted
// _ZZ33track_for_magnet_with_single_qs_gPfS_S_S_PiS_S_E2k2_$_5 has been demoted
// _ZZ33track_for_magnet_with_single_qs_gPfS_S_S_PiS_S_E2k3_$_0 has been demoted
// _ZZ33track_for_magnet_with_single_qs_gPfS_S_S_PiS_S_E2k3_$_1 has been demoted
// _ZZ33track_for_magnet_with_single_qs_gPfS_S_S_PiS_S_E2k3_$_2 has been demoted
// _ZZ33track_for_magnet_with_single_qs_gPfS_S_S_PiS_S_E2k3_$_3 has been demoted
// _ZZ33track_for_magnet_with_single_qs_gPfS_S_S_PiS_S_E2k3_$_4 has been demoted
// _ZZ33track_for_magnet_with_single_qs_gPfS_S_S_PiS_S_E2k3_$_5 has been demoted
// _ZZ33track_for_magnet_with_single_qs_gPfS_S_S_PiS_S_E2k4_$_0 has been demoted
// _ZZ33track_for_magnet_with_single_qs_gPfS_S_S_PiS_S_E2k4_$_1 has been demoted
// _ZZ33track_for_magnet_with_single_qs_gPfS_S_S_PiS_S_E2k4_$_2 has been demoted
// _ZZ33track_for_magnet_with_single_qs_gPfS_S_S_PiS_S_E2k4_$_3 has been demoted
// _ZZ33track_for_magnet_with_single_qs_gPfS_S_S_PiS_S_E2k4_$_4 has been demoted
// _ZZ33track_for_magnet_with_single_qs_gPfS_S_S_PiS_S_E2k4_$_5 has been demoted
// _ZZ33track_for_magnet_with_single_qs_gPfS_S_S_PiS_S_E4temp_$_0 has been demoted
// _ZZ33track_for_magnet_with_single_qs_gPfS_S_S_PiS_S_E4temp_$_1 has been demoted
// _ZZ33track_for_magnet_with_single_qs_gPfS_S_S_PiS_S_E4temp_$_2 has been demoted
// _ZZ33track_for_magnet_with_single_qs_gPfS_S_S_PiS_S_E4temp_$_3 has been demoted
// _ZZ33track_for_magnet_with_single_qs_gPfS_S_S_PiS_S_E4temp_$_4 has been demoted
// _ZZ33track_for_magnet_with_single_qs_gPfS_S_S_PiS_S_E4temp_$_5 has been demoted

.visible .entry _Z33track_for_magnet_with_single_qs_gPfS_S_S_PiS_S_(
	.param .u64 .ptr .align 1 _Z33track_for_magnet_with_single_qs_gPfS_S_S_PiS_S__param_0,
	.param .u64 .ptr .align 1 _Z33track_for_magnet_with_single_qs_gPfS_S_S_PiS_S__param_1,
	.param .u64 .ptr .align 1 _Z33track_for_magnet_with_single_qs_gPfS_S_S_PiS_S__param_2,
	.param .u64 .ptr .align 1 _Z33track_for_magnet_with_single_qs_gPfS_S_S_PiS_S__param_3,
	.param .u64 .ptr .align 1 _Z33track_for_magnet_with_single_qs_gPfS_S_S_PiS_S__param_4,
	.param .u64 .ptr .align 1 _Z33track_for_magnet_with_single_qs_gPfS_S_S_PiS_S__param_5,
	.param .u64 .ptr .align 1 _Z33track_for_magnet_with_single_qs_gPfS_S_S_PiS_S__param_6
)
{
	.reg .pred 	%p<133>;
	.reg .b32 	%r<127>;
	.reg .b32 	%f<1830>;
	.reg .b64 	%rd<60>;
	.reg .b64 	%fd<21>;
	// demoted variable
	.shared .align 4 .f32 _ZZ33track_for_magnet_with_single_qs_gPfS_S_S_PiS_S_E2Y0_$_0;
	// demoted variable
	.shared .align 4 .f32 _ZZ33track_for_magnet_with_single_qs_gPfS_S_S_PiS_S_E2Y0_$_1;
	// demoted variable
	.shared .align 4 .f32 _ZZ33track_for_magnet_with_single_qs_gPfS_S_S_PiS_S_E2Y0_$_2;
	// demoted variable
	.shared .align 4 .f32 _ZZ33track_for_magnet_with_single_qs_gPfS_S_S_PiS_S_E2Y0_$_3;
	// demoted variable
	.shared .align 4 .f32 _ZZ33track_for_magnet_with_single_qs_gPfS_S_S_PiS_S_E2Y0_$_4;
	// demoted variable
	.shared .align 4 .f32 _ZZ33track_for_magnet_with_single_qs_gPfS_S_S_PiS_S_E2Y0_$_5;
	// demoted variable
	.shared .align 4 .f32 _ZZ33track_for_magnet_with_single_qs_gPfS_S_S_PiS_S_E2k1_$_0;
	// demoted variable
	.shared .align 4 .f32 _ZZ33track_for_magnet_with_single_qs_gPfS_S_S_PiS_S_E2k1_$_1;
	// demoted variable
	.shared .align 4 .f32 _ZZ33track_for_magnet_with_single_qs_gPfS_S_S_PiS_S_E2k1_$_2;
	// demoted variable
	.shared .align 4 .f32 _ZZ33track_for_magnet_with_single_qs_gPfS_S_S_PiS_S_E2k1_$_3;
	// demoted variable
	.shared .align 4 .f32 _ZZ33track_for_magnet_with_single_qs_gPfS_S_S_PiS_S_E2k1_$_4;
	// demoted variable
	.shared .align 4 .f32 _ZZ33track_for_magnet_with_single_qs_gPfS_S_S_PiS_S_E2k1_$_5;
	// demoted variable
	.shared .align 4 .f32 _ZZ33track_for_magnet_with_single_qs_gPfS_S_S_PiS_S_E2k2_$_0;
	// demoted variable
	.shared .align 4 .f32 _ZZ33track_for_magnet_with_single_qs_gPfS_S_S_PiS_S_E2k2_$_1;
	// demoted variable
	.shared .align 4 .f32 _ZZ33track_for_magnet_with_single_qs_gPfS_S_S_PiS_S_E2k2_$_2;
	// demoted variable
	.shared .align 4 .f32 _ZZ33track_for_magnet_with_single_qs_gPfS_S_S_PiS_S_E2k2_$_3;
	// demoted variable
	.shared .align 4 .f32 _ZZ33track_for_magnet_with_single_qs_gPfS_S_S_PiS_S_E2k2_$_4;
	// demoted variable
	.shared .align 4 .f32 _ZZ33track_for_magnet_with_single_qs_gPfS_S_S_PiS_S_E2k2_$_5;
	// demoted variable
	.shared .align 4 .f32 _ZZ33track_for_magnet_with_single_qs_gPfS_S_S_PiS_S_E2k3_$_0;
	// demoted variable
	.shared .align 4 .f32 _ZZ33track_for_magnet_with_single_qs_gPfS_S_S_PiS_S_E2k3_$_1;
	// demoted variable
	.shared .align 4 .f32 _ZZ33track_for_magnet_with_single_qs_gPfS_S_S_PiS_S_E2k3_$_2;
	// demoted variable
	.shared .align 4 .f32 _ZZ33track_for_magnet_with_single_qs_gPfS_S_S_PiS_S_E2k3_$_3;
	// demoted variable
	.shared .align 4 .f32 _ZZ33track_for_magnet_with_single_qs_gPfS_S_S_PiS_S_E2k3_$_4;
	// demoted variable
	.shared .align 4 .f32 _ZZ33track_for_magnet_with_single_qs_gPfS_S_S_PiS_S_E2k3_$_5;
	// demoted variable
	.shared .align 4 .f32 _ZZ33track_for_magnet_with_single_qs_gPfS_S_S_PiS_S_E2k4_$_0;
	// demoted variable
	.shared .align 4 .f32 _ZZ33track_for_magnet_with_single_qs_gPfS_S_S_PiS_S_E2k4_$_1;
	// demoted variable
	.shared .align 4 .f32 _ZZ33track_for_magnet_with_single_qs_gPfS_S_S_PiS_S_E2k4_$_2;
	// demoted variable
	.shared .align 4 .f32 _ZZ33track_for_magnet_with_single_qs_gPfS_S_S_PiS_S_E2k4_$_3;
	// demoted variable
	.shared .align 4 .f32 _ZZ33track_for_magnet_with_single_qs_gPfS_S_S_PiS_S_E2k4_$_4;
	// demoted variable
	.shared .align 4 .f32 _ZZ33track_for_magnet_with_single_qs_gPfS_S_S_PiS_S_E2k4_$_5;
	// demoted variable
	.shared .align 4 .f32 _ZZ33track_for_magnet_with_single_qs_gPfS_S_S_PiS_S_E4temp_$_0;
	// demoted variable
	.shared .align 4 .f32 _ZZ33track_for_magnet_with_single_qs_gPfS_S_S_PiS_S_E4temp_$_1;
	// demoted variable
	.shared .align 4 .f32 _ZZ33track_for_magnet_with_single_qs_gPfS_S_S_PiS_S_E4temp_$_2;
	// demoted variable
	.shared .align 4 .f32 _ZZ33track_for_magnet_with_single_qs_gPfS_S_S_PiS_S_E4temp_$_3;
	// demoted variable
	.shared .align 4 .f32 _ZZ33track_for_magnet_with_single_qs_gPfS_S_S_PiS_S_E4temp_$_4;
	// demoted variable
	.shared .align 4 .f32 _ZZ33track_for_magnet_with_single_qs_gPfS_S_S_PiS_S_E4temp_$_5;
	ld.param.u64 	%rd13, [_Z33track_for_magnet_with_single_qs_gPfS_S_S_PiS_S__param_0];
	ld.param.u64 	%rd14, [_Z33track_for_magnet_with_single_qs_gPfS_S_S_PiS_S__param_1];
	ld.param.u64 	%rd15, [_Z33track_for_magnet_with_single_qs_gPfS_S_S_PiS_S__param_2];
	ld.param.u64 	%rd16, [_Z33track_for_magnet_with_single_qs_gPfS_S_S_PiS_S__param_3];
	ld.param.u64 	%rd17, [_Z33track_for_magnet_with_single_qs_gPfS_S_S_PiS_S__param_4];
	ld.param.u64 	%rd18, [_Z33track_for_magnet_with_single_qs_gPfS_S_S_PiS_S__param_5];
	ld.param.u64 	%rd19, [_Z33track_for_magnet_with_single_qs_gPfS_S_S_PiS_S__param_6];
	cvta.to.global.u64 	%rd1, %rd15;
	cvta.to.global.u64 	%rd2, %rd16;
	cvta.to.global.u64 	%rd3, %rd18;
	cvta.to.global.u64 	%rd4, %rd17;
	cvta.to.global.u64 	%rd20, %rd14;
	cvta.to.global.u64 	%rd5, %rd19;
	cvta.to.global.u64 	%rd6, %rd13;
	mov.u32 	%r1, %tid.x;
	ld.global.f32 	%f192, [%rd6];
	ld.global.f32 	%f193, [%rd5+32];
	div.rn.f32 	%f194, %f192, %f193;
	ld.global.f32 	%f195, [%rd20];
	div.rn.f32 	%f196, %f192, %f195;
	cvt.rpi.f32.f32 	%f197, %f196;
	cvt.rzi.s32.f32 	%r2, %f197;
	cvt.rn.f32.s32 	%f198, %r2;
	div.rn.f32 	%f1, %f194, %f198;
	ld.global.f32 	%f199, [%rd5+28];
	ld.global.f32 	%f200, [%rd5+24];
	div.rn.f32 	%f2, %f199, %f200;
	setp.ne.s32 	%p1, %r1, 0;
	@%p1 bra 	$L__BB0_2;
	ld.global.f32 	%f201, [%rd5];
	st.shared.f32 	[_ZZ33track_for_magnet_with_single_qs_gPfS_S_S_PiS_S_E2Y0_$_0], %f201;
	ld.global.f32 	%f202, [%rd5+4];
	st.shared.f32 	[_ZZ33track_for_magnet_with_single_qs_gPfS_S_S_PiS_S_E2Y0_$_1], %f202;
	ld.global.f32 	%f203, [%rd5+8];
	st.shared.f32 	[_ZZ33track_for_magnet_with_single_qs_gPfS_S_S_PiS_S_E2Y0_$_2], %f203;
	ld.global.f32 	%f204, [%rd5+12];
	st.shared.f32 	[_ZZ33track_for_magnet_with_single_qs_gPfS_S_S_PiS_S_E2Y0_$_3], %f204;
	ld.global.f32 	%f205, [%rd5+16];
	st.shared.f32 	[_ZZ33track_for_magnet_with_single_qs_gPfS_S_S_PiS_S_E2Y0_$_4], %f205;
	ld.global.f32 	%f206, [%rd5+20];
	st.shared.f32 	[_ZZ33track_for_magnet_with_single_qs_gPfS_S_S_PiS_S_E2Y0_$_5], %f206;
$L__BB0_2:
	setp.lt.s32 	%p2, %r2, 1;
	@%p2 bra 	$L__BB0_165;
	mov.u32 	%r50, _ZZ17current_element_BPfS_iS_S_E5s_dbs;
	mad.lo.s32 	%r3, %r1, 12, %r50;
	mul.lo.s32 	%r4, %r1, 3;
	div.rn.f32 	%f3, %f1, 0f40C00000;
	add.s32 	%r5, %r4, 3072;
	mul.wide.u32 	%rd21, %r1, 12;
	add.s64 	%rd22, %rd21, %rd1;
	add.s64 	%rd7, %rd22, 24576;
	mov.b32 	%r110, 0;
$L__BB0_4:
	bar.sync 	0;
	ld.global.u32 	%r7, [%rd4];
	mov.b32 	%r51, 0;
	st.shared.u32 	[%r3], %r51;
	st.shared.u32 	[%r3+4], %r51;
	st.shared.u32 	[%r3+8], %r51;
	setp.ge.s32 	%p3, %r1, %r7;
	@%p3 bra 	$L__BB0_14;
	mul.lo.s32 	%r52, %r7, 3;
	ld.shared.f32 	%f4, [_ZZ33track_for_magnet_with_single_qs_gPfS_S_S_PiS_S_E2Y0_$_0];
	ld.shared.f32 	%f5, [_ZZ33track_for_magnet_with_single_qs_gPfS_S_S_PiS_S_E2Y0_$_1];
	ld.shared.f32 	%f6, [_ZZ33track_for_magnet_with_single_qs_gPfS_S_S_PiS_S_E2Y0_$_2];
	max.s32 	%r53, %r52, %r5;
	sub.s32 	%r54, %r53, %r4;
	setp.ne.s32 	%p4, %r54, 3072;
	selp.u32 	%r55, 1, 0, %p4;
	selp.b32 	%r56, 2, 1, %p4;
	add.s32 	%r57, %r4, %r55;
	sub.s32 	%r58, %r53, %r57;
	add.s32 	%r59, %r58, -3072;
	mul.hi.u32 	%r60, %r59, -1431655765;
	shr.u32 	%r61, %r60, 11;
	add.s32 	%r8, %r56, %r61;
	add.s32 	%r62, %r61, %r55;
	setp.lt.u32 	%p5, %r62, 3;
	mov.f32 	%f1761, 0f00000000;
	mov.f32 	%f1762, %f1761;
	mov.f32 	%f1763, %f1761;
	mov.u32 	%r114, %r4;
	@%p5 bra 	$L__BB0_8;
	mul.wide.u32 	%rd23, %r1, 12;
	add.s64 	%rd24, %rd23, %rd2;
	add.s64 	%rd58, %rd24, 24576;
	and.b32  	%r63, %r8, 4194300;
	neg.s32 	%r113, %r63;
	mov.f32 	%f1761, 0f00000000;
	mov.u64 	%rd59, %rd7;
	mov.u32 	%r114, %r4;
$L__BB0_7:
	.pragma "nounroll";
	ld.global.f32 	%f210, [%rd58+-24576];
	sub.f32 	%f211, %f4, %f210;
	ld.global.f32 	%f212, [%rd58+-24572];
	sub.f32 	%f213, %f5, %f212;
	ld.global.f32 	%f214, [%rd58+-24568];
	sub.f32 	%f215, %f6, %f214;
	mul.f32 	%f216, %f213, %f213;
	fma.rn.f32 	%f217, %f211, %f211, %f216;
	fma.rn.f32 	%f218, %f215, %f215, %f217;
	sqrt.rn.f32 	%f219, %f218;
	mul.f32 	%f220, %f219, %f219;
	mul.f32 	%f221, %f219, %f220;
	ld.global.f32 	%f222, [%rd59+-24572];
	mul.f32 	%f223, %f215, %f222;
	ld.global.f32 	%f224, [%rd59+-24568];
	mul.f32 	%f225, %f213, %f224;
	sub.f32 	%f226, %f223, %f225;
	ld.global.f32 	%f227, [%rd59+-24576];
	mul.f32 	%f228, %f211, %f224;
	mul.f32 	%f229, %f215, %f227;
	sub.f32 	%f230, %f228, %f229;
	mul.f32 	%f231, %f213, %f227;
	mul.f32 	%f232, %f211, %f222;
	sub.f32 	%f233, %f231, %f232;
	rcp.rn.f32 	%f234, %f221;
	fma.rn.f32 	%f235, %f234, %f226, %f1763;
	fma.rn.f32 	%f236, %f234, %f230, %f1762;
	fma.rn.f32 	%f237, %f234, %f233, %f1761;
	ld.global.f32 	%f238, [%rd58+-12288];
	sub.f32 	%f239, %f4, %f238;
	ld.global.f32 	%f240, [%rd58+-12284];
	sub.f32 	%f241, %f5, %f240;
	ld.global.f32 	%f242, [%rd58+-12280];
	sub.f32 	%f243, %f6, %f242;
	mul.f32 	%f244, %f241, %f241;
	fma.rn.f32 	%f245, %f239, %f239, %f244;
	fma.rn.f32 	%f246, %f243, %f243, %f245;
	sqrt.rn.f32 	%f247, %f246;
	mul.f32 	%f248, %f247, %f247;
	mul.f32 	%f249, %f247, %f248;
	ld.global.f32 	%f250, [%rd59+-12284];
	mul.f32 	%f251, %f243, %f250;
	ld.global.f32 	%f252, [%rd59+-12280];
	mul.f32 	%f253, %f241, %f252;
	sub.f32 	%f254, %f251, %f253;
	ld.global.f32 	%f255, [%rd59+-12288];
	mul.f32 	%f256, %f239, %f252;
	mul.f32 	%f257, %f243, %f255;
	sub.f32 	%f258, %f256, %f257;
	mul.f32 	%f259, %f241, %f255;
	mul.f32 	%f260, %f239, %f250;
	sub.f32 	%f261, %f259, %f260;
	rcp.rn.f32 	%f262, %f249;
	fma.rn.f32 	%f263, %f262, %f254, %f235;
	fma.rn.f32 	%f264, %f262, %f258, %f236;
	fma.rn.f32 	%f265, %f262, %f261, %f237;
	ld.global.f32 	%f266, [%rd58];
	sub.f32 	%f267, %f4, %f266;
	ld.global.f32 	%f268, [%rd58+4];
	sub.f32 	%f269, %f5, %f268;
	ld.global.f32 	%f270, [%rd58+8];
	sub.f32 	%f271, %f6, %f270;
	mul.f32 	%f272, %f269, %f269;
	fma.rn.f32 	%f273, %f267, %f267, %f272;
	fma.rn.f32 	%f274, %f271, %f271, %f273;
	sqrt.rn.f32 	%f275, %f274;
	mul.f32 	%f276, %f275, %f275;
	mul.f32 	%f277, %f275, %f276;
	ld.global.f32 	%f278, [%rd59+4];
	mul.f32 	%f279, %f271, %f278;
	ld.global.f32 	%f280, [%rd59+8];
	mul.f32 	%f281, %f269, %f280;
	sub.f32 	%f282, %f279, %f281;
	ld.global.f32 	%f283, [%rd59];
	mul.f32 	%f284, %f267, %f280;
	mul.f32 	%f285, %f271, %f283;
	sub.f32 	%f286, %f284, %f285;
	mul.f32 	%f287, %f269, %f283;
	mul.f32 	%f288, %f267, %f278;
	sub.f32 	%f289, %f287, %f288;
	rcp.rn.f32 	%f290, %f277;
	fma.rn.f32 	%f291, %f290, %f282, %f263;
	fma.rn.f32 	%f292, %f290, %f286, %f264;
	fma.rn.f32 	%f293, %f290, %f289, %f265;
	ld.global.f32 	%f294, [%rd58+12288];
	sub.f32 	%f295, %f4, %f294;
	ld.global.f32 	%f296, [%rd58+12292];
	sub.f32 	%f297, %f5, %f296;
	ld.global.f32 	%f298, [%rd58+12296];
	sub.f32 	%f299, %f6, %f298;
	mul.f32 	%f300, %f297, %f297;
	fma.rn.f32 	%f301, %f295, %f295, %f300;
	fma.rn.f32 	%f302, %f299, %f299, %f301;
	sqrt.rn.f32 	%f303, %f302;
	mul.f32 	%f304, %f303, %f303;
	mul.f32 	%f305, %f303, %f304;
	ld.global.f32 	%f306, [%rd59+12292];
	mul.f32 	%f307, %f299, %f306;
	ld.global.f32 	%f308, [%rd59+12296];
	mul.f32 	%f309, %f297, %f308;
	sub.f32 	%f310, %f307, %f309;
	ld.global.f32 	%f311, [%rd59+12288];
	mul.f32 	%f312, %f295, %f308;
	mul.f32 	%f313, %f299, %f311;
	sub.f32 	%f314, %f312, %f313;
	mul.f32 	%f315, %f297, %f311;
	mul.f32 	%f316, %f295, %f306;
	sub.f32 	%f317, %f315, %f316;
	rcp.rn.f32 	%f318, %f305;
	fma.rn.f32 	%f1763, %f318, %f310, %f291;
	fma.rn.f32 	%f1762, %f318, %f314, %f292;
	fma.rn.f32 	%f1761, %f318, %f317, %f293;
	add.s32 	%r114, %r114, 12288;
	add.s32 	%r113, %r113, 4;
	add.s64 	%rd59, %rd59, 49152;
	add.s64 	%rd58, %rd58, 49152;
	setp.eq.s32 	%p6, %r113, 0;
	@%p6 bra 	$L__BB0_8;
	bra.uni 	$L__BB0_7;
$L__BB0_8:
	and.b32  	%r11, %r8, 3;
	setp.eq.s32 	%p7, %r11, 0;
	@%p7 bra 	$L__BB0_13;
	setp.eq.s32 	%p8, %r11, 1;
	@%p8 bra 	$L__BB0_11;
	mul.wide.u32 	%rd25, %r114, 4;
	add.s64 	%rd26, %rd1, %rd25;
	add.s64 	%rd27, %rd2, %rd25;
	ld.global.f32 	%f320, [%rd27];
	sub.f32 	%f321, %f4, %f320;
	ld.global.f32 	%f322, [%rd27+4];
	sub.f32 	%f323, %f5, %f322;
	ld.global.f32 	%f324, [%rd27+8];
	sub.f32 	%f325, %f6, %f324;
	mul.f32 	%f326, %f323, %f323;
	fma.rn.f32 	%f327, %f321, %f321, %f326;
	fma.rn.f32 	%f328, %f325, %f325, %f327;
	sqrt.rn.f32 	%f329, %f328;
	mul.f32 	%f330, %f329, %f329;
	mul.f32 	%f331, %f329, %f330;
	ld.global.f32 	%f332, [%rd26+4];
	mul.f32 	%f333, %f325, %f332;
	ld.global.f32 	%f334, [%rd26+8];
	mul.f32 	%f335, %f323, %f334;
	sub.f32 	%f336, %f333, %f335;
	ld.global.f32 	%f337, [%rd26];
	mul.f32 	%f338, %f321, %f334;
	mul.f32 	%f339, %f325, %f337;
	sub.f32 	%f340, %f338, %f339;
	mul.f32 	%f341, %f323, %f337;
	mul.f32 	%f342, %f321, %f332;
	sub.f32 	%f343, %f341, %f342;
	rcp.rn.f32 	%f344, %f331;
	fma.rn.f32 	%f345, %f344, %f336, %f1763;
	fma.rn.f32 	%f346, %f344, %f340, %f1762;
	fma.rn.f32 	%f347, %f344, %f343, %f1761;
	ld.global.f32 	%f348, [%rd27+12288];
	sub.f32 	%f349, %f4, %f348;
	ld.global.f32 	%f350, [%rd27+12292];
	sub.f32 	%f351, %f5, %f350;
	ld.global.f32 	%f352, [%rd27+12296];
	sub.f32 	%f353, %f6, %f352;
	mul.f32 	%f354, %f351, %f351;
	fma.rn.f32 	%f355, %f349, %f349, %f354;
	fma.rn.f32 	%f356, %f353, %f353, %f355;
	sqrt.rn.f32 	%f357, %f356;
	mul.f32 	%f358, %f357, %f357;
	mul.f32 	%f359, %f357, %f358;
	ld.global.f32 	%f360, [%rd26+12292];
	mul.f32 	%f361, %f353, %f360;
	ld.global.f32 	%f362, [%rd26+12296];
	mul.f32 	%f363, %f351, %f362;
	sub.f32 	%f364, %f361, %f363;
	ld.global.f32 	%f365, [%rd26+12288];
	mul.f32 	%f366, %f349, %f362;
	mul.f32 	%f367, %f353, %f365;
	sub.f32 	%f368, %f366, %f367;
	mul.f32 	%f369, %f351, %f365;
	mul.f32 	%f370, %f349, %f360;
	sub.f32 	%f371, %f369, %f370;
	rcp.rn.f32 	%f372, %f359;
	fma.rn.f32 	%f1763, %f372, %f364, %f345;
	fma.rn.f32 	%f1762, %f372, %f368, %f346;
	fma.rn.f32 	%f1761, %f372, %f371, %f347;
	add.s32 	%r114, %r114, 6144;
$L__BB0_11:
	and.b32  	%r64, %r8, 1;
	setp.eq.b32 	%p9, %r64, 1;
	not.pred 	%p10, %p9;
	@%p10 bra 	$L__BB0_13;
	mul.wide.u32 	%rd28, %r114, 4;
	add.s64 	%rd29, %rd1, %rd28;
	add.s64 	%rd30, %rd2, %rd28;
	ld.global.f32 	%f373, [%rd30];
	sub.f32 	%f374, %f4, %f373;
	ld.global.f32 	%f375, [%rd30+4];
	sub.f32 	%f376, %f5, %f375;
	ld.global.f32 	%f377, [%rd30+8];
	sub.f32 	%f378, %f6, %f377;
	mul.f32 	%f379, %f376, %f376;
	fma.rn.f32 	%f380, %f374, %f374, %f379;
	fma.rn.f32 	%f381, %f378, %f378, %f380;
	sqrt.rn.f32 	%f382, %f381;
	mul.f32 	%f383, %f382, %f382;
	mul.f32 	%f384, %f382, %f383;
	ld.global.f32 	%f385, [%rd29+4];
	mul.f32 	%f386, %f378, %f385;
	ld.global.f32 	%f387, [%rd29+8];
	mul.f32 	%f388, %f376, %f387;
	sub.f32 	%f389, %f386, %f388;
	ld.global.f32 	%f390, [%rd29];
	mul.f32 	%f391, %f374, %f387;
	mul.f32 	%f392, %f378, %f390;
	sub.f32 	%f393, %f391, %f392;
	mul.f32 	%f394, %f376, %f390;
	mul.f32 	%f395, %f374, %f385;
	sub.f32 	%f396, %f394, %f395;
	rcp.rn.f32 	%f397, %f384;
	fma.rn.f32 	%f1763, %f397, %f389, %f1763;
	fma.rn.f32 	%f1762, %f397, %f393, %f1762;
	fma.rn.f32 	%f1761, %f397, %f396, %f1761;
$L__BB0_13:
	st.shared.f32 	[%r3], %f1763;
	st.shared.f32 	[%r3+4], %f1762;
	st.shared.f32 	[%r3+8], %f1761;
$L__BB0_14:
	setp.gt.u32 	%p11, %r1, 511;
	bar.sync 	0;
	@%p11 bra 	$L__BB0_16;
	ld.shared.f32 	%f398, [%r3+6144];
	ld.shared.f32 	%f399, [%r3];
	add.f32 	%f400, %f398, %f399;
	st.shared.f32 	[%r3], %f400;
	ld.shared.f32 	%f401, [%r3+6148];
	ld.shared.f32 	%f402, [%r3+4];
	add.f32 	%f403, %f401, %f402;
	st.shared.f32 	[%r3+4], %f403;
	ld.shared.f32 	%f404, [%r3+6152];
	ld.shared.f32 	%f405, [%r3+8];
	add.f32 	%f406, %f404, %f405;
	st.shared.f32 	[%r3+8], %f406;
$L__BB0_16:
	setp.gt.u32 	%p12, %r1, 255;
	bar.sync 	0;
	@%p12 bra 	$L__BB0_18;
	ld.shared.f32 	%f407, [%r3+3072];
	ld.shared.f32 	%f408, [%r3];
	add.f32 	%f409, %f407, %f408;
	st.shared.f32 	[%r3], %f409;
	ld.shared.f32 	%f410, [%r3+3076];
	ld.shared.f32 	%f411, [%r3+4];
	add.f32 	%f412, %f410, %f411;
	st.shared.f32 	[%r3+4], %f412;
	ld.shared.f32 	%f413, [%r3+3080];
	ld.shared.f32 	%f414, [%r3+8];
	add.f32 	%f415, %f413, %f414;
	st.shared.f32 	[%r3+8], %f415;
$L__BB0_18:
	setp.gt.u32 	%p13, %r1, 127;
	bar.sync 	0;
	@%p13 bra 	$L__BB0_20;
	ld.shared.f32 	%f416, [%r3+1536];
	ld.shared.f32 	%f417, [%r3];
	add.f32 	%f418, %f416, %f417;
	st.shared.f32 	[%r3], %f418;
	ld.shared.f32 	%f419, [%r3+1540];
	ld.shared.f32 	%f420, [%r3+4];
	add.f32 	%f421, %f419, %f420;
	st.shared.f32 	[%r3+4], %f421;
	ld.shared.f32 	%f422, [%r3+1544];
	ld.shared.f32 	%f423, [%r3+8];
	add.f32 	%f424, %f422, %f423;
	st.shared.f32 	[%r3+8], %f424;
$L__BB0_20:
	setp.gt.u32 	%p14, %r1, 63;
	bar.sync 	0;
	@%p14 bra 	$L__BB0_22;
	ld.shared.f32 	%f425, [%r3+768];
	ld.shared.f32 	%f426, [%r3];
	add.f32 	%f427, %f425, %f426;
	st.shared.f32 	[%r3], %f427;
	ld.shared.f32 	%f428, [%r3+772];
	ld.shared.f32 	%f429, [%r3+4];
	add.f32 	%f430, %f428, %f429;
	st.shared.f32 	[%r3+4], %f430;
	ld.shared.f32 	%f431, [%r3+776];
	ld.shared.f32 	%f432, [%r3+8];
	add.f32 	%f433, %f431, %f432;
	st.shared.f32 	[%r3+8], %f433;
$L__BB0_22:
	setp.gt.u32 	%p15, %r1, 31;
	bar.sync 	0;
	@%p15 bra 	$L__BB0_24;
	ld.shared.f32 	%f434, [%r3+384];
	ld.shared.f32 	%f435, [%r3];
	add.f32 	%f436, %f434, %f435;
	st.shared.f32 	[%r3], %f436;
	ld.shared.f32 	%f437, [%r3+388];
	ld.shared.f32 	%f438, [%r3+4];
	add.f32 	%f439, %f437, %f438;
	st.shared.f32 	[%r3+4], %f439;
	ld.shared.f32 	%f440, [%r3+392];
	ld.shared.f32 	%f441, [%r3+8];
	add.f32 	%f442, %f440, %f441;
	st.shared.f32 	[%r3+8], %f442;
$L__BB0_24:
	setp.gt.u32 	%p16, %r1, 15;
	bar.sync 	0;
	@%p16 bra 	$L__BB0_26;
	ld.shared.f32 	%f443, [%r3+192];
	ld.shared.f32 	%f444, [%r3];
	add.f32 	%f445, %f443, %f444;
	st.shared.f32 	[%r3], %f445;
	ld.shared.f32 	%f446, [%r3+196];
	ld.shared.f32 	%f447, [%r3+4];
	add.f32 	%f448, %f446, %f447;
	st.shared.f32 	[%r3+4], %f448;
	ld.shared.f32 	%f449, [%r3+200];
	ld.shared.f32 	%f450, [%r3+8];
	add.f32 	%f451, %f449, %f450;
	st.shared.f32 	[%r3+8], %f451;
$L__BB0_26:
	setp.gt.u32 	%p17, %r1, 7;
	bar.sync 	0;
	@%p17 bra 	$L__BB0_28;
	ld.shared.f32 	%f452, [%r3+96];
	ld.shared.f32 	%f453, [%r3];
	add.f32 	%f454, %f452, %f453;
	st.shared.f32 	[%r3], %f454;
	ld.shared.f32 	%f455, [%r3+100];
	ld.shared.f32 	%f456, [%r3+4];
	add.f32 	%f457, %f455, %f456;
	st.shared.f32 	[%r3+4], %f457;
	ld.shared.f32 	%f458, [%r3+104];
	ld.shared.f32 	%f459, [%r3+8];
	add.f32 	%f460, %f458, %f459;
	st.shared.f32 	[%r3+8], %f460;
$L__BB0_28:
	setp.gt.u32 	%p18, %r1, 3;
	bar.sync 	0;
	@%p18 bra 	$L__BB0_30;
	ld.shared.f32 	%f461, [%r3+48];
	ld.shared.f32 	%f462, [%r3];
	add.f32 	%f463, %f461, %f462;
	st.shared.f32 	[%r3], %f463;
	ld.shared.f32 	%f464, [%r3+52];
	ld.shared.f32 	%f465, [%r3+4];
	add.f32 	%f466, %f464, %f465;
	st.shared.f32 	[%r3+4], %f466;
	ld.shared.f32 	%f467, [%r3+56];
	ld.shared.f32 	%f468, [%r3+8];
	add.f32 	%f469, %f467, %f468;
	st.shared.f32 	[%r3+8], %f469;
$L__BB0_30:
	setp.gt.u32 	%p19, %r1, 1;
	bar.sync 	0;
	@%p19 bra 	$L__BB0_32;
	ld.shared.f32 	%f470, [%r3+24];
	ld.shared.f32 	%f471, [%r3];
	add.f32 	%f472, %f470, %f471;
	st.shared.f32 	[%r3], %f472;
	ld.shared.f32 	%f473, [%r3+28];
	ld.shared.f32 	%f474, [%r3+4];
	add.f32 	%f475, %f473, %f474;
	st.shared.f32 	[%r3+4], %f475;
	ld.shared.f32 	%f476, [%r3+32];
	ld.shared.f32 	%f477, [%r3+8];
	add.f32 	%f478, %f476, %f477;
	st.shared.f32 	[%r3+8], %f478;
$L__BB0_32:
	setp.ne.s32 	%p20, %r1, 0;
	bar.sync 	0;
	@%p20 bra 	$L__BB0_34;
	ld.shared.f32 	%f479, [_ZZ17current_element_BPfS_iS_S_E5s_dbs+12];
	ld.shared.f32 	%f480, [%r3];
	add.f32 	%f481, %f479, %f480;
	st.shared.f32 	[%r3], %f481;
	ld.shared.f32 	%f482, [_ZZ17current_element_BPfS_iS_S_E5s_dbs+16];
	ld.shared.f32 	%f483, [%r3+4];
	add.f32 	%f484, %f482, %f483;
	st.shared.f32 	[%r3+4], %f484;
	ld.shared.f32 	%f485, [_ZZ17current_element_BPfS_iS_S_E5s_dbs+20];
	ld.shared.f32 	%f486, [%r3+8];
	add.f32 	%f487, %f485, %f486;
	st.shared.f32 	[%r3+8], %f487;
	ld.shared.f32 	%f488, [_ZZ17current_element_BPfS_iS_S_E5s_dbs];
	st.shared.f32 	[_ZZ51callback_for_runge_kutta4_for_magnet_with_single_qsfPfS_fS_S_iS_E1m_$_0], %f488;
	ld.shared.f32 	%f489, [_ZZ17current_element_BPfS_iS_S_E5s_dbs+4];
	st.shared.f32 	[_ZZ51callback_for_runge_kutta4_for_magnet_with_single_qsfPfS_fS_S_iS_E1m_$_1], %f489;
	ld.shared.f32 	%f490, [_ZZ17current_element_BPfS_iS_S_E5s_dbs+8];
	st.shared.f32 	[_ZZ51callback_for_runge_kutta4_for_magnet_with_single_qsfPfS_fS_S_iS_E1m_$_2], %f490;
$L__BB0_34:
	setp.ne.s32 	%p21, %r1, 0;
	bar.sync 	0;
	mov.f32 	%f1764, 0f00000000;
	mov.f32 	%f1765, 0f00000000;
	mov.f32 	%f1766, 0f00000000;
	@%p21 bra 	$L__BB0_40;
	ld.global.f32 	%f492, [%rd3+48];
	ld.global.f32 	%f34, [%rd3+60];
	ld.shared.f32 	%f494, [_ZZ33track_for_magnet_with_single_qs_gPfS_S_S_PiS_S_E2Y0_$_0];
	ld.global.f32 	%f495, [%rd3];
	sub.f32 	%f496, %f494, %f495;
	ld.shared.f32 	%f497, [_ZZ33track_for_magnet_with_single_qs_gPfS_S_S_PiS_S_E2Y0_$_1];
	ld.global.f32 	%f498, [%rd3+4];
	sub.f32 	%f499, %f497, %f498;
	ld.shared.f32 	%f500, [_ZZ33track_for_magnet_with_single_qs_gPfS_S_S_PiS_S_E2Y0_$_2];
	ld.global.f32 	%f501, [%rd3+8];
	sub.f32 	%f502, %f500, %f501;
	ld.global.f32 	%f35, [%rd3+12];
	ld.global.f32 	%f36, [%rd3+16];
	mul.f32 	%f503, %f499, %f36;
	fma.rn.f32 	%f504, %f496, %f35, %f503;
	ld.global.f32 	%f37, [%rd3+20];
	fma.rn.f32 	%f38, %f502, %f37, %f504;
	ld.global.f32 	%f39, [%rd3+24];
	ld.global.f32 	%f40, [%rd3+28];
	mul.f32 	%f505, %f499, %f40;
	fma.rn.f32 	%f506, %f496, %f39, %f505;
	ld.global.f32 	%f41, [%rd3+32];
	fma.rn.f32 	%f42, %f502, %f41, %f506;
	ld.global.f32 	%f507, [%rd3+36];
	ld.global.f32 	%f508, [%rd3+40];
	mul.f32 	%f509, %f499, %f508;
	fma.rn.f32 	%f510, %f496, %f507, %f509;
	ld.global.f32 	%f511, [%rd3+44];
	fma.rn.f32 	%f512, %f502, %f511, %f510;
	setp.lt.f32 	%p22, %f512, 0f00000000;
	setp.gt.f32 	%p23, %f512, %f492;
	or.pred  	%p24, %p22, %p23;
	@%p24 bra 	$L__BB0_39;
	setp.gt.f32 	%p25, %f38, %f34;
	neg.f32 	%f515, %f34;
	setp.lt.f32 	%p26, %f38, %f515;
	or.pred  	%p27, %p25, %p26;
	setp.gt.f32 	%p28, %f42, %f34;
	setp.lt.f32 	%p29, %f42, %f515;
	or.pred  	%p30, %p28, %p29;
	or.pred  	%p31, %p27, %p30;
	@%p31 bra 	$L__BB0_39;
	mul.f32 	%f43, %f38, %f38;
	mul.f32 	%f44, %f42, %f42;
	add.f32 	%f518, %f43, %f44;
	sqrt.rn.f32 	%f519, %f518;
	setp.gt.f32 	%p32, %f519, %f34;
	@%p32 bra 	$L__BB0_39;
	ld.global.f32 	%f520, [%rd3+52];
	ld.global.f32 	%f521, [%rd3+56];
	mul.f32 	%f522, %f38, %f42;
	mul.f32 	%f523, %f521, %f522;
	fma.rn.f32 	%f524, %f520, %f42, %f523;
	mul.f32 	%f525, %f520, %f38;
	cvt.f64.f32 	%fd1, %f525;
	cvt.f64.f32 	%fd2, %f521;
	mul.f64 	%fd3, %fd2, 0d3FE0000000000000;
	sub.f32 	%f526, %f43, %f44;
	cvt.f64.f32 	%fd4, %f526;
	fma.rn.f64 	%fd5, %fd3, %fd4, %fd1;
	cvt.rn.f32.f64 	%f527, %fd5;
	mul.f32 	%f528, %f39, %f527;
	mul.f32 	%f529, %f40, %f527;
	mul.f32 	%f530, %f41, %f527;
	fma.rn.f32 	%f1766, %f524, %f35, %f528;
	fma.rn.f32 	%f1765, %f524, %f36, %f529;
	fma.rn.f32 	%f1764, %f524, %f37, %f530;
$L__BB0_39:
	ld.shared.f32 	%f531, [_ZZ51callback_for_runge_kutta4_for_magnet_with_single_qsfPfS_fS_S_iS_E1m_$_0];
	add.f32 	%f532, %f1766, %f531;
	st.shared.f32 	[_ZZ51callback_for_runge_kutta4_for_magnet_with_single_qsfPfS_fS_S_iS_E1m_$_0], %f532;
	ld.shared.f32 	%f533, [_ZZ51callback_for_runge_kutta4_for_magnet_with_single_qsfPfS_fS_S_iS_E1m_$_1];
	add.f32 	%f534, %f1765, %f533;
	st.shared.f32 	[_ZZ51callback_for_runge_kutta4_for_magnet_with_single_qsfPfS_fS_S_iS_E1m_$_1], %f534;
	ld.shared.f32 	%f535, [_ZZ51callback_for_runge_kutta4_for_magnet_with_single_qsfPfS_fS_S_iS_E1m_$_2];
	add.f32 	%f536, %f1764, %f535;
	st.shared.f32 	[_ZZ51callback_for_runge_kutta4_for_magnet_with_single_qsfPfS_fS_S_iS_E1m_$_2], %f536;
$L__BB0_40:
	setp.ne.s32 	%p33, %r1, 0;
	bar.sync 	0;
	@%p33 bra 	$L__BB0_42;
	ld.shared.f32 	%f537, [_ZZ33track_for_magnet_with_single_qs_gPfS_S_S_PiS_S_E2Y0_$_4];
	ld.shared.f32 	%f538, [_ZZ51callback_for_runge_kutta4_for_magnet_with_single_qsfPfS_fS_S_iS_E1m_$_2];
	mul.f32 	%f539, %f537, %f538;
	ld.shared.f32 	%f540, [_ZZ33track_for_magnet_with_single_qs_gPfS_S_S_PiS_S_E2Y0_$_5];
	ld.shared.f32 	%f541, [_ZZ51callback_for_runge_kutta4_for_magnet_with_single_qsfPfS_fS_S_iS_E1m_$_1];
	mul.f32 	%f542, %f540, %f541;
	sub.f32 	%f543, %f539, %f542;
	ld.shared.f32 	%f544, [_ZZ33track_for_magnet_with_single_qs_gPfS_S_S_PiS_S_E2Y0_$_3];
	ld.shared.f32 	%f545, [_ZZ51callback_for_runge_kutta4_for_magnet_with_single_qsfPfS_fS_S_iS_E1m_$_0];
	mul.f32 	%f546, %f540, %f545;
	mul.f32 	%f547, %f544, %f538;
	sub.f32 	%f548, %f546, %f547;
	mul.f32 	%f549, %f544, %f541;
	mul.f32 	%f550, %f537, %f545;
	sub.f32 	%f551, %f549, %f550;
	mul.f32 	%f552, %f2, %f543;
	st.shared.f32 	[_ZZ33track_for_magnet_with_single_qs_gPfS_S_S_PiS_S_E2k1_$_3], %f552;
	mul.f32 	%f553, %f2, %f548;
	st.shared.f32 	[_ZZ33track_for_magnet_with_single_qs_gPfS_S_S_PiS_S_E2k1_$_4], %f553;
	mul.f32 	%f554, %f2, %f551;
	st.shared.f32 	[_ZZ33track_for_magnet_with_single_qs_gPfS_S_S_PiS_S_E2k1_$_5], %f554;
	st.shared.f32 	[_ZZ33track_for_magnet_with_single_qs_gPfS_S_S_PiS_S_E2k1_$_0], %f544;
	st.shared.f32 	[_ZZ33track_for_magnet_with_single_qs_gPfS_S_S_PiS_S_E2k1_$_1], %f537;
	st.shared.f32 	[_ZZ33track_for_magnet_with_single_qs_gPfS_S_S_PiS_S_E2k1_$_2], %f540;
$L__BB0_42:
	setp.ne.s32 	%p34, %r1, 0;
	bar.sync 	0;
	@%p34 bra 	$L__BB0_44;
	ld.shared.f32 	%f555, [_ZZ33track_for_magnet_with_single_qs_gPfS_S_S_PiS_S_E2k1_$_0];
	mul.f32 	%f556, %f1, 0f3F000000;
	ld.shared.f32 	%f557, [_ZZ33track_for_magnet_with_single_qs_gPfS_S_S_PiS_S_E2k1_$_1];
	ld.shared.f32 	%f558, [_ZZ33track_for_magnet_with_single_qs_gPfS_S_S_PiS_S_E2k1_$_2];
	ld.shared.f32 	%f559, [_ZZ33track_for_magnet_with_single_qs_gPfS_S_S_PiS_S_E2k1_$_3];
	ld.shared.f32 	%f560, [_ZZ33track_for_magnet_with_single_qs_gPfS_S_S_PiS_S_E2k1_$_4];
	ld.shared.f32 	%f561, [_ZZ33track_for_magnet_with_single_qs_gPfS_S_S_PiS_S_E2k1_$_5];
	ld.shared.f32 	%f562, [_ZZ33track_for_magnet_with_single_qs_gPfS_S_S_PiS_S_E2Y0_$_0];
	fma.rn.f32 	%f563, %f556, %f555, %f562;
	st.shared.f32 	[_ZZ33track_for_magnet_with_single_qs_gPfS_S_S_PiS_S_E4temp_$_0], %f563;
	ld.shared.f32 	%f564, [_ZZ33track_for_magnet_with_single_qs_gPfS_S_S_PiS_S_E2Y0_$_1];
	fma.rn.f32 	%f565, %f556, %f557, %f564;
	st.shared.f32 	[_ZZ33track_for_magnet_with_single_qs_gPfS_S_S_PiS_S_E4temp_$_1], %f565;
	ld.shared.f32 	%f566, [_ZZ33track_for_magnet_with_single_qs_gPfS_S_S_PiS_S_E2Y0_$_2];
	fma.rn.f32 	%f567, %f556, %f558, %f566;
	st.shared.f32 	[_ZZ33track_for_magnet_with_single_qs_gPfS_S_S_PiS_S_E4temp_$_2], %f567;
	ld.shared.f32 	%f568, [_ZZ33track_for_magnet_with_single_qs_gPfS_S_S_PiS_S_E2Y0_$_3];
	fma.rn.f32 	%f569, %f556, %f559, %f568;
	st.shared.f32 	[_ZZ33track_for_magnet_with_single_qs_gPfS_S_S_PiS_S_E4temp_$_3], %f569;
	ld.shared.f32 	%f570, [_ZZ33track_for_magnet_with_single_qs_gPfS_S_S_PiS_S_E2Y0_$_4];
	fma.rn.f32 	%f571, %f556, %f560, %f570;
	st.shared.f32 	[_ZZ33track_for_magnet_with_single_qs_gPfS_S_S_PiS_S_E4temp_$_4], %f571;
	ld.shared.f32 	%f572, [_ZZ33track_for_magnet_with_single_qs_gPfS_S_S_PiS_S_E2Y0_$_5];
	fma.rn.f32 	%f573, %f556, %f561, %f572;
	st.shared.f32 	[_ZZ33track_for_magnet_with_single_qs_gPfS_S_S_PiS_S_E4temp_$_5], %f573;
$L__BB0_44:
	bar.sync 	0;
	ld.global.u32 	%r18, [%rd4];
	mov.b32 	%r65, 0;
	st.shared.u32 	[%r3], %r65;
	st.shared.u32 	[%r3+4], %r65;
	st.shared.u32 	[%r3+8], %r65;
	setp.ge.s32 	%p35, %r1, %r18;
	@%p35 bra 	$L__BB0_54;
	mul.lo.s32 	%r66, %r18, 3;
	ld.shared.f32 	%f51, [_ZZ33track_for_magnet_with_single_qs_gPfS_S_S_PiS_S_E4temp_$_0];
	ld.shared.f32 	%f52, [_ZZ33track_for_magnet_with_single_qs_gPfS_S_S_PiS_S_E4temp_$_1];
	ld.shared.f32 	%f53, [_ZZ33track_for_magnet_with_single_qs_gPfS_S_S_PiS_S_E4temp_$_2];
	max.s32 	%r67, %r66, %r5;
	sub.s32 	%r68, %r67, %r4;
	setp.ne.s32 	%p36, %r68, 3072;
	selp.u32 	%r69, 1, 0, %p36;
	selp.b32 	%r70, 2, 1, %p36;
	add.s32 	%r71, %r4, %r69;
	sub.s32 	%r72, %r67, %r71;
	add.s32 	%r73, %r72, -3072;
	mul.hi.u32 	%r74, %r73, -1431655765;
	shr.u32 	%r75, %r74, 11;
	add.s32 	%r19, %r70, %r75;
	add.s32 	%r76, %r75, %r69;
	setp.lt.u32 	%p37, %r76, 3;
	mov.f32 	%f1782, 0f00000000;
	mov.f32 	%f1783, %f1782;
	mov.f32 	%f1784, %f1782;
	mov.u32 	%r117, %r4;
	@%p37 bra 	$L__BB0_48;
	mov.b32 	%r118, 0;
	mov.f32 	%f1782, 0f00000000;
	mov.u32 	%r117, %r4;
$L__BB0_47:
	.pragma "nounroll";
	mul.wide.u32 	%rd31, %r117, 4;
	add.s64 	%rd32, %rd1, %rd31;
	add.s64 	%rd33, %rd2, %rd31;
	ld.global.f32 	%f577, [%rd33];
	sub.f32 	%f578, %f51, %f577;
	ld.global.f32 	%f579, [%rd33+4];
	sub.f32 	%f580, %f52, %f579;
	ld.global.f32 	%f581, [%rd33+8];
	sub.f32 	%f582, %f53, %f581;
	mul.f32 	%f583, %f580, %f580;
	fma.rn.f32 	%f584, %f578, %f578, %f583;
	fma.rn.f32 	%f585, %f582, %f582, %f584;
	sqrt.rn.f32 	%f586, %f585;
	mul.f32 	%f587, %f586, %f586;
	mul.f32 	%f588, %f586, %f587;
	ld.global.f32 	%f589, [%rd32+4];
	mul.f32 	%f590, %f582, %f589;
	ld.global.f32 	%f591, [%rd32+8];
	mul.f32 	%f592, %f580, %f591;
	sub.f32 	%f593, %f590, %f592;
	ld.global.f32 	%f594, [%rd32];
	mul.f32 	%f595, %f578, %f591;
	mul.f32 	%f596, %f582, %f594;
	sub.f32 	%f597, %f595, %f596;
	mul.f32 	%f598, %f580, %f594;
	mul.f32 	%f599, %f578, %f589;
	sub.f32 	%f600, %f598, %f599;
	rcp.rn.f32 	%f601, %f588;
	fma.rn.f32 	%f602, %f601, %f593, %f1784;
	fma.rn.f32 	%f603, %f601, %f597, %f1783;
	fma.rn.f32 	%f604, %f601, %f600, %f1782;
	ld.global.f32 	%f605, [%rd33+12288];
	sub.f32 	%f606, %f51, %f605;
	ld.global.f32 	%f607, [%rd33+12292];
	sub.f32 	%f608, %f52, %f607;
	ld.global.f32 	%f609, [%rd33+12296];
	sub.f32 	%f610, %f53, %f609;
	mul.f32 	%f611, %f608, %f608;
	fma.rn.f32 	%f612, %f606, %f606, %f611;
	fma.rn.f32 	%f613, %f610, %f610, %f612;
	sqrt.rn.f32 	%f614, %f613;
	mul.f32 	%f615, %f614, %f614;
	mul.f32 	%f616, %f614, %f615;
	ld.global.f32 	%f617, [%rd32+12292];
	mul.f32 	%f618, %f610, %f617;
	ld.global.f32 	%f619, [%rd32+12296];
	mul.f32 	%f620, %f608, %f619;
	sub.f32 	%f621, %f618, %f620;
	ld.global.f32 	%f622, [%rd32+12288];
	mul.f32 	%f623, %f606, %f619;
	mul.f32 	%f624, %f610, %f622;
	sub.f32 	%f625, %f623, %f624;
	mul.f32 	%f626, %f608, %f622;
	mul.f32 	%f627, %f606, %f617;
	sub.f32 	%f628, %f626, %f627;
	rcp.rn.f32 	%f629, %f616;
	fma.rn.f32 	%f630, %f629, %f621, %f602;
	fma.rn.f32 	%f631, %f629, %f625, %f603;
	fma.rn.f32 	%f632, %f629, %f628, %f604;
	ld.global.f32 	%f633, [%rd33+24576];
	sub.f32 	%f634, %f51, %f633;
	ld.global.f32 	%f635, [%rd33+24580];
	sub.f32 	%f636, %f52, %f635;
	ld.global.f32 	%f637, [%rd33+24584];
	sub.f32 	%f638, %f53, %f637;
	mul.f32 	%f639, %f636, %f636;
	fma.rn.f32 	%f640, %f634, %f634, %f639;
	fma.rn.f32 	%f641, %f638, %f638, %f640;
	sqrt.rn.f32 	%f642, %f641;
	mul.f32 	%f643, %f642, %f642;
	mul.f32 	%f644, %f642, %f643;
	ld.global.f32 	%f645, [%rd32+24580];
	mul.f32 	%f646, %f638, %f645;
	ld.global.f32 	%f647, [%rd32+24584];
	mul.f32 	%f648, %f636, %f647;
	sub.f32 	%f649, %f646, %f648;
	ld.global.f32 	%f650, [%rd32+24576];
	mul.f32 	%f651, %f634, %f647;
	mul.f32 	%f652, %f638, %f650;
	sub.f32 	%f653, %f651, %f652;
	mul.f32 	%f654, %f636, %f650;
	mul.f32 	%f655, %f634, %f645;
	sub.f32 	%f656, %f654, %f655;
	rcp.rn.f32 	%f657, %f644;
	fma.rn.f32 	%f658, %f657, %f649, %f630;
	fma.rn.f32 	%f659, %f657, %f653, %f631;
	fma.rn.f32 	%f660, %f657, %f656, %f632;
	ld.global.f32 	%f661, [%rd33+36864];
	sub.f32 	%f662, %f51, %f661;
	ld.global.f32 	%f663, [%rd33+36868];
	sub.f32 	%f664, %f52, %f663;
	ld.global.f32 	%f665, [%rd33+36872];
	sub.f32 	%f666, %f53, %f665;
	mul.f32 	%f667, %f664, %f664;
	fma.rn.f32 	%f668, %f662, %f662, %f667;
	fma.rn.f32 	%f669, %f666, %f666, %f668;
	sqrt.rn.f32 	%f670, %f669;
	mul.f32 	%f671, %f670, %f670;
	mul.f32 	%f672, %f670, %f671;
	ld.global.f32 	%f673, [%rd32+36868];
	mul.f32 	%f674, %f666, %f673;
	ld.global.f32 	%f675, [%rd32+36872];
	mul.f32 	%f676, %f664, %f675;
	sub.f32 	%f677, %f674, %f676;
	ld.global.f32 	%f678, [%rd32+36864];
	mul.f32 	%f679, %f662, %f675;
	mul.f32 	%f680, %f666, %f678;
	sub.f32 	%f681, %f679, %f680;
	mul.f32 	%f682, %f664, %f678;
	mul.f32 	%f683, %f662, %f673;
	sub.f32 	%f684, %f682, %f683;
	rcp.rn.f32 	%f685, %f672;
	fma.rn.f32 	%f1784, %f685, %f677, %f658;
	fma.rn.f32 	%f1783, %f685, %f681, %f659;
	fma.rn.f32 	%f1782, %f685, %f684, %f660;
	add.s32 	%r117, %r117, 12288;
	add.s32 	%r118, %r118, 4;
	and.b32  	%r78, %r19, 4194300;
	setp.eq.s32 	%p38, %r118, %r78;
	@%p38 bra 	$L__BB0_48;
	bra.uni 	$L__BB0_47;
$L__BB0_48:
	and.b32  	%r21, %r19, 3;
	setp.eq.s32 	%p39, %r21, 0;
	@%p39 bra 	$L__BB0_53;
	setp.eq.s32 	%p40, %r21, 1;
	@%p40 bra 	$L__BB0_51;
	mul.wide.u32 	%rd34, %r117, 4;
	add.s64 	%rd35, %rd1, %rd34;
	add.s64 	%rd36, %rd2, %rd34;
	ld.global.f32 	%f687, [%rd36];
	sub.f32 	%f688, %f51, %f687;
	ld.global.f32 	%f689, [%rd36+4];
	sub.f32 	%f690, %f52, %f689;
	ld.global.f32 	%f691, [%rd36+8];
	sub.f32 	%f692, %f53, %f691;
	mul.f32 	%f693, %f690, %f690;
	fma.rn.f32 	%f694, %f688, %f688, %f693;
	fma.rn.f32 	%f695, %f692, %f692, %f694;
	sqrt.rn.f32 	%f696, %f695;
	mul.f32 	%f697, %f696, %f696;
	mul.f32 	%f698, %f696, %f697;
	ld.global.f32 	%f699, [%rd35+4];
	mul.f32 	%f700, %f692, %f699;
	ld.global.f32 	%f701, [%rd35+8];
	mul.f32 	%f702, %f690, %f701;
	sub.f32 	%f703, %f700, %f702;
	ld.global.f32 	%f704, [%rd35];
	mul.f32 	%f705, %f688, %f701;
	mul.f32 	%f706, %f692, %f704;
	sub.f32 	%f707, %f705, %f706;
	mul.f32 	%f708, %f690, %f704;
	mul.f32 	%f709, %f688, %f699;
	sub.f32 	%f710, %f708, %f709;
	rcp.rn.f32 	%f711, %f698;
	fma.rn.f32 	%f712, %f711, %f703, %f1784;
	fma.rn.f32 	%f713, %f711, %f707, %f1783;
	fma.rn.f32 	%f714, %f711, %f710, %f1782;
	ld.global.f32 	%f715, [%rd36+12288];
	sub.f32 	%f716, %f51, %f715;
	ld.global.f32 	%f717, [%rd36+12292];
	sub.f32 	%f718, %f52, %f717;
	ld.global.f32 	%f719, [%rd36+12296];
	sub.f32 	%f720, %f53, %f719;
	mul.f32 	%f721, %f718, %f718;
	fma.rn.f32 	%f722, %f716, %f716, %f721;
	fma.rn.f32 	%f723, %f720, %f720, %f722;
	sqrt.rn.f32 	%f724, %f723;
	mul.f32 	%f725, %f724, %f724;
	mul.f32 	%f726, %f724, %f725;
	ld.global.f32 	%f727, [%rd35+12292];
	mul.f32 	%f728, %f720, %f727;
	ld.global.f32 	%f729, [%rd35+12296];
	mul.f32 	%f730, %f718, %f729;
	sub.f32 	%f731, %f728, %f730;
	ld.global.f32 	%f732, [%rd35+12288];
	mul.f32 	%f733, %f716, %f729;
	mul.f32 	%f734, %f720, %f732;
	sub.f32 	%f735, %f733, %f734;
	mul.f32 	%f736, %f718, %f732;
	mul.f32 	%f737, %f716, %f727;
	sub.f32 	%f738, %f736, %f737;
	rcp.rn.f32 	%f739, %f726;
	fma.rn.f32 	%f1784, %f739, %f731, %f712;
	fma.rn.f32 	%f1783, %f739, %f735, %f713;
	fma.rn.f32 	%f1782, %f739, %f738, %f714;
	add.s32 	%r117, %r117, 6144;
$L__BB0_51:
	and.b32  	%r79, %r19, 1;
	setp.eq.b32 	%p41, %r79, 1;
	not.pred 	%p42, %p41;
	@%p42 bra 	$L__BB0_53;
	mul.wide.u32 	%rd37, %r117, 4;
	add.s64 	%rd38, %rd1, %rd37;
	add.s64 	%rd39, %rd2, %rd37;
	ld.global.f32 	%f740, [%rd39];
	sub.f32 	%f741, %f51, %f740;
	ld.global.f32 	%f742, [%rd39+4];
	sub.f32 	%f743, %f52, %f742;
	ld.global.f32 	%f744, [%rd39+8];
	sub.f32 	%f745, %f53, %f744;
	mul.f32 	%f746, %f743, %f743;
	fma.rn.f32 	%f747, %f741, %f741, %f746;
	fma.rn.f32 	%f748, %f745, %f745, %f747;
	sqrt.rn.f32 	%f749, %f748;
	mul.f32 	%f750, %f749, %f749;
	mul.f32 	%f751, %f749, %f750;
	ld.global.f32 	%f752, [%rd38+4];
	mul.f32 	%f753, %f745, %f752;
	ld.global.f32 	%f754, [%rd38+8];
	mul.f32 	%f755, %f743, %f754;
	sub.f32 	%f756, %f753, %f755;
	ld.global.f32 	%f757, [%rd38];
	mul.f32 	%f758, %f741, %f754;
	mul.f32 	%f759, %f745, %f757;
	sub.f32 	%f760, %f758, %f759;
	mul.f32 	%f761, %f743, %f757;
	mul.f32 	%f762, %f741, %f752;
	sub.f32 	%f763, %f761, %f762;
	rcp.rn.f32 	%f764, %f751;
	fma.rn.f32 	%f1784, %f764, %f756, %f1784;
	fma.rn.f32 	%f1783, %f764, %f760, %f1783;
	fma.rn.f32 	%f1782, %f764, %f763, %f1782;
$L__BB0_53:
	st.shared.f32 	[%r3], %f1784;
	st.shared.f32 	[%r3+4], %f1783;
	st.shared.f32 	[%r3+8], %f1782;
$L__BB0_54:
	setp.gt.u32 	%p43, %r1, 511;
	bar.sync 	0;
	@%p43 bra 	$L__BB0_56;
	ld.shared.f32 	%f765, [%r3+6144];
	ld.shared.f32 	%f766, [%r3];
	add.f32 	%f767, %f765, %f766;
	st.shared.f32 	[%r3], %f767;
	ld.shared.f32 	%f768, [%r3+6148];
	ld.shared.f32 	%f769, [%r3+4];
	add.f32 	%f770, %f768, %f769;
	st.shared.f32 	[%r3+4], %f770;
	ld.shared.f32 	%f771, [%r3+6152];
	ld.shared.f32 	%f772, [%r3+8];
	add.f32 	%f773, %f771, %f772;
	st.shared.f32 	[%r3+8], %f773;
$L__BB0_56:
	setp.gt.u32 	%p44, %r1, 255;
	bar.sync 	0;
	@%p44 bra 	$L__BB0_58;
	ld.shared.f32 	%f774, [%r3+3072];
	ld.shared.f32 	%f775, [%r3];
	add.f32 	%f776, %f774, %f775;
	st.shared.f32 	[%r3], %f776;
	ld.shared.f32 	%f777, [%r3+3076];
	ld.shared.f32 	%f778, [%r3+4];
	add.f32 	%f779, %f777, %f778;
	st.shared.f32 	[%r3+4], %f779;
	ld.shared.f32 	%f780, [%r3+3080];
	ld.shared.f32 	%f781, [%r3+8];
	add.f32 	%f782, %f780, %f781;
	st.shared.f32 	[%r3+8], %f782;
$L__BB0_58:
	setp.gt.u32 	%p45, %r1, 127;
	bar.sync 	0;
	@%p45 bra 	$L__BB0_60;
	ld.shared.f32 	%f783, [%r3+1536];
	ld.shared.f32 	%f784, [%r3];
	add.f32 	%f785, %f783, %f784;
	st.shared.f32 	[%r3], %f785;
	ld.shared.f32 	%f786, [%r3+1540];
	ld.shared.f32 	%f787, [%r3+4];
	add.f32 	%f788, %f786, %f787;
	st.shared.f32 	[%r3+4], %f788;
	ld.shared.f32 	%f789, [%r3+1544];
	ld.shared.f32 	%f790, [%r3+8];
	add.f32 	%f791, %f789, %f790;
	st.shared.f32 	[%r3+8], %f791;
$L__BB0_60:
	setp.gt.u32 	%p46, %r1, 63;
	bar.sync 	0;
	@%p46 bra 	$L__BB0_62;
	ld.shared.f32 	%f792, [%r3+768];
	ld.shared.f32 	%f793, [%r3];
	add.f32 	%f794, %f792, %f793;
	st.shared.f32 	[%r3], %f794;
	ld.shared.f32 	%f795, [%r3+772];
	ld.shared.f32 	%f796, [%r3+4];
	add.f32 	%f797, %f795, %f796;
	st.shared.f32 	[%r3+4], %f797;
	ld.shared.f32 	%f798, [%r3+776];
	ld.shared.f32 	%f799, [%r3+8];
	add.f32 	%f800, %f798, %f799;
	st.shared.f32 	[%r3+8], %f800;
$L__BB0_62:
	setp.gt.u32 	%p47, %r1, 31;
	bar.sync 	0;
	@%p47 bra 	$L__BB0_64;
	ld.shared.f32 	%f801, [%r3+384];
	ld.shared.f32 	%f802, [%r3];
	add.f32 	%f803, %f801, %f802;
	st.shared.f32 	[%r3], %f803;
	ld.shared.f32 	%f804, [%r3+388];
	ld.shared.f32 	%f805, [%r3+4];
	add.f32 	%f806, %f804, %f805;
	st.shared.f32 	[%r3+4], %f806;
	ld.shared.f32 	%f807, [%r3+392];
	ld.shared.f32 	%f808, [%r3+8];
	add.f32 	%f809, %f807, %f808;
	st.shared.f32 	[%r3+8], %f809;
$L__BB0_64:
	setp.gt.u32 	%p48, %r1, 15;
	bar.sync 	0;
	@%p48 bra 	$L__BB0_66;
	ld.shared.f32 	%f810, [%r3+192];
	ld.shared.f32 	%f811, [%r3];
	add.f32 	%f812, %f810, %f811;
	st.shared.f32 	[%r3], %f812;
	ld.shared.f32 	%f813, [%r3+196];
	ld.shared.f32 	%f814, [%r3+4];
	add.f32 	%f815, %f813, %f814;
	st.shared.f32 	[%r3+4], %f815;
	ld.shared.f32 	%f816, [%r3+200];
	ld.shared.f32 	%f817, [%r3+8];
	add.f32 	%f818, %f816, %f817;
	st.shared.f32 	[%r3+8], %f818;
$L__BB0_66:
	setp.gt.u32 	%p49, %r1, 7;
	bar.sync 	0;
	@%p49 bra 	$L__BB0_68;
	ld.shared.f32 	%f819, [%r3+96];
	ld.shared.f32 	%f820, [%r3];
	add.f32 	%f821, %f819, %f820;
	st.shared.f32 	[%r3], %f821;
	ld.shared.f32 	%f822, [%r3+100];
	ld.shared.f32 	%f823, [%r3+4];
	add.f32 	%f824, %f822, %f823;
	st.shared.f32 	[%r3+4], %f824;
	ld.shared.f32 	%f825, [%r3+104];
	ld.shared.f32 	%f826, [%r3+8];
	add.f32 	%f827, %f825, %f826;
	st.shared.f32 	[%r3+8], %f827;
$L__BB0_68:
	setp.gt.u32 	%p50, %r1, 3;
	bar.sync 	0;
	@%p50 bra 	$L__BB0_70;
	ld.shared.f32 	%f828, [%r3+48];
	ld.shared.f32 	%f829, [%r3];
	add.f32 	%f830, %f828, %f829;
	st.shared.f32 	[%r3], %f830;
	ld.shared.f32 	%f831, [%r3+52];
	ld.shared.f32 	%f832, [%r3+4];
	add.f32 	%f833, %f831, %f832;
	st.shared.f32 	[%r3+4], %f833;
	ld.shared.f32 	%f834, [%r3+56];
	ld.shared.f32 	%f835, [%r3+8];
	add.f32 	%f836, %f834, %f835;
	st.shared.f32 	[%r3+8], %f836;
$L__BB0_70:
	setp.gt.u32 	%p51, %r1, 1;
	bar.sync 	0;
	@%p51 bra 	$L__BB0_72;
	ld.shared.f32 	%f837, [%r3+24];
	ld.shared.f32 	%f838, [%r3];
	add.f32 	%f839, %f837, %f838;
	st.shared.f32 	[%r3], %f839;
	ld.shared.f32 	%f840, [%r3+28];
	ld.shared.f32 	%f841, [%r3+4];
	add.f32 	%f842, %f840, %f841;
	st.shared.f32 	[%r3+4], %f842;
	ld.shared.f32 	%f843, [%r3+32];
	ld.shared.f32 	%f844, [%r3+8];
	add.f32 	%f845, %f843, %f844;
	st.shared.f32 	[%r3+8], %f845;
$L__BB0_72:
	setp.ne.s32 	%p52, %r1, 0;
	bar.sync 	0;
	@%p52 bra 	$L__BB0_74;
	ld.shared.f32 	%f846, [_ZZ17current_element_BPfS_iS_S_E5s_dbs+12];
	ld.shared.f32 	%f847, [%r3];
	add.f32 	%f848, %f846, %f847;
	st.shared.f32 	[%r3], %f848;
	ld.shared.f32 	%f849, [_ZZ17current_element_BPfS_iS_S_E5s_dbs+16];
	ld.shared.f32 	%f850, [%r3+4];
	add.f32 	%f851, %f849, %f850;
	st.shared.f32 	[%r3+4], %f851;
	ld.shared.f32 	%f852, [_ZZ17current_element_BPfS_iS_S_E5s_dbs+20];
	ld.shared.f32 	%f853, [%r3+8];
	add.f32 	%f854, %f852, %f853;
	st.shared.f32 	[%r3+8], %f854;
	ld.shared.f32 	%f855, [_ZZ17current_element_BPfS_iS_S_E5s_dbs];
	st.shared.f32 	[_ZZ51callback_for_runge_kutta4_for_magnet_with_single_qsfPfS_fS_S_iS_E1m_$_0], %f855;
	ld.shared.f32 	%f856, [_ZZ17current_element_BPfS_iS_S_E5s_dbs+4];
	st.shared.f32 	[_ZZ51callback_for_runge_kutta4_for_magnet_with_single_qsfPfS_fS_S_iS_E1m_$_1], %f856;
	ld.shared.f32 	%f857, [_ZZ17current_element_BPfS_iS_S_E5s_dbs+8];
	st.shared.f32 	[_ZZ51callback_for_runge_kutta4_for_magnet_with_single_qsfPfS_fS_S_iS_E1m_$_2], %f857;
$L__BB0_74:
	setp.ne.s32 	%p53, %r1, 0;
	bar.sync 	0;
	mov.f32 	%f1785, 0f00000000;
	mov.f32 	%f1786, 0f00000000;
	mov.f32 	%f1787, 0f00000000;
	@%p53 bra 	$L__BB0_80;
	ld.global.f32 	%f859, [%rd3+48];
	ld.global.f32 	%f81, [%rd3+60];
	ld.shared.f32 	%f861, [_ZZ33track_for_magnet_with_single_qs_gPfS_S_S_PiS_S_E4temp_$_0];
	ld.global.f32 	%f862, [%rd3];
	sub.f32 	%f863, %f861, %f862;
	ld.shared.f32 	%f864, [_ZZ33track_for_magnet_with_single_qs_gPfS_S_S_PiS_S_E4temp_$_1];
	ld.global.f32 	%f865, [%rd3+4];
	sub.f32 	%f866, %f864, %f865;
	ld.shared.f32 	%f867, [_ZZ33track_for_magnet_with_single_qs_gPfS_S_S_PiS_S_E4temp_$_2];
	ld.global.f32 	%f868, [%rd3+8];
	sub.f32 	%f869, %f867, %f868;
	ld.global.f32 	%f82, [%rd3+12];
	ld.global.f32 	%f83, [%rd3+16];
	mul.f32 	%f870, %f866, %f83;
	fma.rn.f32 	%f871, %f863, %f82, %f870;
	ld.global.f32 	%f84, [%rd3+20];
	fma.rn.f32 	%f85, %f869, %f84, %f871;
	ld.global.f32 	%f86, [%rd3+24];
	ld.global.f32 	%f87, [%rd3+28];
	mul.f32 	%f872, %f866, %f87;
	fma.rn.f32 	%f873, %f863, %f86, %f872;
	ld.global.f32 	%f88, [%rd3+32];
	fma.rn.f32 	%f89, %f869, %f88, %f873;
	ld.global.f32 	%f874, [%rd3+36];
	ld.global.f32 	%f875, [%rd3+40];
	mul.f32 	%f876, %f866, %f875;
	fma.rn.f32 	%f877, %f863, %f874, %f876;
	ld.global.f32 	%f878, [%rd3+44];
	fma.rn.f32 	%f879, %f869, %f878, %f877;
	setp.lt.f32 	%p54, %f879, 0f00000000;
	setp.gt.f32 	%p55, %f879, %f859;
	or.pred  	%p56, %p54, %p55;
	@%p56 bra 	$L__BB0_79;
	setp.gt.f32 	%p57, %f85, %f81;
	neg.f32 	%f882, %f81;
	setp.lt.f32 	%p58, %f85, %f882;
	or.pred  	%p59, %p57, %p58;
	setp.gt.f32 	%p60, %f89, %f81;
	setp.lt.f32 	%p61, %f89, %f882;
	or.pred  	%p62, %p60, %p61;
	or.pred  	%p63, %p59, %p62;
	@%p63 bra 	$L__BB0_79;
	mul.f32 	%f90, %f85, %f85;
	mul.f32 	%f91, %f89, %f89;
	add.f32 	%f885, %f90, %f91;
	sqrt.rn.f32 	%f886, %f885;
	setp.gt.f32 	%p64, %f886, %f81;
	@%p64 bra 	$L__BB0_79;
	ld.global.f32 	%f887, [%rd3+52];
	ld.global.f32 	%f888, [%rd3+56];
	mul.f32 	%f889, %f85, %f89;
	mul.f32 	%f890, %f888, %f889;
	fma.rn.f32 	%f891, %f887, %f89, %f890;
	mul.f32 	%f892, %f887, %f85;
	cvt.f64.f32 	%fd6, %f892;
	cvt.f64.f32 	%fd7, %f888;
	mul.f64 	%fd8, %fd7, 0d3FE0000000000000;
	sub.f32 	%f893, %f90, %f91;
	cvt.f64.f32 	%fd9, %f893;
	fma.rn.f64 	%fd10, %fd8, %fd9, %fd6;
	cvt.rn.f32.f64 	%f894, %fd10;
	mul.f32 	%f895, %f86, %f894;
	mul.f32 	%f896, %f87, %f894;
	mul.f32 	%f897, %f88, %f894;
	fma.rn.f32 	%f1787, %f891, %f82, %f895;
	fma.rn.f32 	%f1786, %f891, %f83, %f896;
	fma.rn.f32 	%f1785, %f891, %f84, %f897;
$L__BB0_79:
	ld.shared.f32 	%f898, [_ZZ51callback_for_runge_kutta4_for_magnet_with_single_qsfPfS_fS_S_iS_E1m_$_0];
	add.f32 	%f899, %f1787, %f898;
	st.shared.f32 	[_ZZ51callback_for_runge_kutta4_for_magnet_with_single_qsfPfS_fS_S_iS_E1m_$_0], %f899;
	ld.shared.f32 	%f900, [_ZZ51callback_for_runge_kutta4_for_magnet_with_single_qsfPfS_fS_S_iS_E1m_$_1];
	add.f32 	%f901, %f1786, %f900;
	st.shared.f32 	[_ZZ51callback_for_runge_kutta4_for_magnet_with_single_qsfPfS_fS_S_iS_E1m_$_1], %f901;
	ld.shared.f32 	%f902, [_ZZ51callback_for_runge_kutta4_for_magnet_with_single_qsfPfS_fS_S_iS_E1m_$_2];
	add.f32 	%f903, %f1785, %f902;
	st.shared.f32 	[_ZZ51callback_for_runge_kutta4_for_magnet_with_single_qsfPfS_fS_S_iS_E1m_$_2], %f903;
$L__BB0_80:
	setp.ne.s32 	%p65, %r1, 0;
	bar.sync 	0;
	@%p65 bra 	$L__BB0_82;
	ld.shared.f32 	%f904, [_ZZ33track_for_magnet_with_single_qs_gPfS_S_S_PiS_S_E4temp_$_4];
	ld.shared.f32 	%f905, [_ZZ51callback_for_runge_kutta4_for_magnet_with_single_qsfPfS_fS_S_iS_E1m_$_2];
	mul.f32 	%f906, %f904, %f905;
	ld.shared.f32 	%f907, [_ZZ33track_for_magnet_with_single_qs_gPfS_S_S_PiS_S_E4temp_$_5];
	ld.shared.f32 	%f908, [_ZZ51callback_for_runge_kutta4_for_magnet_with_single_qsfPfS_fS_S_iS_E1m_$_1];
	mul.f32 	%f909, %f907, %f908;
	sub.f32 	%f910, %f906, %f909;
	ld.shared.f32 	%f911, [_ZZ33track_for_magnet_with_single_qs_gPfS_S_S_PiS_S_E4temp_$_3];
	ld.shared.f32 	%f912, [_ZZ51callback_for_runge_kutta4_for_magnet_with_single_qsfPfS_fS_S_iS_E1m_$_0];
	mul.f32 	%f913, %f907, %f912;
	mul.f32 	%f914, %f911, %f905;
	sub.f32 	%f915, %f913, %f914;
	mul.f32 	%f916, %f911, %f908;
	mul.f32 	%f917, %f904, %f912;
	sub.f32 	%f918, %f916, %f917;
	mul.f32 	%f919, %f2, %f910;
	st.shared.f32 	[_ZZ33track_for_magnet_with_single_qs_gPfS_S_S_PiS_S_E2k2_$_3], %f919;
	mul.f32 	%f920, %f2, %f915;
	st.shared.f32 	[_ZZ33track_for_magnet_with_single_qs_gPfS_S_S_PiS_S_E2k2_$_4], %f920;
	mul.f32 	%f921, %f2, %f918;
	st.shared.f32 	[_ZZ33track_for_magnet_with_single_qs_gPfS_S_S_PiS_S_E2k2_$_5], %f921;
	st.shared.f32 	[_ZZ33track_for_magnet_with_single_qs_gPfS_S_S_PiS_S_E2k2_$_0], %f911;
	st.shared.f32 	[_ZZ33track_for_magnet_with_single_qs_gPfS_S_S_PiS_S_E2k2_$_1], %f904;
	st.shared.f32 	[_ZZ33track_for_magnet_with_single_qs_gPfS_S_S_PiS_S_E2k2_$_2], %f907;
$L__BB0_82:
	setp.ne.s32 	%p66, %r1, 0;
	bar.sync 	0;
	@%p66 bra 	$L__BB0_84;
	ld.shared.f32 	%f922, [_ZZ33track_for_magnet_with_single_qs_gPfS_S_S_PiS_S_E2k2_$_0];
	mul.f32 	%f923, %f1, 0f3F000000;
	ld.shared.f32 	%f924, [_ZZ33track_for_magnet_with_single_qs_gPfS_S_S_PiS_S_E2k2_$_1];
	ld.shared.f32 	%f925, [_ZZ33track_for_magnet_with_single_qs_gPfS_S_S_PiS_S_E2k2_$_2];
	ld.shared.f32 	%f926, [_ZZ33track_for_magnet_with_single_qs_gPfS_S_S_PiS_S_E2k2_$_3];
	ld.shared.f32 	%f927, [_ZZ33track_for_magnet_with_single_qs_gPfS_S_S_PiS_S_E2k2_$_4];
	ld.shared.f32 	%f928, [_ZZ33track_for_magnet_with_single_qs_gPfS_S_S_PiS_S_E2k2_$_5];
	ld.shared.f32 	%f929, [_ZZ33track_for_magnet_with_single_qs_gPfS_S_S_PiS_S_E2Y0_$_0];
	fma.rn.f32 	%f930, %f923, %f922, %f929;
	st.shared.f32 	[_ZZ33track_for_magnet_with_single_qs_gPfS_S_S_PiS_S_E4temp_$_0], %f930;
	ld.shared.f32 	%f931, [_ZZ33track_for_magnet_with_single_qs_gPfS_S_S_PiS_S_E2Y0_$_1];
	fma.rn.f32 	%f932, %f923, %f924, %f931;
	st.shared.f32 	[_ZZ33track_for_magnet_with_single_qs_gPfS_S_S_PiS_S_E4temp_$_1], %f932;
	ld.shared.f32 	%f933, [_ZZ33track_for_magnet_with_single_qs_gPfS_S_S_PiS_S_E2Y0_$_2];
	fma.rn.f32 	%f934, %f923, %f925, %f933;
	st.shared.f32 	[_ZZ33track_for_magnet_with_single_qs_gPfS_S_S_PiS_S_E4temp_$_2], %f934;
	ld.shared.f32 	%f935, [_ZZ33track_for_magnet_with_single_qs_gPfS_S_S_PiS_S_E2Y0_$_3];
	fma.rn.f32 	%f936, %f923, %f926, %f935;
	st.shared.f32 	[_ZZ33track_for_magnet_with_single_qs_gPfS_S_S_PiS_S_E4temp_$_3], %f936;
	ld.shared.f32 	%f937, [_ZZ33track_for_magnet_with_single_qs_gPfS_S_S_PiS_S_E2Y0_$_4];
	fma.rn.f32 	%f938, %f923, %f927, %f937;
	st.shared.f32 	[_ZZ33track_for_magnet_with_single_qs_gPfS_S_S_PiS_S_E4temp_$_4], %f938;
	ld.shared.f32 	%f939, [_ZZ33track_for_magnet_with_single_qs_gPfS_S_S_PiS_S_E2Y0_$_5];
	fma.rn.f32 	%f940, %f923, %f928, %f939;
	st.shared.f32 	[_ZZ33track_for_magnet_with_single_qs_gPfS_S_S_PiS_S_E4temp_$_5], %f940;
$L__BB0_84:
	bar.sync 	0;
	ld.global.u32 	%r28, [%rd4];
	mov.b32 	%r80, 0;
	st.shared.u32 	[%r3], %r80;
	st.shared.u32 	[%r3+4], %r80;
	st.shared.u32 	[%r3+8], %r80;
	setp.ge.s32 	%p67, %r1, %r28;
	@%p67 bra 	$L__BB0_94;
	mul.lo.s32 	%r81, %r28, 3;
	ld.shared.f32 	%f98, [_ZZ33track_for_magnet_with_single_qs_gPfS_S_S_PiS_S_E4temp_$_0];
	ld.shared.f32 	%f99, [_ZZ33track_for_magnet_with_single_qs_gPfS_S_S_PiS_S_E4temp_$_1];
	ld.shared.f32 	%f100, [_ZZ33track_for_magnet_with_single_qs_gPfS_S_S_PiS_S_E4temp_$_2];
	max.s32 	%r82, %r81, %r5;
	sub.s32 	%r83, %r82, %r4;
	setp.ne.s32 	%p68, %r83, 3072;
	selp.u32 	%r84, 1, 0, %p68;
	selp.b32 	%r85, 2, 1, %p68;
	add.s32 	%r86, %r4, %r84;
	sub.s32 	%r87, %r82, %r86;
	add.s32 	%r88, %r87, -3072;
	mul.hi.u32 	%r89, %r88, -1431655765;
	shr.u32 	%r90, %r89, 11;
	add.s32 	%r29, %r85, %r90;
	add.s32 	%r91, %r90, %r84;
	setp.lt.u32 	%p69, %r91, 3;
	mov.f32 	%f1803, 0f00000000;
	mov.f32 	%f1804, %f1803;
	mov.f32 	%f1805, %f1803;
	mov.u32 	%r121, %r4;
	@%p69 bra 	$L__BB0_88;
	mov.b32 	%r122, 0;
	mov.f32 	%f1803, 0f00000000;
	mov.u32 	%r121, %r4;
$L__BB0_87:
	.pragma "nounroll";
	mul.wide.u32 	%rd40, %r121, 4;
	add.s64 	%rd41, %rd1, %rd40;
	add.s64 	%rd42, %rd2, %rd40;
	ld.global.f32 	%f944, [%rd42];
	sub.f32 	%f945, %f98, %f944;
	ld.global.f32 	%f946, [%rd42+4];
	sub.f32 	%f947, %f99, %f946;
	ld.global.f32 	%f948, [%rd42+8];
	sub.f32 	%f949, %f100, %f948;
	mul.f32 	%f950, %f947, %f947;
	fma.rn.f32 	%f951, %f945, %f945, %f950;
	fma.rn.f32 	%f952, %f949, %f949, %f951;
	sqrt.rn.f32 	%f953, %f952;
	mul.f32 	%f954, %f953, %f953;
	mul.f32 	%f955, %f953, %f954;
	ld.global.f32 	%f956, [%rd41+4];
	mul.f32 	%f957, %f949, %f956;
	ld.global.f32 	%f958, [%rd41+8];
	mul.f32 	%f959, %f947, %f958;
	sub.f32 	%f960, %f957, %f959;
	ld.global.f32 	%f961, [%rd41];
	mul.f32 	%f962, %f945, %f958;
	mul.f32 	%f963, %f949, %f961;
	sub.f32 	%f964, %f962, %f963;
	mul.f32 	%f965, %f947, %f961;
	mul.f32 	%f966, %f945, %f956;
	sub.f32 	%f967, %f965, %f966;
	rcp.rn.f32 	%f968, %f955;
	fma.rn.f32 	%f969, %f968, %f960, %f1805;
	fma.rn.f32 	%f970, %f968, %f964, %f1804;
	fma.rn.f32 	%f971, %f968, %f967, %f1803;
	ld.global.f32 	%f972, [%rd42+12288];
	sub.f32 	%f973, %f98, %f972;
	ld.global.f32 	%f974, [%rd42+12292];
	sub.f32 	%f975, %f99, %f974;
	ld.global.f32 	%f976, [%rd42+12296];
	sub.f32 	%f977, %f100, %f976;
	mul.f32 	%f978, %f975, %f975;
	fma.rn.f32 	%f979, %f973, %f973, %f978;
	fma.rn.f32 	%f980, %f977, %f977, %f979;
	sqrt.rn.f32 	%f981, %f980;
	mul.f32 	%f982, %f981, %f981;
	mul.f32 	%f983, %f981, %f982;
	ld.global.f32 	%f984, [%rd41+12292];
	mul.f32 	%f985, %f977, %f984;
	ld.global.f32 	%f986, [%rd41+12296];
	mul.f32 	%f987, %f975, %f986;
	sub.f32 	%f988, %f985, %f987;
	ld.global.f32 	%f989, [%rd41+12288];
	mul.f32 	%f990, %f973, %f986;
	mul.f32 	%f991, %f977, %f989;
	sub.f32 	%f992, %f990, %f991;
	mul.f32 	%f993, %f975, %f989;
	mul.f32 	%f994, %f973, %f984;
	sub.f32 	%f995, %f993, %f994;
	rcp.rn.f32 	%f996, %f983;
	fma.rn.f32 	%f997, %f996, %f988, %f969;
	fma.rn.f32 	%f998, %f996, %f992, %f970;
	fma.rn.f32 	%f999, %f996, %f995, %f971;
	ld.global.f32 	%f1000, [%rd42+24576];
	sub.f32 	%f1001, %f98, %f1000;
	ld.global.f32 	%f1002, [%rd42+24580];
	sub.f32 	%f1003, %f99, %f1002;
	ld.global.f32 	%f1004, [%rd42+24584];
	sub.f32 	%f1005, %f100, %f1004;
	mul.f32 	%f1006, %f1003, %f1003;
	fma.rn.f32 	%f1007, %f1001, %f1001, %f1006;
	fma.rn.f32 	%f1008, %f1005, %f1005, %f1007;
	sqrt.rn.f32 	%f1009, %f1008;
	mul.f32 	%f1010, %f1009, %f1009;
	mul.f32 	%f1011, %f1009, %f1010;
	ld.global.f32 	%f1012, [%rd41+24580];
	mul.f32 	%f1013, %f1005, %f1012;
	ld.global.f32 	%f1014, [%rd41+24584];
	mul.f32 	%f1015, %f1003, %f1014;
	sub.f32 	%f1016, %f1013, %f1015;
	ld.global.f32 	%f1017, [%rd41+24576];
	mul.f32 	%f1018, %f1001, %f1014;
	mul.f32 	%f1019, %f1005, %f1017;
	sub.f32 	%f1020, %f1018, %f1019;
	mul.f32 	%f1021, %f1003, %f1017;
	mul.f32 	%f1022, %f1001, %f1012;
	sub.f32 	%f1023, %f1021, %f1022;
	rcp.rn.f32 	%f1024, %f1011;
	fma.rn.f32 	%f1025, %f1024, %f1016, %f997;
	fma.rn.f32 	%f1026, %f1024, %f1020, %f998;
	fma.rn.f32 	%f1027, %f1024, %f1023, %f999;
	ld.global.f32 	%f1028, [%rd42+36864];
	sub.f32 	%f1029, %f98, %f1028;
	ld.global.f32 	%f1030, [%rd42+36868];
	sub.f32 	%f1031, %f99, %f1030;
	ld.global.f32 	%f1032, [%rd42+36872];
	sub.f32 	%f1033, %f100, %f1032;
	mul.f32 	%f1034, %f1031, %f1031;
	fma.rn.f32 	%f1035, %f1029, %f1029, %f1034;
	fma.rn.f32 	%f1036, %f1033, %f1033, %f1035;
	sqrt.rn.f32 	%f1037, %f1036;
	mul.f32 	%f1038, %f1037, %f1037;
	mul.f32 	%f1039, %f1037, %f1038;
	ld.global.f32 	%f1040, [%rd41+36868];
	mul.f32 	%f1041, %f1033, %f1040;
	ld.global.f32 	%f1042, [%rd41+36872];
	mul.f32 	%f1043, %f1031, %f1042;
	sub.f32 	%f1044, %f1041, %f1043;
	ld.global.f32 	%f1045, [%rd41+36864];
	mul.f32 	%f1046, %f1029, %f1042;
	mul.f32 	%f1047, %f1033, %f1045;
	sub.f32 	%f1048, %f1046, %f1047;
	mul.f32 	%f1049, %f1031, %f1045;
	mul.f32 	%f1050, %f1029, %f1040;
	sub.f32 	%f1051, %f1049, %f1050;
	rcp.rn.f32 	%f1052, %f1039;
	fma.rn.f32 	%f1805, %f1052, %f1044, %f1025;
	fma.rn.f32 	%f1804, %f1052, %f1048, %f1026;
	fma.rn.f32 	%f1803, %f1052, %f1051, %f1027;
	add.s32 	%r121, %r121, 12288;
	add.s32 	%r122, %r122, 4;
	and.b32  	%r93, %r29, 4194300;
	setp.eq.s32 	%p70, %r122, %r93;
	@%p70 bra 	$L__BB0_88;
	bra.uni 	$L__BB0_87;
$L__BB0_88:
	and.b32  	%r31, %r29, 3;
	setp.eq.s32 	%p71, %r31, 0;
	@%p71 bra 	$L__BB0_93;
	setp.eq.s32 	%p72, %r31, 1;
	@%p72 bra 	$L__BB0_91;
	mul.wide.u32 	%rd43, %r121, 4;
	add.s64 	%rd44, %rd1, %rd43;
	add.s64 	%rd45, %rd2, %rd43;
	ld.global.f32 	%f1054, [%rd45];
	sub.f32 	%f1055, %f98, %f1054;
	ld.global.f32 	%f1056, [%rd45+4];
	sub.f32 	%f1057, %f99, %f1056;
	ld.global.f32 	%f1058, [%rd45+8];
	sub.f32 	%f1059, %f100, %f1058;
	mul.f32 	%f1060, %f1057, %f1057;
	fma.rn.f32 	%f1061, %f1055, %f1055, %f1060;
	fma.rn.f32 	%f1062, %f1059, %f1059, %f1061;
	sqrt.rn.f32 	%f1063, %f1062;
	mul.f32 	%f1064, %f1063, %f1063;
	mul.f32 	%f1065, %f1063, %f1064;
	ld.global.f32 	%f1066, [%rd44+4];
	mul.f32 	%f1067, %f1059, %f1066;
	ld.global.f32 	%f1068, [%rd44+8];
	mul.f32 	%f1069, %f1057, %f1068;
	sub.f32 	%f1070, %f1067, %f1069;
	ld.global.f32 	%f1071, [%rd44];
	mul.f32 	%f1072, %f1055, %f1068;
	mul.f32 	%f1073, %f1059, %f1071;
	sub.f32 	%f1074, %f1072, %f1073;
	mul.f32 	%f1075, %f1057, %f1071;
	mul.f32 	%f1076, %f1055, %f1066;
	sub.f32 	%f1077, %f1075, %f1076;
	rcp.rn.f32 	%f1078, %f1065;
	fma.rn.f32 	%f1079, %f1078, %f1070, %f1805;
	fma.rn.f32 	%f1080, %f1078, %f1074, %f1804;
	fma.rn.f32 	%f1081, %f1078, %f1077, %f1803;
	ld.global.f32 	%f1082, [%rd45+12288];
	sub.f32 	%f1083, %f98, %f1082;
	ld.global.f32 	%f1084, [%rd45+12292];
	sub.f32 	%f1085, %f99, %f1084;
	ld.global.f32 	%f1086, [%rd45+12296];
	sub.f32 	%f1087, %f100, %f1086;
	mul.f32 	%f1088, %f1085, %f1085;
	fma.rn.f32 	%f1089, %f1083, %f1083, %f1088;
	fma.rn.f32 	%f1090, %f1087, %f1087, %f1089;
	sqrt.rn.f32 	%f1091, %f1090;
	mul.f32 	%f1092, %f1091, %f1091;
	mul.f32 	%f1093, %f1091, %f1092;
	ld.global.f32 	%f1094, [%rd44+12292];
	mul.f32 	%f1095, %f1087, %f1094;
	ld.global.f32 	%f1096, [%rd44+12296];
	mul.f32 	%f1097, %f1085, %f1096;
	sub.f32 	%f1098, %f1095, %f1097;
	ld.global.f32 	%f1099, [%rd44+12288];
	mul.f32 	%f1100, %f1083, %f1096;
	mul.f32 	%f1101, %f1087, %f1099;
	sub.f32 	%f1102, %f1100, %f1101;
	mul.f32 	%f1103, %f1085, %f1099;
	mul.f32 	%f1104, %f1083, %f1094;
	sub.f32 	%f1105, %f1103, %f1104;
	rcp.rn.f32 	%f1106, %f1093;
	fma.rn.f32 	%f1805, %f1106, %f1098, %f1079;
	fma.rn.f32 	%f1804, %f1106, %f1102, %f1080;
	fma.rn.f32 	%f1803, %f1106, %f1105, %f1081;
	add.s32 	%r121, %r121, 6144;
$L__BB0_91:
	and.b32  	%r94, %r29, 1;
	setp.eq.b32 	%p73, %r94, 1;
	not.pred 	%p74, %p73;
	@%p74 bra 	$L__BB0_93;
	mul.wide.u32 	%rd46, %r121, 4;
	add.s64 	%rd47, %rd1, %rd46;
	add.s64 	%rd48, %rd2, %rd46;
	ld.global.f32 	%f1107, [%rd48];
	sub.f32 	%f1108, %f98, %f1107;
	ld.global.f32 	%f1109, [%rd48+4];
	sub.f32 	%f1110, %f99, %f1109;
	ld.global.f32 	%f1111, [%rd48+8];
	sub.f32 	%f1112, %f100, %f1111;
	mul.f32 	%f1113, %f1110, %f1110;
	fma.rn.f32 	%f1114, %f1108, %f1108, %f1113;
	fma.rn.f32 	%f1115, %f1112, %f1112, %f1114;
	sqrt.rn.f32 	%f1116, %f1115;
	mul.f32 	%f1117, %f1116, %f1116;
	mul.f32 	%f1118, %f1116, %f1117;
	ld.global.f32 	%f1119, [%rd47+4];
	mul.f32 	%f1120, %f1112, %f1119;
	ld.global.f32 	%f1121, [%rd47+8];
	mul.f32 	%f1122, %f1110, %f1121;
	sub.f32 	%f1123, %f1120, %f1122;
	ld.global.f32 	%f1124, [%rd47];
	mul.f32 	%f1125, %f1108, %f1121;
	mul.f32 	%f1126, %f1112, %f1124;
	sub.f32 	%f1127, %f1125, %f1126;
	mul.f32 	%f1128, %f1110, %f1124;
	mul.f32 	%f1129, %f1108, %f1119;
	sub.f32 	%f1130, %f1128, %f1129;
	rcp.rn.f32 	%f1131, %f1118;
	fma.rn.f32 	%f1805, %f1131, %f1123, %f1805;
	fma.rn.f32 	%f1804, %f1131, %f1127, %f1804;
	fma.rn.f32 	%f1803, %f1131, %f1130, %f1803;
$L__BB0_93:
	st.shared.f32 	[%r3], %f1805;
	st.shared.f32 	[%r3+4], %f1804;
	st.shared.f32 	[%r3+8], %f1803;
$L__BB0_94:
	setp.gt.u32 	%p75, %r1, 511;
	bar.sync 	0;
	@%p75 bra 	$L__BB0_96;
	ld.shared.f32 	%f1132, [%r3+6144];
	ld.shared.f32 	%f1133, [%r3];
	add.f32 	%f1134, %f1132, %f1133;
	st.shared.f32 	[%r3], %f1134;
	ld.shared.f32 	%f1135, [%r3+6148];
	ld.shared.f32 	%f1136, [%r3+4];
	add.f32 	%f1137, %f1135, %f1136;
	st.shared.f32 	[%r3+4], %f1137;
	ld.shared.f32 	%f1138, [%r3+6152];
	ld.shared.f32 	%f1139, [%r3+8];
	add.f32 	%f1140, %f1138, %f1139;
	st.shared.f32 	[%r3+8], %f1140;
$L__BB0_96:
	setp.gt.u32 	%p76, %r1, 255;
	bar.sync 	0;
	@%p76 bra 	$L__BB0_98;
	ld.shared.f32 	%f1141, [%r3+3072];
	ld.shared.f32 	%f1142, [%r3];
	add.f32 	%f1143, %f1141, %f1142;
	st.shared.f32 	[%r3], %f1143;
	ld.shared.f32 	%f1144, [%r3+3076];
	ld.shared.f32 	%f1145, [%r3+4];
	add.f32 	%f1146, %f1144, %f1145;
	st.shared.f32 	[%r3+4], %f1146;
	ld.shared.f32 	%f1147, [%r3+3080];
	ld.shared.f32 	%f1148, [%r3+8];
	add.f32 	%f1149, %f1147, %f1148;
	st.shared.f32 	[%r3+8], %f1149;
$L__BB0_98:
	setp.gt.u32 	%p77, %r1, 127;
	bar.sync 	0;
	@%p77 bra 	$L__BB0_100;
	ld.shared.f32 	%f1150, [%r3+1536];
	ld.shared.f32 	%f1151, [%r3];
	add.f32 	%f1152, %f1150, %f1151;
	st.shared.f32 	[%r3], %f1152;
	ld.shared.f32 	%f1153, [%r3+1540];
	ld.shared.f32 	%f1154, [%r3+4];
	add.f32 	%f1155, %f1153, %f1154;
	st.shared.f32 	[%r3+4], %f1155;
	ld.shared.f32 	%f1156, [%r3+1544];
	ld.shared.f32 	%f1157, [%r3+8];
	add.f32 	%f1158, %f1156, %f1157;
	st.shared.f32 	[%r3+8], %f1158;
$L__BB0_100:
	setp.gt.u32 	%p78, %r1, 63;
	bar.sync 	0;
	@%p78 bra 	$L__BB0_102;
	ld.shared.f32 	%f1159, [%r3+768];
	ld.shared.f32 	%f1160, [%r3];
	add.f32 	%f1161, %f1159, %f1160;
	st.shared.f32 	[%r3], %f1161;
	ld.shared.f32 	%f1162, [%r3+772];
	ld.shared.f32 	%f1163, [%r3+4];
	add.f32 	%f1164, %f1162, %f1163;
	st.shared.f32 	[%r3+4], %f1164;
	ld.shared.f32 	%f1165, [%r3+776];
	ld.shared.f32 	%f1166, [%r3+8];
	add.f32 	%f1167, %f1165, %f1166;
	st.shared.f32 	[%r3+8], %f1167;
$L__BB0_102:
	setp.gt.u32 	%p79, %r1, 31;
	bar.sync 	0;
	@%p79 bra 	$L__BB0_104;
	ld.shared.f32 	%f1168, [%r3+384];
	ld.shared.f32 	%f1169, [%r3];
	add.f32 	%f1170, %f1168, %f1169;
	st.shared.f32 	[%r3], %f1170;
	ld.shared.f32 	%f1171, [%r3+388];
	ld.shared.f32 	%f1172, [%r3+4];
	add.f32 	%f1173, %f1171, %f1172;
	st.shared.f32 	[%r3+4], %f1173;
	ld.shared.f32 	%f1174, [%r3+392];
	ld.shared.f32 	%f1175, [%r3+8];
	add.f32 	%f1176, %f1174, %f1175;
	st.shared.f32 	[%r3+8], %f1176;
$L__BB0_104:
	setp.gt.u32 	%p80, %r1, 15;
	bar.sync 	0;
	@%p80 bra 	$L__BB0_106;
	ld.shared.f32 	%f1177, [%r3+192];
	ld.shared.f32 	%f1178, [%r3];
	add.f32 	%f1179, %f1177, %f1178;
	st.shared.f32 	[%r3], %f1179;
	ld.shared.f32 	%f1180, [%r3+196];
	ld.shared.f32 	%f1181, [%r3+4];
	add.f32 	%f1182, %f1180, %f1181;
	st.shared.f32 	[%r3+4], %f1182;
	ld.shared.f32 	%f1183, [%r3+200];
	ld.shared.f32 	%f1184, [%r3+8];
	add.f32 	%f1185, %f1183, %f1184;
	st.shared.f32 	[%r3+8], %f1185;
$L__BB0_106:
	setp.gt.u32 	%p81, %r1, 7;
	bar.sync 	0;
	@%p81 bra 	$L__BB0_108;
	ld.shared.f32 	%f1186, [%r3+96];
	ld.shared.f32 	%f1187, [%r3];
	add.f32 	%f1188, %f1186, %f1187;
	st.shared.f32 	[%r3], %f1188;
	ld.shared.f32 	%f1189, [%r3+100];
	ld.shared.f32 	%f1190, [%r3+4];
	add.f32 	%f1191, %f1189, %f1190;
	st.shared.f32 	[%r3+4], %f1191;
	ld.shared.f32 	%f1192, [%r3+104];
	ld.shared.f32 	%f1193, [%r3+8];
	add.f32 	%f1194, %f1192, %f1193;
	st.shared.f32 	[%r3+8], %f1194;
$L__BB0_108:
	setp.gt.u32 	%p82, %r1, 3;
	bar.sync 	0;
	@%p82 bra 	$L__BB0_110;
	ld.shared.f32 	%f1195, [%r3+48];
	ld.shared.f32 	%f1196, [%r3];
	add.f32 	%f1197, %f1195, %f1196;
	st.shared.f32 	[%r3], %f1197;
	ld.shared.f32 	%f1198, [%r3+52];
	ld.shared.f32 	%f1199, [%r3+4];
	add.f32 	%f1200, %f1198, %f1199;
	st.shared.f32 	[%r3+4], %f1200;
	ld.shared.f32 	%f1201, [%r3+56];
	ld.shared.f32 	%f1202, [%r3+8];
	add.f32 	%f1203, %f1201, %f1202;
	st.shared.f32 	[%r3+8], %f1203;
$L__BB0_110:
	setp.gt.u32 	%p83, %r1, 1;
	bar.sync 	0;
	@%p83 bra 	$L__BB0_112;
	ld.shared.f32 	%f1204, [%r3+24];
	ld.shared.f32 	%f1205, [%r3];
	add.f32 	%f1206, %f1204, %f1205;
	st.shared.f32 	[%r3], %f1206;
	ld.shared.f32 	%f1207, [%r3+28];
	ld.shared.f32 	%f1208, [%r3+4];
	add.f32 	%f1209, %f1207, %f1208;
	st.shared.f32 	[%r3+4], %f1209;
	ld.shared.f32 	%f1210, [%r3+32];
	ld.shared.f32 	%f1211, [%r3+8];
	add.f32 	%f1212, %f1210, %f1211;
	st.shared.f32 	[%r3+8], %f1212;
$L__BB0_112:
	setp.ne.s32 	%p84, %r1, 0;
	bar.sync 	0;
	@%p84 bra 	$L__BB0_114;
	ld.shared.f32 	%f1213, [_ZZ17current_element_BPfS_iS_S_E5s_dbs+12];
	ld.shared.f32 	%f1214, [%r3];
	add.f32 	%f1215, %f1213, %f1214;
	st.shared.f32 	[%r3], %f1215;
	ld.shared.f32 	%f1216, [_ZZ17current_element_BPfS_iS_S_E5s_dbs+16];
	ld.shared.f32 	%f1217, [%r3+4];
	add.f32 	%f1218, %f1216, %f1217;
	st.shared.f32 	[%r3+4], %f1218;
	ld.shared.f32 	%f1219, [_ZZ17current_element_BPfS_iS_S_E5s_dbs+20];
	ld.shared.f32 	%f1220, [%r3+8];
	add.f32 	%f1221, %f1219, %f1220;
	st.shared.f32 	[%r3+8], %f1221;
	ld.shared.f32 	%f1222, [_ZZ17current_element_BPfS_iS_S_E5s_dbs];
	st.shared.f32 	[_ZZ51callback_for_runge_kutta4_for_magnet_with_single_qsfPfS_fS_S_iS_E1m_$_0], %f1222;
	ld.shared.f32 	%f1223, [_ZZ17current_element_BPfS_iS_S_E5s_dbs+4];
	st.shared.f32 	[_ZZ51callback_for_runge_kutta4_for_magnet_with_single_qsfPfS_fS_S_iS_E1m_$_1], %f1223;
	ld.shared.f32 	%f1224, [_ZZ17current_element_BPfS_iS_S_E5s_dbs+8];
	st.shared.f32 	[_ZZ51callback_for_runge_kutta4_for_magnet_with_single_qsfPfS_fS_S_iS_E1m_$_2], %f1224;
$L__BB0_114:
	setp.ne.s32 	%p85, %r1, 0;
	bar.sync 	0;
	mov.f32 	%f1806, 0f00000000;
	mov.f32 	%f1807, 0f00000000;
	mov.f32 	%f1808, 0f00000000;
	@%p85 bra 	$L__BB0_120;
	ld.global.f32 	%f1226, [%rd3+48];
	ld.global.f32 	%f128, [%rd3+60];
	ld.shared.f32 	%f1228, [_ZZ33track_for_magnet_with_single_qs_gPfS_S_S_PiS_S_E4temp_$_0];
	ld.global.f32 	%f1229, [%rd3];
	sub.f32 	%f1230, %f1228, %f1229;
	ld.shared.f32 	%f1231, [_ZZ33track_for_magnet_with_single_qs_gPfS_S_S_PiS_S_E4temp_$_1];
	ld.global.f32 	%f1232, [%rd3+4];
	sub.f32 	%f1233, %f1231, %f1232;
	ld.shared.f32 	%f1234, [_ZZ33track_for_magnet_with_single_qs_gPfS_S_S_PiS_S_E4temp_$_2];
	ld.global.f32 	%f1235, [%rd3+8];
	sub.f32 	%f1236, %f1234, %f1235;
	ld.global.f32 	%f129, [%rd3+12];
	ld.global.f32 	%f130, [%rd3+16];
	mul.f32 	%f1237, %f1233, %f130;
	fma.rn.f32 	%f1238, %f1230, %f129, %f1237;
	ld.global.f32 	%f131, [%rd3+20];
	fma.rn.f32 	%f132, %f1236, %f131, %f1238;
	ld.global.f32 	%f133, [%rd3+24];
	ld.global.f32 	%f134, [%rd3+28];
	mul.f32 	%f1239, %f1233, %f134;
	fma.rn.f32 	%f1240, %f1230, %f133, %f1239;
	ld.global.f32 	%f135, [%rd3+32];
	fma.rn.f32 	%f136, %f1236, %f135, %f1240;
	ld.global.f32 	%f1241, [%rd3+36];
	ld.global.f32 	%f1242, [%rd3+40];
	mul.f32 	%f1243, %f1233, %f1242;
	fma.rn.f32 	%f1244, %f1230, %f1241, %f1243;
	ld.global.f32 	%f1245, [%rd3+44];
	fma.rn.f32 	%f1246, %f1236, %f1245, %f1244;
	setp.lt.f32 	%p86, %f1246, 0f00000000;
	setp.gt.f32 	%p87, %f1246, %f1226;
	or.pred  	%p88, %p86, %p87;
	@%p88 bra 	$L__BB0_119;
	setp.gt.f32 	%p89, %f132, %f128;
	neg.f32 	%f1249, %f128;
	setp.lt.f32 	%p90, %f132, %f1249;
	or.pred  	%p91, %p89, %p90;
	setp.gt.f32 	%p92, %f136, %f128;
	setp.lt.f32 	%p93, %f136, %f1249;
	or.pred  	%p94, %p92, %p93;
	or.pred  	%p95, %p91, %p94;
	@%p95 bra 	$L__BB0_119;
	mul.f32 	%f137, %f132, %f132;
	mul.f32 	%f138, %f136, %f136;
	add.f32 	%f1252, %f137, %f138;
	sqrt.rn.f32 	%f1253, %f1252;
	setp.gt.f32 	%p96, %f1253, %f128;
	@%p96 bra 	$L__BB0_119;
	ld.global.f32 	%f1254, [%rd3+52];
	ld.global.f32 	%f1255, [%rd3+56];
	mul.f32 	%f1256, %f132, %f136;
	mul.f32 	%f1257, %f1255, %f1256;
	fma.rn.f32 	%f1258, %f1254, %f136, %f1257;
	mul.f32 	%f1259, %f1254, %f132;
	cvt.f64.f32 	%fd11, %f1259;
	cvt.f64.f32 	%fd12, %f1255;
	mul.f64 	%fd13, %fd12, 0d3FE0000000000000;
	sub.f32 	%f1260, %f137, %f138;
	cvt.f64.f32 	%fd14, %f1260;
	fma.rn.f64 	%fd15, %fd13, %fd14, %fd11;
	cvt.rn.f32.f64 	%f1261, %fd15;
	mul.f32 	%f1262, %f133, %f1261;
	mul.f32 	%f1263, %f134, %f1261;
	mul.f32 	%f1264, %f135, %f1261;
	fma.rn.f32 	%f1807, %f1258, %f129, %f1262;
	fma.rn.f32 	%f1806, %f1258, %f130, %f1263;
	fma.rn.f32 	%f1808, %f1258, %f131, %f1264;
$L__BB0_119:
	ld.shared.f32 	%f1265, [_ZZ51callback_for_runge_kutta4_for_magnet_with_single_qsfPfS_fS_S_iS_E1m_$_0];
	add.f32 	%f1266, %f1807, %f1265;
	st.shared.f32 	[_ZZ51callback_for_runge_kutta4_for_magnet_with_single_qsfPfS_fS_S_iS_E1m_$_0], %f1266;
	ld.shared.f32 	%f1267, [_ZZ51callback_for_runge_kutta4_for_magnet_with_single_qsfPfS_fS_S_iS_E1m_$_1];
	add.f32 	%f1268, %f1806, %f1267;
	st.shared.f32 	[_ZZ51callback_for_runge_kutta4_for_magnet_with_single_qsfPfS_fS_S_iS_E1m_$_1], %f1268;
	ld.shared.f32 	%f1269, [_ZZ51callback_for_runge_kutta4_for_magnet_with_single_qsfPfS_fS_S_iS_E1m_$_2];
	add.f32 	%f1270, %f1808, %f1269;
	st.shared.f32 	[_ZZ51callback_for_runge_kutta4_for_magnet_with_single_qsfPfS_fS_S_iS_E1m_$_2], %f1270;
$L__BB0_120:
	setp.ne.s32 	%p97, %r1, 0;
	bar.sync 	0;
	@%p97 bra 	$L__BB0_122;
	ld.shared.f32 	%f1271, [_ZZ33track_for_magnet_with_single_qs_gPfS_S_S_PiS_S_E4temp_$_4];
	ld.shared.f32 	%f1272, [_ZZ51callback_for_runge_kutta4_for_magnet_with_single_qsfPfS_fS_S_iS_E1m_$_2];
	mul.f32 	%f1273, %f1271, %f1272;
	ld.shared.f32 	%f1274, [_ZZ33track_for_magnet_with_single_qs_gPfS_S_S_PiS_S_E4temp_$_5];
	ld.shared.f32 	%f1275, [_ZZ51callback_for_runge_kutta4_for_magnet_with_single_qsfPfS_fS_S_iS_E1m_$_1];
	mul.f32 	%f1276, %f1274, %f1275;
	sub.f32 	%f1277, %f1273, %f1276;
	ld.shared.f32 	%f1278, [_ZZ33track_for_magnet_with_single_qs_gPfS_S_S_PiS_S_E4temp_$_3];
	ld.shared.f32 	%f1279, [_ZZ51callback_for_runge_kutta4_for_magnet_with_single_qsfPfS_fS_S_iS_E1m_$_0];
	mul.f32 	%f1280, %f1274, %f1279;
	mul.f32 	%f1281, %f1278, %f1272;
	sub.f32 	%f1282, %f1280, %f1281;
	mul.f32 	%f1283, %f1278, %f1275;
	mul.f32 	%f1284, %f1271, %f1279;
	sub.f32 	%f1285, %f1283, %f1284;
	mul.f32 	%f1286, %f2, %f1277;
	st.shared.f32 	[_ZZ33track_for_magnet_with_single_qs_gPfS_S_S_PiS_S_E2k3_$_3], %f1286;
	mul.f32 	%f1287, %f2, %f1282;
	st.shared.f32 	[_ZZ33track_for_magnet_with_single_qs_gPfS_S_S_PiS_S_E2k3_$_4], %f1287;
	mul.f32 	%f1288, %f2, %f1285;
	st.shared.f32 	[_ZZ33track_for_magnet_with_single_qs_gPfS_S_S_PiS_S_E2k3_$_5], %f1288;
	st.shared.f32 	[_ZZ33track_for_magnet_with_single_qs_gPfS_S_S_PiS_S_E2k3_$_0], %f1278;
	st.shared.f32 	[_ZZ33track_for_magnet_with_single_qs_gPfS_S_S_PiS_S_E2k3_$_1], %f1271;
	st.shared.f32 	[_ZZ33track_for_magnet_with_single_qs_gPfS_S_S_PiS_S_E2k3_$_2], %f1274;
$L__BB0_122:
	setp.ne.s32 	%p98, %r1, 0;
	bar.sync 	0;
	@%p98 bra 	$L__BB0_124;
	ld.shared.f32 	%f1289, [_ZZ33track_for_magnet_with_single_qs_gPfS_S_S_PiS_S_E2k3_$_0];
	ld.shared.f32 	%f1290, [_ZZ33track_for_magnet_with_single_qs_gPfS_S_S_PiS_S_E2k3_$_1];
	ld.shared.f32 	%f1291, [_ZZ33track_for_magnet_with_single_qs_gPfS_S_S_PiS_S_E2k3_$_2];
	ld.shared.f32 	%f1292, [_ZZ33track_for_magnet_with_single_qs_gPfS_S_S_PiS_S_E2k3_$_3];
	ld.shared.f32 	%f1293, [_ZZ33track_for_magnet_with_single_qs_gPfS_S_S_PiS_S_E2k3_$_4];
	ld.shared.f32 	%f1294, [_ZZ33track_for_magnet_with_single_qs_gPfS_S_S_PiS_S_E2k3_$_5];
	ld.shared.f32 	%f1295, [_ZZ33track_for_magnet_with_single_qs_gPfS_S_S_PiS_S_E2Y0_$_0];
	fma.rn.f32 	%f1296, %f1, %f1289, %f1295;
	st.shared.f32 	[_ZZ33track_for_magnet_with_single_qs_gPfS_S_S_PiS_S_E4temp_$_0], %f1296;
	ld.shared.f32 	%f1297, [_ZZ33track_for_magnet_with_single_qs_gPfS_S_S_PiS_S_E2Y0_$_1];
	fma.rn.f32 	%f1298, %f1, %f1290, %f1297;
	st.shared.f32 	[_ZZ33track_for_magnet_with_single_qs_gPfS_S_S_PiS_S_E4temp_$_1], %f1298;
	ld.shared.f32 	%f1299, [_ZZ33track_for_magnet_with_single_qs_gPfS_S_S_PiS_S_E2Y0_$_2];
	fma.rn.f32 	%f1300, %f1, %f1291, %f1299;
	st.shared.f32 	[_ZZ33track_for_magnet_with_single_qs_gPfS_S_S_PiS_S_E4temp_$_2], %f1300;
	ld.shared.f32 	%f1301, [_ZZ33track_for_magnet_with_single_qs_gPfS_S_S_PiS_S_E2Y0_$_3];
	fma.rn.f32 	%f1302, %f1, %f1292, %f1301;
	st.shared.f32 	[_ZZ33track_for_magnet_with_single_qs_gPfS_S_S_PiS_S_E4temp_$_3], %f1302;
	ld.shared.f32 	%f1303, [_ZZ33track_for_magnet_with_single_qs_gPfS_S_S_PiS_S_E2Y0_$_4];
	fma.rn.f32 	%f1304, %f1, %f1293, %f1303;
	st.shared.f32 	[_ZZ33track_for_magnet_with_single_qs_gPfS_S_S_PiS_S_E4temp_$_4], %f1304;
	ld.shared.f32 	%f1305, [_ZZ33track_for_magnet_with_single_qs_gPfS_S_S_PiS_S_E2Y0_$_5];
	fma.rn.f32 	%f1306, %f1, %f1294, %f1305;
	st.shared.f32 	[_ZZ33track_for_magnet_with_single_qs_gPfS_S_S_PiS_S_E4temp_$_5], %f1306;
$L__BB0_124:
	bar.sync 	0;
	ld.global.u32 	%r38, [%rd4];
	mov.b32 	%r95, 0;
	st.shared.u32 	[%r3], %r95;
	st.shared.u32 	[%r3+4], %r95;
	st.shared.u32 	[%r3+8], %r95;
	setp.ge.s32 	%p99, %r1, %r38;
	@%p99 bra 	$L__BB0_134;
	mul.lo.s32 	%r96, %r38, 3;
	ld.shared.f32 	%f145, [_ZZ33track_for_magnet_with_single_qs_gPfS_S_S_PiS_S_E4temp_$_0];
	ld.shared.f32 	%f146, [_ZZ33track_for_magnet_with_single_qs_gPfS_S_S_PiS_S_E4temp_$_1];
	ld.shared.f32 	%f147, [_ZZ33track_for_magnet_with_single_qs_gPfS_S_S_PiS_S_E4temp_$_2];
	max.s32 	%r97, %r96, %r5;
	sub.s32 	%r98, %r97, %r4;
	setp.ne.s32 	%p100, %r98, 3072;
	selp.u32 	%r99, 1, 0, %p100;
	selp.b32 	%r100, 2, 1, %p100;
	add.s32 	%r101, %r4, %r99;
	sub.s32 	%r102, %r97, %r101;
	add.s32 	%r103, %r102, -3072;
	mul.hi.u32 	%r104, %r103, -1431655765;
	shr.u32 	%r105, %r104, 11;
	add.s32 	%r39, %r100, %r105;
	add.s32 	%r106, %r105, %r99;
	setp.lt.u32 	%p101, %r106, 3;
	mov.f32 	%f1824, 0f00000000;
	mov.f32 	%f1825, %f1824;
	mov.f32 	%f1826, %f1824;
	mov.u32 	%r125, %r4;
	@%p101 bra 	$L__BB0_128;
	mov.b32 	%r126, 0;
	mov.f32 	%f1824, 0f00000000;
	mov.u32 	%r125, %r4;
$L__BB0_127:
	.pragma "nounroll";
	mul.wide.u32 	%rd49, %r125, 4;
	add.s64 	%rd50, %rd1, %rd49;
	add.s64 	%rd51, %rd2, %rd49;
	ld.global.f32 	%f1310, [%rd51];
	sub.f32 	%f1311, %f145, %f1310;
	ld.global.f32 	%f1312, [%rd51+4];
	sub.f32 	%f1313, %f146, %f1312;
	ld.global.f32 	%f1314, [%rd51+8];
	sub.f32 	%f1315, %f147, %f1314;
	mul.f32 	%f1316, %f1313, %f1313;
	fma.rn.f32 	%f1317, %f1311, %f1311, %f1316;
	fma.rn.f32 	%f1318, %f1315, %f1315, %f1317;
	sqrt.rn.f32 	%f1319, %f1318;
	mul.f32 	%f1320, %f1319, %f1319;
	mul.f32 	%f1321, %f1319, %f1320;
	ld.global.f32 	%f1322, [%rd50+4];
	mul.f32 	%f1323, %f1315, %f1322;
	ld.global.f32 	%f1324, [%rd50+8];
	mul.f32 	%f1325, %f1313, %f1324;
	sub.f32 	%f1326, %f1323, %f1325;
	ld.global.f32 	%f1327, [%rd50];
	mul.f32 	%f1328, %f1311, %f1324;
	mul.f32 	%f1329, %f1315, %f1327;
	sub.f32 	%f1330, %f1328, %f1329;
	mul.f32 	%f1331, %f1313, %f1327;
	mul.f32 	%f1332, %f1311, %f1322;
	sub.f32 	%f1333, %f1331, %f1332;
	rcp.rn.f32 	%f1334, %f1321;
	fma.rn.f32 	%f1335, %f1334, %f1326, %f1826;
	fma.rn.f32 	%f1336, %f1334, %f1330, %f1825;
	fma.rn.f32 	%f1337, %f1334, %f1333, %f1824;
	ld.global.f32 	%f1338, [%rd51+12288];
	sub.f32 	%f1339, %f145, %f1338;
	ld.global.f32 	%f1340, [%rd51+12292];
	sub.f32 	%f1341, %f146, %f1340;
	ld.global.f32 	%f1342, [%rd51+12296];
	sub.f32 	%f1343, %f147, %f1342;
	mul.f32 	%f1344, %f1341, %f1341;
	fma.rn.f32 	%f1345, %f1339, %f1339, %f1344;
	fma.rn.f32 	%f1346, %f1343, %f1343, %f1345;
	sqrt.rn.f32 	%f1347, %f1346;
	mul.f32 	%f1348, %f1347, %f1347;
	mul.f32 	%f1349, %f1347, %f1348;
	ld.global.f32 	%f1350, [%rd50+12292];
	mul.f32 	%f1351, %f1343, %f1350;
	ld.global.f32 	%f1352, [%rd50+12296];
	mul.f32 	%f1353, %f1341, %f1352;
	sub.f32 	%f1354, %f1351, %f1353;
	ld.global.f32 	%f1355, [%rd50+12288];
	mul.f32 	%f1356, %f1339, %f1352;
	mul.f32 	%f1357, %f1343, %f1355;
	sub.f32 	%f1358, %f1356, %f1357;
	mul.f32 	%f1359, %f1341, %f1355;
	mul.f32 	%f1360, %f1339, %f1350;
	sub.f32 	%f1361, %f1359, %f1360;
	rcp.rn.f32 	%f1362, %f1349;
	fma.rn.f32 	%f1363, %f1362, %f1354, %f1335;
	fma.rn.f32 	%f1364, %f1362, %f1358, %f1336;
	fma.rn.f32 	%f1365, %f1362, %f1361, %f1337;
	ld.global.f32 	%f1366, [%rd51+24576];
	sub.f32 	%f1367, %f145, %f1366;
	ld.global.f32 	%f1368, [%rd51+24580];
	sub.f32 	%f1369, %f146, %f1368;
	ld.global.f32 	%f1370, [%rd51+24584];
	sub.f32 	%f1371, %f147, %f1370;
	mul.f32 	%f1372, %f1369, %f1369;
	fma.rn.f32 	%f1373, %f1367, %f1367, %f1372;
	fma.rn.f32 	%f1374, %f1371, %f1371, %f1373;
	sqrt.rn.f32 	%f1375, %f1374;
	mul.f32 	%f1376, %f1375, %f1375;
	mul.f32 	%f1377, %f1375, %f1376;
	ld.global.f32 	%f1378, [%rd50+24580];
	mul.f32 	%f1379, %f1371, %f1378;
	ld.global.f32 	%f1380, [%rd50+24584];
	mul.f32 	%f1381, %f1369, %f1380;
	sub.f32 	%f1382, %f1379, %f1381;
	ld.global.f32 	%f1383, [%rd50+24576];
	mul.f32 	%f1384, %f1367, %f1380;
	mul.f32 	%f1385, %f1371, %f1383;
	sub.f32 	%f1386, %f1384, %f1385;
	mul.f32 	%f1387, %f1369, %f1383;
	mul.f32 	%f1388, %f1367, %f1378;
	sub.f32 	%f1389, %f1387, %f1388;
	rcp.rn.f32 	%f1390, %f1377;
	fma.rn.f32 	%f1391, %f1390, %f1382, %f1363;
	fma.rn.f32 	%f1392, %f1390, %f1386, %f1364;
	fma.rn.f32 	%f1393, %f1390, %f1389, %f1365;
	ld.global.f32 	%f1394, [%rd51+36864];
	sub.f32 	%f1395, %f145, %f1394;
	ld.global.f32 	%f1396, [%rd51+36868];
	sub.f32 	%f1397, %f146, %f1396;
	ld.global.f32 	%f1398, [%rd51+36872];
	sub.f32 	%f1399, %f147, %f1398;
	mul.f32 	%f1400, %f1397, %f1397;
	fma.rn.f32 	%f1401, %f1395, %f1395, %f1400;
	fma.rn.f32 	%f1402, %f1399, %f1399, %f1401;
	sqrt.rn.f32 	%f1403, %f1402;
	mul.f32 	%f1404, %f1403, %f1403;
	mul.f32 	%f1405, %f1403, %f1404;
	ld.global.f32 	%f1406, [%rd50+36868];
	mul.f32 	%f1407, %f1399, %f1406;
	ld.global.f32 	%f1408, [%rd50+36872];
	mul.f32 	%f1409, %f1397, %f1408;
	sub.f32 	%f1410, %f1407, %f1409;
	ld.global.f32 	%f1411, [%rd50+36864];
	mul.f32 	%f1412, %f1395, %f1408;
	mul.f32 	%f1413, %f1399, %f1411;
	sub.f32 	%f1414, %f1412, %f1413;
	mul.f32 	%f1415, %f1397, %f1411;
	mul.f32 	%f1416, %f1395, %f1406;
	sub.f32 	%f1417, %f1415, %f1416;
	rcp.rn.f32 	%f1418, %f1405;
	fma.rn.f32 	%f1826, %f1418, %f1410, %f1391;
	fma.rn.f32 	%f1825, %f1418, %f1414, %f1392;
	fma.rn.f32 	%f1824, %f1418, %f1417, %f1393;
	add.s32 	%r125, %r125, 12288;
	add.s32 	%r126, %r126, 4;
	and.b32  	%r108, %r39, 4194300;
	setp.eq.s32 	%p102, %r126, %r108;
	@%p102 bra 	$L__BB0_128;
	bra.uni 	$L__BB0_127;
$L__BB0_128:
	and.b32  	%r41, %r39, 3;
	setp.eq.s32 	%p103, %r41, 0;
	@%p103 bra 	$L__BB0_133;
	setp.eq.s32 	%p104, %r41, 1;
	@%p104 bra 	$L__BB0_131;
	mul.wide.u32 	%rd52, %r125, 4;
	add.s64 	%rd53, %rd1, %rd52;
	add.s64 	%rd54, %rd2, %rd52;
	ld.global.f32 	%f1420, [%rd54];
	sub.f32 	%f1421, %f145, %f1420;
	ld.global.f32 	%f1422, [%rd54+4];
	sub.f32 	%f1423, %f146, %f1422;
	ld.global.f32 	%f1424, [%rd54+8];
	sub.f32 	%f1425, %f147, %f1424;
	mul.f32 	%f1426, %f1423, %f1423;
	fma.rn.f32 	%f1427, %f1421, %f1421, %f1426;
	fma.rn.f32 	%f1428, %f1425, %f1425, %f1427;
	sqrt.rn.f32 	%f1429, %f1428;
	mul.f32 	%f1430, %f1429, %f1429;
	mul.f32 	%f1431, %f1429, %f1430;
	ld.global.f32 	%f1432, [%rd53+4];
	mul.f32 	%f1433, %f1425, %f1432;
	ld.global.f32 	%f1434, [%rd53+8];
	mul.f32 	%f1435, %f1423, %f1434;
	sub.f32 	%f1436, %f1433, %f1435;
	ld.global.f32 	%f1437, [%rd53];
	mul.f32 	%f1438, %f1421, %f1434;
	mul.f32 	%f1439, %f1425, %f1437;
	sub.f32 	%f1440, %f1438, %f1439;
	mul.f32 	%f1441, %f1423, %f1437;
	mul.f32 	%f1442, %f1421, %f1432;
	sub.f32 	%f1443, %f1441, %f1442;
	rcp.rn.f32 	%f1444, %f1431;
	fma.rn.f32 	%f1445, %f1444, %f1436, %f1826;
	fma.rn.f32 	%f1446, %f1444, %f1440, %f1825;
	fma.rn.f32 	%f1447, %f1444, %f1443, %f1824;
	ld.global.f32 	%f1448, [%rd54+12288];
	sub.f32 	%f1449, %f145, %f1448;
	ld.global.f32 	%f1450, [%rd54+12292];
	sub.f32 	%f1451, %f146, %f1450;
	ld.global.f32 	%f1452, [%rd54+12296];
	sub.f32 	%f1453, %f147, %f1452;
	mul.f32 	%f1454, %f1451, %f1451;
	fma.rn.f32 	%f1455, %f1449, %f1449, %f1454;
	fma.rn.f32 	%f1456, %f1453, %f1453, %f1455;
	sqrt.rn.f32 	%f1457, %f1456;
	mul.f32 	%f1458, %f1457, %f1457;
	mul.f32 	%f1459, %f1457, %f1458;
	ld.global.f32 	%f1460, [%rd53+12292];
	mul.f32 	%f1461, %f1453, %f1460;
	ld.global.f32 	%f1462, [%rd53+12296];
	mul.f32 	%f1463, %f1451, %f1462;
	sub.f32 	%f1464, %f1461, %f1463;
	ld.global.f32 	%f1465, [%rd53+12288];
	mul.f32 	%f1466, %f1449, %f1462;
	mul.f32 	%f1467, %f1453, %f1465;
	sub.f32 	%f1468, %f1466, %f1467;
	mul.f32 	%f1469, %f1451, %f1465;
	mul.f32 	%f1470, %f1449, %f1460;
	sub.f32 	%f1471, %f1469, %f1470;
	rcp.rn.f32 	%f1472, %f1459;
	fma.rn.f32 	%f1826, %f1472, %f1464, %f1445;
	fma.rn.f32 	%f1825, %f1472, %f1468, %f1446;
	fma.rn.f32 	%f1824, %f1472, %f1471, %f1447;
	add.s32 	%r125, %r125, 6144;
$L__BB0_131:
	and.b32  	%r109, %r39, 1;
	setp.eq.b32 	%p105, %r109, 1;
	not.pred 	%p106, %p105;
	@%p106 bra 	$L__BB0_133;
	mul.wide.u32 	%rd55, %r125, 4;
	add.s64 	%rd56, %rd1, %rd55;
	add.s64 	%rd57, %rd2, %rd55;
	ld.global.f32 	%f1473, [%rd57];
	sub.f32 	%f1474, %f145, %f1473;
	ld.global.f32 	%f1475, [%rd57+4];
	sub.f32 	%f1476, %f146, %f1475;
	ld.global.f32 	%f1477, [%rd57+8];
	sub.f32 	%f1478, %f147, %f1477;
	mul.f32 	%f1479, %f1476, %f1476;
	fma.rn.f32 	%f1480, %f1474, %f1474, %f1479;
	fma.rn.f32 	%f1481, %f1478, %f1478, %f1480;
	sqrt.rn.f32 	%f1482, %f1481;
	mul.f32 	%f1483, %f1482, %f1482;
	mul.f32 	%f1484, %f1482, %f1483;
	ld.global.f32 	%f1485, [%rd56+4];
	mul.f32 	%f1486, %f1478, %f1485;
	ld.global.f32 	%f1487, [%rd56+8];
	mul.f32 	%f1488, %f1476, %f1487;
	sub.f32 	%f1489, %f1486, %f1488;
	ld.global.f32 	%f1490, [%rd56];
	mul.f32 	%f1491, %f1474, %f1487;
	mul.f32 	%f1492, %f1478, %f1490;
	sub.f32 	%f1493, %f1491, %f1492;
	mul.f32 	%f1494, %f1476, %f1490;
	mul.f32 	%f1495, %f1474, %f1485;
	sub.f32 	%f1496, %f1494, %f1495;
	rcp.rn.f32 	%f1497, %f1484;
	fma.rn.f32 	%f1826, %f1497, %f1489, %f1826;
	fma.rn.f32 	%f1825, %f1497, %f1493, %f1825;
	fma.rn.f32 	%f1824, %f1497, %f1496, %f1824;
$L__BB0_133:
	st.shared.f32 	[%r3], %f1826;
	st.shared.f32 	[%r3+4], %f1825;
	st.shared.f32 	[%r3+8], %f1824;
$L__BB0_134:
	setp.gt.u32 	%p107, %r1, 511;
	bar.sync 	0;
	@%p107 bra 	$L__BB0_136;
	ld.shared.f32 	%f1498, [%r3+6144];
	ld.shared.f32 	%f1499, [%r3];
	add.f32 	%f1500, %f1498, %f1499;
	st.shared.f32 	[%r3], %f1500;
	ld.shared.f32 	%f1501, [%r3+6148];
	ld.shared.f32 	%f1502, [%r3+4];
	add.f32 	%f1503, %f1501, %f1502;
	st.shared.f32 	[%r3+4], %f1503;
	ld.shared.f32 	%f1504, [%r3+6152];
	ld.shared.f32 	%f1505, [%r3+8];
	add.f32 	%f1506, %f1504, %f1505;
	st.shared.f32 	[%r3+8], %f1506;
$L__BB0_136:
	setp.gt.u32 	%p108, %r1, 255;
	bar.sync 	0;
	@%p108 bra 	$L__BB0_138;
	ld.shared.f32 	%f1507, [%r3+3072];
	ld.shared.f32 	%f1508, [%r3];
	add.f32 	%f1509, %f1507, %f1508;
	st.shared.f32 	[%r3], %f1509;
	ld.shared.f32 	%f1510, [%r3+3076];
	ld.shared.f32 	%f1511, [%r3+4];
	add.f32 	%f1512, %f1510, %f1511;
	st.shared.f32 	[%r3+4], %f1512;
	ld.shared.f32 	%f1513, [%r3+3080];
	ld.shared.f32 	%f1514, [%r3+8];
	add.f32 	%f1515, %f1513, %f1514;
	st.shared.f32 	[%r3+8], %f1515;
$L__BB0_138:
	setp.gt.u32 	%p109, %r1, 127;
	bar.sync 	0;
	@%p109 bra 	$L__BB0_140;
	ld.shared.f32 	%f1516, [%r3+1536];
	ld.shared.f32 	%f1517, [%r3];
	add.f32 	%f1518, %f1516, %f1517;
	st.shared.f32 	[%r3], %f1518;
	ld.shared.f32 	%f1519, [%r3+1540];
	ld.shared.f32 	%f1520, [%r3+4];
	add.f32 	%f1521, %f1519, %f1520;
	st.shared.f32 	[%r3+4], %f1521;
	ld.shared.f32 	%f1522, [%r3+1544];
	ld.shared.f32 	%f1523, [%r3+8];
	add.f32 	%f1524, %f1522, %f1523;
	st.shared.f32 	[%r3+8], %f1524;
$L__BB0_140:
	setp.gt.u32 	%p110, %r1, 63;
	bar.sync 	0;
	@%p110 bra 	$L__BB0_142;
	ld.shared.f32 	%f1525, [%r3+768];
	ld.shared.f32 	%f1526, [%r3];
	add.f32 	%f1527, %f1525, %f1526;
	st.shared.f32 	[%r3], %f1527;
	ld.shared.f32 	%f1528, [%r3+772];
	ld.shared.f32 	%f1529, [%r3+4];
	add.f32 	%f1530, %f1528, %f1529;
	st.shared.f32 	[%r3+4], %f1530;
	ld.shared.f32 	%f1531, [%r3+776];
	ld.shared.f32 	%f1532, [%r3+8];
	add.f32 	%f1533, %f1531, %f1532;
	st.shared.f32 	[%r3+8], %f1533;
$L__BB0_142:
	setp.gt.u32 	%p111, %r1, 31;
	bar.sync 	0;
	@%p111 bra 	$L__BB0_144;
	ld.shared.f32 	%f1534, [%r3+384];
	ld.shared.f32 	%f1535, [%r3];
	add.f32 	%f1536, %f1534, %f1535;
	st.shared.f32 	[%r3], %f1536;
	ld.shared.f32 	%f1537, [%r3+388];
	ld.shared.f32 	%f1538, [%r3+4];
	add.f32 	%f1539, %f1537, %f1538;
	st.shared.f32 	[%r3+4], %f1539;
	ld.shared.f32 	%f1540, [%r3+392];
	ld.shared.f32 	%f1541, [%r3+8];
	add.f32 	%f1542, %f1540, %f1541;
	st.shared.f32 	[%r3+8], %f1542;
$L__BB0_144:
	setp.gt.u32 	%p112, %r1, 15;
	bar.sync 	0;
	@%p112 bra 	$L__BB0_146;
	ld.shared.f32 	%f1543, [%r3+192];
	ld.shared.f32 	%f1544, [%r3];
	add.f32 	%f1545, %f1543, %f1544;
	st.shared.f32 	[%r3], %f1545;
	ld.shared.f32 	%f1546, [%r3+196];
	ld.shared.f32 	%f1547, [%r3+4];
	add.f32 	%f1548, %f1546, %f1547;
	st.shared.f32 	[%r3+4], %f1548;
	ld.shared.f32 	%f1549, [%r3+200];
	ld.shared.f32 	%f1550, [%r3+8];
	add.f32 	%f1551, %f1549, %f1550;
	st.shared.f32 	[%r3+8], %f1551;
$L__BB0_146:
	setp.gt.u32 	%p113, %r1, 7;
	bar.sync 	0;
	@%p113 bra 	$L__BB0_148;
	ld.shared.f32 	%f1552, [%r3+96];
	ld.shared.f32 	%f1553, [%r3];
	add.f32 	%f1554, %f1552, %f1553;
	st.shared.f32 	[%r3], %f1554;
	ld.shared.f32 	%f1555, [%r3+100];
	ld.shared.f32 	%f1556, [%r3+4];
	add.f32 	%f1557, %f1555, %f1556;
	st.shared.f32 	[%r3+4], %f1557;
	ld.shared.f32 	%f1558, [%r3+104];
	ld.shared.f32 	%f1559, [%r3+8];
	add.f32 	%f1560, %f1558, %f1559;
	st.shared.f32 	[%r3+8], %f1560;
$L__BB0_148:
	setp.gt.u32 	%p114, %r1, 3;
	bar.sync 	0;
	@%p114 bra 	$L__BB0_150;
	ld.shared.f32 	%f1561, [%r3+48];
	ld.shared.f32 	%f1562, [%r3];
	add.f32 	%f1563, %f1561, %f1562;
	st.shared.f32 	[%r3], %f1563;
	ld.shared.f32 	%f1564, [%r3+52];
	ld.shared.f32 	%f1565, [%r3+4];
	add.f32 	%f1566, %f1564, %f1565;
	st.shared.f32 	[%r3+4], %f1566;
	ld.shared.f32 	%f1567, [%r3+56];
	ld.shared.f32 	%f1568, [%r3+8];
	add.f32 	%f1569, %f1567, %f1568;
	st.shared.f32 	[%r3+8], %f1569;
$L__BB0_150:
	setp.gt.u32 	%p115, %r1, 1;
	bar.sync 	0;
	@%p115 bra 	$L__BB0_152;
	ld.shared.f32 	%f1570, [%r3+24];
	ld.shared.f32 	%f1571, [%r3];
	add.f32 	%f1572, %f1570, %f1571;
	st.shared.f32 	[%r3], %f1572;
	ld.shared.f32 	%f1573, [%r3+28];
	ld.shared.f32 	%f1574, [%r3+4];
	add.f32 	%f1575, %f1573, %f1574;
	st.shared.f32 	[%r3+4], %f1575;
	ld.shared.f32 	%f1576, [%r3+32];
	ld.shared.f32 	%f1577, [%r3+8];
	add.f32 	%f1578, %f1576, %f1577;
	st.shared.f32 	[%r3+8], %f1578;
$L__BB0_152:
	setp.ne.s32 	%p116, %r1, 0;
	bar.sync 	0;
	@%p116 bra 	$L__BB0_154;
	ld.shared.f32 	%f1579, [_ZZ17current_element_BPfS_iS_S_E5s_dbs+12];
	ld.shared.f32 	%f1580, [%r3];
	add.f32 	%f1581, %f1579, %f1580;
	st.shared.f32 	[%r3], %f1581;
	ld.shared.f32 	%f1582, [_ZZ17current_element_BPfS_iS_S_E5s_dbs+16];
	ld.shared.f32 	%f1583, [%r3+4];
	add.f32 	%f1584, %f1582, %f1583;
	st.shared.f32 	[%r3+4], %f1584;
	ld.shared.f32 	%f1585, [_ZZ17current_element_BPfS_iS_S_E5s_dbs+20];
	ld.shared.f32 	%f1586, [%r3+8];
	add.f32 	%f1587, %f1585, %f1586;
	st.shared.f32 	[%r3+8], %f1587;
	ld.shared.f32 	%f1588, [_ZZ17current_element_BPfS_iS_S_E5s_dbs];
	st.shared.f32 	[_ZZ51callback_for_runge_kutta4_for_magnet_with_single_qsfPfS_fS_S_iS_E1m_$_0], %f1588;
	ld.shared.f32 	%f1589, [_ZZ17current_element_BPfS_iS_S_E5s_dbs+4];
	st.shared.f32 	[_ZZ51callback_for_runge_kutta4_for_magnet_with_single_qsfPfS_fS_S_iS_E1m_$_1], %f1589;
	ld.shared.f32 	%f1590, [_ZZ17current_element_BPfS_iS_S_E5s_dbs+8];
	st.shared.f32 	[_ZZ51callback_for_runge_kutta4_for_magnet_with_single_qsfPfS_fS_S_iS_E1m_$_2], %f1590;
$L__BB0_154:
	setp.ne.s32 	%p117, %r1, 0;
	bar.sync 	0;
	mov.f32 	%f1827, 0f00000000;
	mov.f32 	%f1828, 0f00000000;
	mov.f32 	%f1829, 0f00000000;
	@%p117 bra 	$L__BB0_160;
	ld.global.f32 	%f1592, [%rd3+48];
	ld.global.f32 	%f175, [%rd3+60];
	ld.shared.f32 	%f1594, [_ZZ33track_for_magnet_with_single_qs_gPfS_S_S_PiS_S_E4temp_$_0];
	ld.global.f32 	%f1595, [%rd3];
	sub.f32 	%f1596, %f1594, %f1595;
	ld.shared.f32 	%f1597, [_ZZ33track_for_magnet_with_single_qs_gPfS_S_S_PiS_S_E4temp_$_1];
	ld.global.f32 	%f1598, [%rd3+4];
	sub.f32 	%f1599, %f1597, %f1598;
	ld.shared.f32 	%f1600, [_ZZ33track_for_magnet_with_single_qs_gPfS_S_S_PiS_S_E4temp_$_2];
	ld.global.f32 	%f1601, [%rd3+8];
	sub.f32 	%f1602, %f1600, %f1601;
	ld.global.f32 	%f176, [%rd3+12];
	ld.global.f32 	%f177, [%rd3+16];
	mul.f32 	%f1603, %f1599, %f177;
	fma.rn.f32 	%f1604, %f1596, %f176, %f1603;
	ld.global.f32 	%f178, [%rd3+20];
	fma.rn.f32 	%f179, %f1602, %f178, %f1604;
	ld.global.f32 	%f180, [%rd3+24];
	ld.global.f32 	%f181, [%rd3+28];
	mul.f32 	%f1605, %f1599, %f181;
	fma.rn.f32 	%f1606, %f1596, %f180, %f1605;
	ld.global.f32 	%f182, [%rd3+32];
	fma.rn.f32 	%f183, %f1602, %f182, %f1606;
	ld.global.f32 	%f1607, [%rd3+36];
	ld.global.f32 	%f1608, [%rd3+40];
	mul.f32 	%f1609, %f1599, %f1608;
	fma.rn.f32 	%f1610, %f1596, %f1607, %f1609;
	ld.global.f32 	%f1611, [%rd3+44];
	fma.rn.f32 	%f1612, %f1602, %f1611, %f1610;
	setp.lt.f32 	%p118, %f1612, 0f00000000;
	setp.gt.f32 	%p119, %f1612, %f1592;
	or.pred  	%p120, %p118, %p119;
	@%p120 bra 	$L__BB0_159;
	setp.gt.f32 	%p121, %f179, %f175;
	neg.f32 	%f1615, %f175;
	setp.lt.f32 	%p122, %f179, %f1615;
	or.pred  	%p123, %p121, %p122;
	setp.gt.f32 	%p124, %f183, %f175;
	setp.lt.f32 	%p125, %f183, %f1615;
	or.pred  	%p126, %p124, %p125;
	or.pred  	%p127, %p123, %p126;
	@%p127 bra 	$L__BB0_159;
	mul.f32 	%f184, %f179, %f179;
	mul.f32 	%f185, %f183, %f183;
	add.f32 	%f1618, %f184, %f185;
	sqrt.rn.f32 	%f1619, %f1618;
	setp.gt.f32 	%p128, %f1619, %f175;
	@%p128 bra 	$L__BB0_159;
	ld.global.f32 	%f1620, [%rd3+52];
	ld.global.f32 	%f1621, [%rd3+56];
	mul.f32 	%f1622, %f179, %f183;
	mul.f32 	%f1623, %f1621, %f1622;
	fma.rn.f32 	%f1624, %f1620, %f183, %f1623;
	mul.f32 	%f1625, %f1620, %f179;
	cvt.f64.f32 	%fd16, %f1625;
	cvt.f64.f32 	%fd17, %f1621;
	mul.f64 	%fd18, %fd17, 0d3FE0000000000000;
	sub.f32 	%f1626, %f184, %f185;
	cvt.f64.f32 	%fd19, %f1626;
	fma.rn.f64 	%fd20, %fd18, %fd19, %fd16;
	cvt.rn.f32.f64 	%f1627, %fd20;
	mul.f32 	%f1628, %f180, %f1627;
	mul.f32 	%f1629, %f181, %f1627;
	mul.f32 	%f1630, %f182, %f1627;
	fma.rn.f32 	%f1827, %f1624, %f176, %f1628;
	fma.rn.f32 	%f1828, %f1624, %f177, %f1629;
	fma.rn.f32 	%f1829, %f1624, %f178, %f1630;
$L__BB0_159:
	ld.shared.f32 	%f1631, [_ZZ51callback_for_runge_kutta4_for_magnet_with_single_qsfPfS_fS_S_iS_E1m_$_0];
	add.f32 	%f1632, %f1827, %f1631;
	st.shared.f32 	[_ZZ51callback_for_runge_kutta4_for_magnet_with_single_qsfPfS_fS_S_iS_E1m_$_0], %f1632;
	ld.shared.f32 	%f1633, [_ZZ51callback_for_runge_kutta4_for_magnet_with_single_qsfPfS_fS_S_iS_E1m_$_1];
	add.f32 	%f1634, %f1828, %f1633;
	st.shared.f32 	[_ZZ51callback_for_runge_kutta4_for_magnet_with_single_qsfPfS_fS_S_iS_E1m_$_1], %f1634;
	ld.shared.f32 	%f1635, [_ZZ51callback_for_runge_kutta4_for_magnet_with_single_qsfPfS_fS_S_iS_E1m_$_2];
	add.f32 	%f1636, %f1829, %f1635;
	st.shared.f32 	[_ZZ51callback_for_runge_kutta4_for_magnet_with_single_qsfPfS_fS_S_iS_E1m_$_2], %f1636;
$L__BB0_160:
	setp.ne.s32 	%p129, %r1, 0;
	bar.sync 	0;
	@%p129 bra 	$L__BB0_162;
	ld.shared.f32 	%f1637, [_ZZ33track_for_magnet_with_single_qs_gPfS_S_S_PiS_S_E4temp_$_4];
	ld.shared.f32 	%f1638, [_ZZ51callback_for_runge_kutta4_for_magnet_with_single_qsfPfS_fS_S_iS_E1m_$_2];
	mul.f32 	%f1639, %f1637, %f1638;
	ld.shared.f32 	%f1640, [_ZZ33track_for_magnet_with_single_qs_gPfS_S_S_PiS_S_E4temp_$_5];
	ld.shared.f32 	%f1641, [_ZZ51callback_for_runge_kutta4_for_magnet_with_single_qsfPfS_fS_S_iS_E1m_$_1];
	mul.f32 	%f1642, %f1640, %f1641;
	sub.f32 	%f1643, %f1639, %f1642;
	ld.shared.f32 	%f1644, [_ZZ33track_for_magnet_with_single_qs_gPfS_S_S_PiS_S_E4temp_$_3];
	ld.shared.f32 	%f1645, [_ZZ51callback_for_runge_kutta4_for_magnet_with_single_qsfPfS_fS_S_iS_E1m_$_0];
	mul.f32 	%f1646, %f1640, %f1645;
	mul.f32 	%f1647, %f1644, %f1638;
	sub.f32 	%f1648, %f1646, %f1647;
	mul.f32 	%f1649, %f1644, %f1641;
	mul.f32 	%f1650, %f1637, %f1645;
	sub.f32 	%f1651, %f1649, %f1650;
	mul.f32 	%f1652, %f2, %f1643;
	st.shared.f32 	[_ZZ33track_for_magnet_with_single_qs_gPfS_S_S_PiS_S_E2k4_$_3], %f1652;
	mul.f32 	%f1653, %f2, %f1648;
	st.shared.f32 	[_ZZ33track_for_magnet_with_single_qs_gPfS_S_S_PiS_S_E2k4_$_4], %f1653;
	mul.f32 	%f1654, %f2, %f1651;
	st.shared.f32 	[_ZZ33track_for_magnet_with_single_qs_gPfS_S_S_PiS_S_E2k4_$_5], %f1654;
	st.shared.f32 	[_ZZ33track_for_magnet_with_single_qs_gPfS_S_S_PiS_S_E2k4_$_0], %f1644;
	st.shared.f32 	[_ZZ33track_for_magnet_with_single_qs_gPfS_S_S_PiS_S_E2k4_$_1], %f1637;
	st.shared.f32 	[_ZZ33track_for_magnet_with_single_qs_gPfS_S_S_PiS_S_E2k4_$_2], %f1640;
$L__BB0_162:
	setp.ne.s32 	%p130, %r1, 0;
	bar.sync 	0;
	@%p130 bra 	$L__BB0_164;
	ld.shared.f32 	%f1655, [_ZZ33track_for_magnet_with_single_qs_gPfS_S_S_PiS_S_E2k1_$_0];
	ld.shared.f32 	%f1656, [_ZZ33track_for_magnet_with_single_qs_gPfS_S_S_PiS_S_E2k4_$_0];
	add.f32 	%f1657, %f1655, %f1656;
	ld.shared.f32 	%f1658, [_ZZ33track_for_magnet_with_single_qs_gPfS_S_S_PiS_S_E2k1_$_1];
	ld.shared.f32 	%f1659, [_ZZ33track_for_magnet_with_single_qs_gPfS_S_S_PiS_S_E2k4_$_1];
	add.f32 	%f1660, %f1658, %f1659;
	ld.shared.f32 	%f1661, [_ZZ33track_for_magnet_with_single_qs_gPfS_S_S_PiS_S_E2k1_$_2];
	ld.shared.f32 	%f1662, [_ZZ33track_for_magnet_with_single_qs_gPfS_S_S_PiS_S_E2k4_$_2];
	add.f32 	%f1663, %f1661, %f1662;
	ld.shared.f32 	%f1664, [_ZZ33track_for_magnet_with_single_qs_gPfS_S_S_PiS_S_E2k1_$_3];
	ld.shared.f32 	%f1665, [_ZZ33track_for_magnet_with_single_qs_gPfS_S_S_PiS_S_E2k4_$_3];
	add.f32 	%f1666, %f1664, %f1665;
	ld.shared.f32 	%f1667, [_ZZ33track_for_magnet_with_single_qs_gPfS_S_S_PiS_S_E2k1_$_4];
	ld.shared.f32 	%f1668, [_ZZ33track_for_magnet_with_single_qs_gPfS_S_S_PiS_S_E2k4_$_4];
	add.f32 	%f1669, %f1667, %f1668;
	ld.shared.f32 	%f1670, [_ZZ33track_for_magnet_with_single_qs_gPfS_S_S_PiS_S_E2k1_$_5];
	ld.shared.f32 	%f1671, [_ZZ33track_for_magnet_with_single_qs_gPfS_S_S_PiS_S_E2k4_$_5];
	add.f32 	%f1672, %f1670, %f1671;
	ld.shared.f32 	%f1673, [_ZZ33track_for_magnet_with_single_qs_gPfS_S_S_PiS_S_E2k2_$_0];
	add.f32 	%f1674, %f1673, %f1673;
	st.shared.f32 	[_ZZ33track_for_magnet_with_single_qs_gPfS_S_S_PiS_S_E2k2_$_0], %f1674;
	ld.shared.f32 	%f1675, [_ZZ33track_for_magnet_with_single_qs_gPfS_S_S_PiS_S_E2k2_$_1];
	add.f32 	%f1676, %f1675, %f1675;
	st.shared.f32 	[_ZZ33track_for_magnet_with_single_qs_gPfS_S_S_PiS_S_E2k2_$_1], %f1676;
	ld.shared.f32 	%f1677, [_ZZ33track_for_magnet_with_single_qs_gPfS_S_S_PiS_S_E2k2_$_2];
	add.f32 	%f1678, %f1677, %f1677;
	st.shared.f32 	[_ZZ33track_for_magnet_with_single_qs_gPfS_S_S_PiS_S_E2k2_$_2], %f1678;
	ld.shared.f32 	%f1679, [_ZZ33track_for_magnet_with_single_qs_gPfS_S_S_PiS_S_E2k2_$_3];
	add.f32 	%f1680, %f1679, %f1679;
	st.shared.f32 	[_ZZ33track_for_magnet_with_single_qs_gPfS_S_S_PiS_S_E2k2_$_3], %f1680;
	ld.shared.f32 	%f1681, [_ZZ33track_for_magnet_with_single_qs_gPfS_S_S_PiS_S_E2k2_$_4];
	add.f32 	%f1682, %f1681, %f1681;
	st.shared.f32 	[_ZZ33track_for_magnet_with_single_qs_gPfS_S_S_PiS_S_E2k2_$_4], %f1682;
	ld.shared.f32 	%f1683, [_ZZ33track_for_magnet_with_single_qs_gPfS_S_S_PiS_S_E2k2_$_5];
	add.f32 	%f1684, %f1683, %f1683;
	st.shared.f32 	[_ZZ33track_for_magnet_with_single_qs_gPfS_S_S_PiS_S_E2k2_$_5], %f1684;
	ld.shared.f32 	%f1685, [_ZZ33track_for_magnet_with_single_qs_gPfS_S_S_PiS_S_E2k3_$_0];
	add.f32 	%f1686, %f1685, %f1685;
	st.shared.f32 	[_ZZ33track_for_magnet_with_single_qs_gPfS_S_S_PiS_S_E2k3_$_0], %f1686;
	ld.shared.f32 	%f1687, [_ZZ33track_for_magnet_with_single_qs_gPfS_S_S_PiS_S_E2k3_$_1];
	add.f32 	%f1688, %f1687, %f1687;
	st.shared.f32 	[_ZZ33track_for_magnet_with_single_qs_gPfS_S_S_PiS_S_E2k3_$_1], %f1688;
	ld.shared.f32 	%f1689, [_ZZ33track_for_magnet_with_single_qs_gPfS_S_S_PiS_S_E2k3_$_2];
	add.f32 	%f1690, %f1689, %f1689;
	st.shared.f32 	[_ZZ33track_for_magnet_with_single_qs_gPfS_S_S_PiS_S_E2k3_$_2], %f1690;
	ld.shared.f32 	%f1691, [_ZZ33track_for_magnet_with_single_qs_gPfS_S_S_PiS_S_E2k3_$_3];
	add.f32 	%f1692, %f1691, %f1691;
	st.shared.f32 	[_ZZ33track_for_magnet_with_single_qs_gPfS_S_S_PiS_S_E2k3_$_3], %f1692;
	ld.shared.f32 	%f1693, [_ZZ33track_for_magnet_with_single_qs_gPfS_S_S_PiS_S_E2k3_$_4];
	add.f32 	%f1694, %f1693, %f1693;
	st.shared.f32 	[_ZZ33track_for_magnet_with_single_qs_gPfS_S_S_PiS_S_E2k3_$_4], %f1694;
	ld.shared.f32 	%f1695, [_ZZ33track_for_magnet_with_single_qs_gPfS_S_S_PiS_S_E2k3_$_5];
	add.f32 	%f1696, %f1695, %f1695;
	st.shared.f32 	[_ZZ33track_for_magnet_with_single_qs_gPfS_S_S_PiS_S_E2k3_$_5], %f1696;
	add.f32 	%f1697, %f1674, %f1686;
	st.shared.f32 	[_ZZ33track_for_magnet_with_single_qs_gPfS_S_S_PiS_S_E2k1_$_0], %f1697;
	add.f32 	%f1698, %f1676, %f1688;
	st.shared.f32 	[_ZZ33track_for_magnet_with_single_qs_gPfS_S_S_PiS_S_E2k1_$_1], %f1698;
	add.f32 	%f1699, %f1678, %f1690;
	st.shared.f32 	[_ZZ33track_for_magnet_with_single_qs_gPfS_S_S_PiS_S_E2k1_$_2], %f1699;
	add.f32 	%f1700, %f1680, %f1692;
	st.shared.f32 	[_ZZ33track_for_magnet_with_single_qs_gPfS_S_S_PiS_S_E2k1_$_3], %f1700;
	add.f32 	%f1701, %f1682, %f1694;
	st.shared.f32 	[_ZZ33track_for_magnet_with_single_qs_gPfS_S_S_PiS_S_E2k1_$_4], %f1701;
	add.f32 	%f1702, %f1684, %f1696;
	st.shared.f32 	[_ZZ33track_for_magnet_with_single_qs_gPfS_S_S_PiS_S_E2k1_$_5], %f1702;
	add.f32 	%f1703, %f1697, %f1657;
	add.f32 	%f1704, %f1698, %f1660;
	add.f32 	%f1705, %f1699, %f1663;
	add.f32 	%f1706, %f1700, %f1666;
	add.f32 	%f1707, %f1701, %f1669;
	add.f32 	%f1708, %f1702, %f1672;
	mul.f32 	%f1709, %f3, %f1703;
	st.shared.f32 	[_ZZ33track_for_magnet_with_single_qs_gPfS_S_S_PiS_S_E4temp_$_0], %f1709;
	mul.f32 	%f1710, %f3, %f1704;
	st.shared.f32 	[_ZZ33track_for_magnet_with_single_qs_gPfS_S_S_PiS_S_E4temp_$_1], %f1710;
	mul.f32 	%f1711, %f3, %f1705;
	st.shared.f32 	[_ZZ33track_for_magnet_with_single_qs_gPfS_S_S_PiS_S_E4temp_$_2], %f1711;
	mul.f32 	%f1712, %f3, %f1706;
	st.shared.f32 	[_ZZ33track_for_magnet_with_single_qs_gPfS_S_S_PiS_S_E4temp_$_3], %f1712;
	mul.f32 	%f1713, %f3, %f1707;
	st.shared.f32 	[_ZZ33track_for_magnet_with_single_qs_gPfS_S_S_PiS_S_E4temp_$_4], %f1713;
	mul.f32 	%f1714, %f3, %f1708;
	st.shared.f32 	[_ZZ33track_for_magnet_with_single_qs_gPfS_S_S_PiS_S_E4temp_$_5], %f1714;
	ld.shared.f32 	%f1715, [_ZZ33track_for_magnet_with_single_qs_gPfS_S_S_PiS_S_E2Y0_$_0];
	add.f32 	%f1716, %f1709, %f1715;
	st.shared.f32 	[_ZZ33track_for_magnet_with_single_qs_gPfS_S_S_PiS_S_E2Y0_$_0], %f1716;
	ld.shared.f32 	%f1717, [_ZZ33track_for_magnet_with_single_qs_gPfS_S_S_PiS_S_E2Y0_$_1];
	add.f32 	%f1718, %f1710, %f1717;
	st.shared.f32 	[_ZZ33track_for_magnet_with_single_qs_gPfS_S_S_PiS_S_E2Y0_$_1], %f1718;
	ld.shared.f32 	%f1719, [_ZZ33track_for_magnet_with_single_qs_gPfS_S_S_PiS_S_E2Y0_$_2];
	add.f32 	%f1720, %f1711, %f1719;
	st.shared.f32 	[_ZZ33track_for_magnet_with_single_qs_gPfS_S_S_PiS_S_E2Y0_$_2], %f1720;
	ld.shared.f32 	%f1721, [_ZZ33track_for_magnet_with_single_qs_gPfS_S_S_PiS_S_E2Y0_$_3];
	add.f32 	%f1722, %f1712, %f1721;
	st.shared.f32 	[_ZZ33track_for_magnet_with_single_qs_gPfS_S_S_PiS_S_E2Y0_$_3], %f1722;
	ld.shared.f32 	%f1723, [_ZZ33track_for_magnet_with_single_qs_gPfS_S_S_PiS_S_E2Y0_$_4];
	add.f32 	%f1724, %f1713, %f1723;
	st.shared.f32 	[_ZZ33track_for_magnet_with_single_qs_gPfS_S_S_PiS_S_E2Y0_$_4], %f1724;
	ld.shared.f32 	%f1725, [_ZZ33track_for_magnet_with_single_qs_gPfS_S_S_PiS_S_E2Y0_$_5];
	add.f32 	%f1726, %f1714, %f1725;
	st.shared.f32 	[_ZZ33track_for_magnet_with_single_qs_gPfS_S_S_PiS_S_E2Y0_$_5], %f1726;
$L__BB0_164:
	add.s32 	%r110, %r110, 1;
	setp.ne.s32 	%p131, %r110, %r2;
	@%p131 bra 	$L__BB0_4;
$L__BB0_165:
	setp.ne.s32 	%p132, %r1, 0;
	@%p132 bra 	$L__BB0_167;
	ld.shared.f32 	%f1727, [_ZZ33track_for_magnet_with_single_qs_gPfS_S_S_PiS_S_E2Y0_$_0];
	st.global.f32 	[%rd5], %f1727;
	ld.shared.f32 	%f1728, [_ZZ33track_for_magnet_with_single_qs_gPfS_S_S_PiS_S_E2Y0_$_1];
	st.global.f32 	[%rd5+4], %f1728;
	ld.shared.f32 	%f1729, [_ZZ33track_for_magnet_with_single_qs_gPfS_S_S_PiS_S_E2Y0_$_2];
	st.global.f32 	[%rd5+8], %f1729;
	ld.shared.f32 	%f1730, [_ZZ33track_for_magnet_with_single_qs_gPfS_S_S_PiS_S_E2Y0_$_3];
	st.global.f32 	[%rd5+12], %f1730;
	ld.shared.f32 	%f1731, [_ZZ33track_for_magnet_with_single_qs_gPfS_S_S_PiS_S_E2Y0_$_4];
	st.global.f32 	[%rd5+16], %f1731;
	ld.shared.f32 	%f1732, [_ZZ33track_for_magnet_with_single_qs_gPfS_S_S_PiS_S_E2Y0_$_5];
	st.global.f32 	[%rd5+20], %f1732;
	ld.global.f32 	%f1733, [%rd6];
	st.global.f32 	[%rd5+36], %f1733;
$L__BB0_167:
	bar.sync 	0;
	ret;

}
	// .globl	_Z48track_multi_particle_for_magnet_with_single_qs_gPfS_S_S_PiS_S_S0_
.visible .entry _Z48track_multi_particle_for_magnet_with_single_qs_gPfS_S_S_PiS_S_S0_(
	.param .u64 .ptr .align 1 _Z48track_multi_particle_for_magnet_with_single_qs_gPfS_S_S_PiS_S_S0__param_0,
	.param .u64 .ptr .align 1 _Z48track_multi_particle_for_magnet_with_single_qs_gPfS_S_S_PiS_S_S0__param_1,
	.param .u64 .ptr .align 1 _Z48track_multi_particle_for_magnet_with_single_qs_gPfS_S_S_PiS_S_S0__param_2,
	.param .u64 .ptr .align 1 _Z48track_multi_particle_for_magnet_with_single_qs_gPfS_S_S_PiS_S_S0__param_3,
	.param .u64 .ptr .align 1 _Z48track_multi_particle_for_magnet_with_single_qs_gPfS_S_S_PiS_S_S0__param_4,
	.param .u64 .ptr .align 1 _Z48track_multi_particle_for_magnet_with_single_qs_gPfS_S_S_PiS_S_S0__param_5,
	.param .u64 .ptr .align 1 _Z48track_multi_particle_for_magnet_with_single_qs_gPfS_S_S_PiS_S_S0__param_6,
	.param .u64 .ptr .align 1 _Z48track_multi_particle_for_magnet_with_single_qs_gPfS_S_S_PiS_S_S0__param_7
)
{
	.reg .pred 	%p<135>;
	.reg .b32 	%r<134>;
	.reg .b32 	%f<1830>;
	.reg .b64 	%rd<67>;
	.reg .b64 	%fd<21>;

	ld.param.u64 	%rd16, [_Z48track_multi_particle_for_magnet_with_single_qs_gPfS_S_S_PiS_S_S0__param_2];
	ld.param.u64 	%rd17, [_Z48track_multi_particle_for_magnet_with_single_qs_gPfS_S_S_PiS_S_S0__param_3];
	ld.param.u64 	%rd18, [_Z48track_multi_particle_for_magnet_with_single_qs_gPfS_S_S_PiS_S_S0__param_4];
	ld.param.u64 	%rd19, [_Z48track_multi_particle_for_magnet_with_single_qs_gPfS_S_S_PiS_S_S0__param_5];
	ld.param.u64 	%rd20, [_Z48track_multi_particle_for_magnet_with_single_qs_gPfS_S_S_PiS_S_S0__param_7];
	cvta.to.global.u64 	%rd1, %rd16;
	cvta.to.global.u64 	%rd2, %rd17;
	cvta.to.global.u64 	%rd3, %rd19;
	cvta.to.global.u64 	%rd4, %rd18;
	cvta.to.global.u64 	%rd5, %rd20;
	ld.global.u32 	%r54, [%rd5];
	setp.lt.s32 	%p1, %r54, 1;
	@%p1 bra 	$L__BB1_170;
	mov.u32 	%r1, %tid.x;
	mov.u32 	%r56, _ZZ17current_element_BPfS_iS_S_E5s_dbs;
	mad.lo.s32 	%r2, %r1, 12, %r56;
	mul.lo.s32 	%r3, %r1, 3;
	add.s32 	%r4, %r3, 3072;
	mov.b32 	%r116, 0;
$L__BB1_2:
	ld.param.u64 	%rd64, [_Z48track_multi_particle_for_magnet_with_single_qs_gPfS_S_S_PiS_S_S0__param_6];
	ld.param.u64 	%rd63, [_Z48track_multi_particle_for_magnet_with_single_qs_gPfS_S_S_PiS_S_S0__param_1];
	ld.param.u64 	%rd61, [_Z48track_multi_particle_for_magnet_with_single_qs_gPfS_S_S_PiS_S_S0__param_0];
	setp.ne.s32 	%p2, %r1, 0;
	mul.lo.s32 	%r57, %r116, 10;
	cvta.to.global.u64 	%rd21, %rd64;
	mul.wide.u32 	%rd22, %r57, 4;
	add.s64 	%rd6, %rd21, %rd22;
	cvta.to.global.u64 	%rd23, %rd61;
	ld.global.f32 	%f192, [%rd23];
	ld.global.f32 	%f193, [%rd6+32];
	div.rn.f32 	%f194, %f192, %f193;
	cvta.to.global.u64 	%rd24, %rd63;
	ld.global.f32 	%f195, [%rd24];
	div.rn.f32 	%f196, %f192, %f195;
	cvt.rpi.f32.f32 	%f197, %f196;
	cvt.rzi.s32.f32 	%r6, %f197;
	cvt.rn.f32.s32 	%f198, %r6;
	div.rn.f32 	%f1, %f194, %f198;
	ld.global.f32 	%f199, [%rd6+28];
	ld.global.f32 	%f200, [%rd6+24];
	div.rn.f32 	%f2, %f199, %f200;
	@%p2 bra 	$L__BB1_4;
	ld.global.f32 	%f201, [%rd6];
	st.shared.f32 	[_ZZ31track_for_magnet_with_single_qsPfS_S_S_PiS_S_E2Y0_$_0], %f201;
	ld.global.f32 	%f202, [%rd6+4];
	st.shared.f32 	[_ZZ31track_for_magnet_with_single_qsPfS_S_S_PiS_S_E2Y0_$_1], %f202;
	ld.global.f32 	%f203, [%rd6+8];
	st.shared.f32 	[_ZZ31track_for_magnet_with_single_qsPfS_S_S_PiS_S_E2Y0_$_2], %f203;
	ld.global.f32 	%f204, [%rd6+12];
	st.shared.f32 	[_ZZ31track_for_magnet_with_single_qsPfS_S_S_PiS_S_E2Y0_$_3], %f204;
	ld.global.f32 	%f205, [%rd6+16];
	st.shared.f32 	[_ZZ31track_for_magnet_with_single_qsPfS_S_S_PiS_S_E2Y0_$_4], %f205;
	ld.global.f32 	%f206, [%rd6+20];
	st.shared.f32 	[_ZZ31track_for_magnet_with_single_qsPfS_S_S_PiS_S_E2Y0_$_5], %f206;
$L__BB1_4:
	setp.lt.s32 	%p3, %r6, 1;
	@%p3 bra 	$L__BB1_167;
	div.rn.f32 	%f3, %f1, 0f40C00000;
	mov.b32 	%r117, 0;
$L__BB1_6:
	bar.sync 	0;
	ld.global.u32 	%r8, [%rd4];
	mov.b32 	%r59, 0;
	st.shared.u32 	[%r2], %r59;
	st.shared.u32 	[%r2+4], %r59;
	st.shared.u32 	[%r2+8], %r59;
	setp.ge.s32 	%p4, %r1, %r8;
	@%p4 bra 	$L__BB1_16;
	mul.lo.s32 	%r60, %r8, 3;
	ld.shared.f32 	%f4, [_ZZ31track_for_magnet_with_single_qsPfS_S_S_PiS_S_E2Y0_$_0];
	ld.shared.f32 	%f5, [_ZZ31track_for_magnet_with_single_qsPfS_S_S_PiS_S_E2Y0_$_1];
	ld.shared.f32 	%f6, [_ZZ31track_for_magnet_with_single_qsPfS_S_S_PiS_S_E2Y0_$_2];
	max.s32 	%r61, %r60, %r4;
	sub.s32 	%r62, %r61, %r3;
	setp.ne.s32 	%p5, %r62, 3072;
	selp.u32 	%r63, 1, 0, %p5;
	selp.b32 	%r64, 2, 1, %p5;
	add.s32 	%r65, %r3, %r63;
	sub.s32 	%r66, %r61, %r65;
	add.s32 	%r67, %r66, -3072;
	mul.hi.u32 	%r68, %r67, -1431655765;
	shr.u32 	%r69, %r68, 11;
	add.s32 	%r9, %r64, %r69;
	add.s32 	%r70, %r69, %r63;
	setp.lt.u32 	%p6, %r70, 3;
	mov.f32 	%f1761, 0f00000000;
	mov.f32 	%f1762, %f1761;
	mov.f32 	%f1763, %f1761;
	mov.u32 	%r121, %r3;
	@%p6 bra 	$L__BB1_10;
	mul.wide.u32 	%rd25, %r1, 12;
	add.s64 	%rd26, %rd25, 24576;
	add.s64 	%rd66, %rd1, %rd26;
	add.s64 	%rd65, %rd2, %rd26;
	and.b32  	%r71, %r9, 4194300;
	neg.s32 	%r120, %r71;
	mov.f32 	%f1761, 0f00000000;
	mov.u32 	%r121, %r3;
$L__BB1_9:
	.pragma "nounroll";
	ld.global.f32 	%f210, [%rd65+-24576];
	sub.f32 	%f211, %f4, %f210;
	ld.global.f32 	%f212, [%rd65+-24572];
	sub.f32 	%f213, %f5, %f212;
	ld.global.f32 	%f214, [%rd65+-24568];
	sub.f32 	%f215, %f6, %f214;
	mul.f32 	%f216, %f213, %f213;
	fma.rn.f32 	%f217, %f211, %f211, %f216;
	fma.rn.f32 	%f218, %f215, %f215, %f217;
	sqrt.rn.f32 	%f219, %f218;
	mul.f32 	%f220, %f219, %f219;
	mul.f32 	%f221, %f219, %f220;
	ld.global.f32 	%f222, [%rd66+-24572];
	mul.f32 	%f223, %f215, %f222;
	ld.global.f32 	%f224, [%rd66+-24568];
	mul.f32 	%f225, %f213, %f224;
	sub.f32 	%f226, %f223, %f225;
	ld.global.f32 	%f227, [%rd66+-24576];
	mul.f32 	%f228, %f211, %f224;
	mul.f32 	%f229, %f215, %f227;
	sub.f32 	%f230, %f228, %f229;
	mul.f32 	%f231, %f213, %f227;
	mul.f32 	%f232, %f211, %f222;
	sub.f32 	%f233, %f231, %f232;
	rcp.rn.f32 	%f234, %f221;
	fma.rn.f32 	%f235, %f234, %f226, %f1763;
	fma.rn.f32 	%f236, %f234, %f230, %f1762;
	fma.rn.f32 	%f237, %f234, %f233, %f1761;
	ld.global.f32 	%f238, [%rd65+-12288];
	sub.f32 	%f239, %f4, %f238;
	ld.global.f32 	%f240, [%rd65+-12284];
	sub.f32 	%f241, %f5, %f240;
	ld.global.f32 	%f242, [%rd65+-12280];
	sub.f32 	%f243, %f6, %f242;
	mul.f32 	%f244, %f241, %f241;
	fma.rn.f32 	%f245, %f239, %f239, %f244;
	fma.rn.f32 	%f246, %f243, %f243, %f245;
	sqrt.rn.f32 	%f247, %f246;
	mul.f32 	%f248, %f247, %f247;
	mul.f32 	%f249, %f247, %f248;
	ld.global.f32 	%f250, [%rd66+-12284];
	mul.f32 	%f251, %f243, %f250;
	ld.global.f32 	%f252, [%rd66+-12280];
	mul.f32 	%f253, %f241, %f252;
	sub.f32 	%f254, %f251, %f253;
	ld.global.f32 	%f255, [%rd66+-12288];
	mul.f32 	%f256, %f239, %f252;
	mul.f32 	%f257, %f243, %f255;
	sub.f32 	%f258, %f256, %f257;
	mul.f32 	%f259, %f241, %f255;
	mul.f32 	%f260, %f239, %f250;
	sub.f32 	%f261, %f259, %f260;
	rcp.rn.f32 	%f262, %f249;
	fma.rn.f32 	%f263, %f262, %f254, %f235;
	fma.rn.f32 	%f264, %f262, %f258, %f236;
	fma.rn.f32 	%f265, %f262, %f261, %f237;
	ld.global.f32 	%f266, [%rd65];
	sub.f32 	%f267, %f4, %f266;
	ld.global.f32 	%f268, [%rd65+4];
	sub.f32 	%f269, %f5, %f268;
	ld.global.f32 	%f270, [%rd65+8];
	sub.f32 	%f271, %f6, %f270;
	mul.f32 	%f272, %f269, %f269;
	fma.rn.f32 	%f273, %f267, %f267, %f272;
	fma.rn.f32 	%f274, %f271, %f271, %f273;
	sqrt.rn.f32 	%f275, %f274;
	mul.f32 	%f276, %f275, %f275;
	mul.f32 	%f277, %f275, %f276;
	ld.global.f32 	%f278, [%rd66+4];
	mul.f32 	%f279, %f271, %f278;
	ld.global.f32 	%f280, [%rd66+8];
	mul.f32 	%f281, %f269, %f280;
	sub.f32 	%f282, %f279, %f281;
	ld.global.f32 	%f283, [%rd66];
	mul.f32 	%f284, %f267, %f280;
	mul.f32 	%f285, %f271, %f283;
	sub.f32 	%f286, %f284, %f285;
	mul.f32 	%f287, %f269, %f283;
	mul.f32 	%f288, %f267, %f278;
	sub.f32 	%f289, %f287, %f288;
	rcp.rn.f32 	%f290, %f277;
	fma.rn.f32 	%f291, %f290, %f282, %f263;
	fma.rn.f32 	%f292, %f290, %f286, %f264;
	fma.rn.f32 	%f293, %f290, %f289, %f265;
	ld.global.f32 	%f294, [%rd65+12288];
	sub.f32 	%f295, %f4, %f294;
	ld.global.f32 	%f296, [%rd65+12292];
	sub.f32 	%f297, %f5, %f296;
	ld.global.f32 	%f298, [%rd65+12296];
	sub.f32 	%f299, %f6, %f298;
	mul.f32 	%f300, %f297, %f297;
	fma.rn.f32 	%f301, %f295, %f295, %f300;
	fma.rn.f32 	%f302, %f299, %f299, %f301;
	sqrt.rn.f32 	%f303, %f302;
	mul.f32 	%f304, %f303, %f303;
	mul.f32 	%f305, %f303, %f304;
	ld.global.f32 	%f306, [%rd66+12292];
	mul.f32 	%f307, %f299, %f306;
	ld.global.f32 	%f308, [%rd66+12296];
	mul.f32 	%f309, %f297, %f308;
	sub.f32 	%f310, %f307, %f309;
	ld.global.f32 	%f311, [%rd66+12288];
	mul.f32 	%f312, %f295, %f308;
	mul.f32 	%f313, %f299, %f311;
	sub.f32 	%f314, %f312, %f313;
	mul.f32 	%f315, %f297, %f311;
	mul.f32 	%f316, %f295, %f306;
	sub.f32 	%f317, %f315, %f316;
	rcp.rn.f32 	%f318, %f305;
	fma.rn.f32 	%f1763, %f318, %f310, %f291;
	fma.rn.f32 	%f1762, %f318, %f314, %f292;
	fma.rn.f32 	%f1761, %f318, %f317, %f293;
	add.s32 	%r121, %r121, 12288;
	add.s32 	%r120, %r120, 4;
	add.s64 	%rd66, %rd66, 49152;
	add.s64 	%rd65, %rd65, 49152;
	setp.eq.s32 	%p7, %r120, 0;
	@%p7 bra 	$L__BB1_10;
	bra.uni 	$L__BB1_9;
$L__BB1_10:
	and.b32  	%r12, %r9, 3;
	setp.eq.s32 	%p8, %r12, 0;
	@%p8 bra 	$L__BB1_15;
	setp.eq.s32 	%p9, %r12, 1;
	@%p9 bra 	$L__BB1_13;
	mul.wide.u32 	%rd27, %r121, 4;
	add.s64 	%rd28, %rd1, %rd27;
	add.s64 	%rd29, %rd2, %rd27;
	ld.global.f32 	%f320, [%rd29];
	sub.f32 	%f321, %f4, %f320;
	ld.global.f32 	%f322, [%rd29+4];
	sub.f32 	%f323, %f5, %f322;
	ld.global.f32 	%f324, [%rd29+8];
	sub.f32 	%f325, %f6, %f324;
	mul.f32 	%f326, %f323, %f323;
	fma.rn.f32 	%f327, %f321, %f321, %f326;
	fma.rn.f32 	%f328, %f325, %f325, %f327;
	sqrt.rn.f32 	%f329, %f328;
	mul.f32 	%f330, %f329, %f329;
	mul.f32 	%f331, %f329, %f330;
	ld.global.f32 	%f332, [%rd28+4];
	mul.f32 	%f333, %f325, %f332;
	ld.global.f32 	%f334, [%rd28+8];
	mul.f32 	%f335, %f323, %f334;
	sub.f32 	%f336, %f333, %f335;
	ld.global.f32 	%f337, [%rd28];
	mul.f32 	%f338, %f321, %f334;
	mul.f32 	%f339, %f325, %f337;
	sub.f32 	%f340, %f338, %f339;
	mul.f32 	%f341, %f323, %f337;
	mul.f32 	%f342, %f321, %f332;
	sub.f32 	%f343, %f341, %f342;
	rcp.rn.f32 	%f344, %f331;
	fma.rn.f32 	%f345, %f344, %f336, %f1763;
	fma.rn.f32 	%f346, %f344, %f340, %f1762;
	fma.rn.f32 	%f347, %f344, %f343, %f1761;
	ld.global.f32 	%f348, [%rd29+12288];
	sub.f32 	%f349, %f4, %f348;
	ld.global.f32 	%f350, [%rd29+12292];
	sub.f32 	%f351, %f5, %f350;
	ld.global.f32 	%f352, [%rd29+12296];
	sub.f32 	%f353, %f6, %f352;
	mul.f32 	%f354, %f351, %f351;
	fma.rn.f32 	%f355, %f349, %f349, %f354;
	fma.rn.f32 	%f356, %f353, %f353, %f355;
	sqrt.rn.f32 	%f357, %f356;
	mul.f32 	%f358, %f357, %f357;
	mul.f32 	%f359, %f357, %f358;
	ld.global.f32 	%f360, [%rd28+12292];
	mul.f32 	%f361, %f353, %f360;
	ld.global.f32 	%f362, [%rd28+12296];
	mul.f32 	%f363, %f351, %f362;
	sub.f32 	%f364, %f361, %f363;
	ld.global.f32 	%f365, [%rd28+12288];
	mul.f32 	%f366, %f349, %f362;
	mul.f32 	%f367, %f353, %f365;
	sub.f32 	%f368, %f366, %f367;
	mul.f32 	%f369, %f351, %f365;
	mul.f32 	%f370, %f349, %f360;
	sub.f32 	%f371, %f369, %f370;
	rcp.rn.f32 	%f372, %f359;
	fma.rn.f32 	%f1763, %f372, %f364, %f345;
	fma.rn.f32 	%f1762, %f372, %f368, %f346;
	fma.rn.f32 	%f1761, %f372, %f371, %f347;
	add.s32 	%r121, %r121, 6144;
$L__BB1_13:
	and.b32  	%r72, %r9, 1;
	setp.eq.b32 	%p10, %r72, 1;
	not.pred 	%p11, %p10;
	@%p11 bra 	$L__BB1_15;
	mul.wide.u32 	%rd30, %r121, 4;
	add.s64 	%rd31, %rd1, %rd30;
	add.s64 	%rd32, %rd2, %rd30;
	ld.global.f32 	%f373, [%rd32];
	sub.f32 	%f374, %f4, %f373;
	ld.global.f32 	%f375, [%rd32+4];
	sub.f32 	%f376, %f5, %f375;
	ld.global.f32 	%f377, [%rd32+8];
	sub.f32 	%f378, %f6, %f377;
	mul.f32 	%f379, %f376, %f376;
	fma.rn.f32 	%f380, %f374, %f374, %f379;
	fma.rn.f32 	%f381, %f378, %f378, %f380;
	sqrt.rn.f32 	%f382, %f381;
	mul.f32 	%f383, %f382, %f382;
	mul.f32 	%f384, %f382, %f383;
	ld.global.f32 	%f385, [%rd31+4];
	mul.f32 	%f386, %f378, %f385;
	ld.global.f32 	%f387, [%rd31+8];
	mul.f32 	%f388, %f376, %f387;
	sub.f32 	%f389, %f386, %f388;
	ld.global.f32 	%f390, [%rd31];
	mul.f32 	%f391, %f374, %f387;
	mul.f32 	%f392, %f378, %f390;
	sub.f32 	%f393, %f391, %f392;
	mul.f32 	%f394, %f376, %f390;
	mul.f32 	%f395, %f374, %f385;
	sub.f32 	%f396, %f394, %f395;
	rcp.rn.f32 	%f397, %f384;
	fma.rn.f32 	%f1763, %f397, %f389, %f1763;
	fma.rn.f32 	%f1762, %f397, %f393, %f1762;
	fma.rn.f32 	%f1761, %f397, %f396, %f1761;
$L__BB1_15:
	st.shared.f32 	[%r2], %f1763;
	st.shared.f32 	[%r2+4], %f1762;
	st.shared.f32 	[%r2+8], %f1761;
$L__BB1_16:
	setp.gt.u32 	%p12, %r1, 511;
	bar.sync 	0;
	@%p12 bra 	$L__BB1_18;
	ld.shared.f32 	%f398, [%r2+6144];
	ld.shared.f32 	%f399, [%r2];
	add.f32 	%f400, %f398, %f399;
	st.shared.f32 	[%r2], %f400;
	ld.shared.f32 	%f401, [%r2+6148];
	ld.shared.f32 	%f402, [%r2+4];
	add.f32 	%f403, %f401, %f402;
	st.shared.f32 	[%r2+4], %f403;
	ld.shared.f32 	%f404, [%r2+6152];
	ld.shared.f32 	%f405, [%r2+8];
	add.f32 	%f406, %f404, %f405;
	st.shared.f32 	[%r2+8], %f406;
$L__BB1_18:
	setp.gt.u32 	%p13, %r1, 255;
	bar.sync 	0;
	@%p13 bra 	$L__BB1_20;
	ld.shared.f32 	%f407, [%r2+3072];
	ld.shared.f32 	%f408, [%r2];
	add.f32 	%f409, %f407, %f408;
	st.shared.f32 	[%r2], %f409;
	ld.shared.f32 	%f410, [%r2+3076];
	ld.shared.f32 	%f411, [%r2+4];
	add.f32 	%f412, %f410, %f411;
	st.shared.f32 	[%r2+4], %f412;
	ld.shared.f32 	%f413, [%r2+3080];
	ld.shared.f32 	%f414, [%r2+8];
	add.f32 	%f415, %f413, %f414;
	st.shared.f32 	[%r2+8], %f415;
$L__BB1_20:
	setp.gt.u32 	%p14, %r1, 127;
	bar.sync 	0;
	@%p14 bra 	$L__BB1_22;
	ld.shared.f32 	%f416, [%r2+1536];
	ld.shared.f32 	%f417, [%r2];
	add.f32 	%f418, %f416, %f417;
	st.shared.f32 	[%r2], %f418;
	ld.shared.f32 	%f419, [%r2+1540];
	ld.shared.f32 	%f420, [%r2+4];
	add.f32 	%f421, %f419, %f420;
	st.shared.f32 	[%r2+4], %f421;
	ld.shared.f32 	%f422, [%r2+1544];
	ld.shared.f32 	%f423, [%r2+8];
	add.f32 	%f424, %f422, %f423;
	st.shared.f32 	[%r2+8], %f424;
$L__BB1_22:
	setp.gt.u32 	%p15, %r1, 63;
	bar.sync 	0;
	@%p15 bra 	$L__BB1_24;
	ld.shared.f32 	%f425, [%r2+768];
	ld.shared.f32 	%f426, [%r2];
	add.f32 	%f427, %f425, %f426;
	st.shared.f32 	[%r2], %f427;
	ld.shared.f32 	%f428, [%r2+772];
	ld.shared.f32 	%f429, [%r2+4];
	add.f32 	%f430, %f428, %f429;
	st.shared.f32 	[%r2+4], %f430;
	ld.shared.f32 	%f431, [%r2+776];
	ld.shared.f32 	%f432, [%r2+8];
	add.f32 	%f433, %f431, %f432;
	st.shared.f32 	[%r2+8], %f433;
$L__BB1_24:
	setp.gt.u32 	%p16, %r1, 31;
	bar.sync 	0;
	@%p16 bra 	$L__BB1_26;
	ld.shared.f32 	%f434, [%r2+384];
	ld.shared.f32 	%f435, [%r2];
	add.f32 	%f436, %f434, %f435;
	st.shared.f32 	[%r2], %f436;
	ld.shared.f32 	%f437, [%r2+388];
	ld.shared.f32 	%f438, [%r2+4];
	add.f32 	%f439, %f437, %f438;
	st.shared.f32 	[%r2+4], %f439;
	ld.shared.f32 	%f440, [%r2+392];
	ld.shared.f32 	%f441, [%r2+8];
	add.f32 	%f442, %f440, %f441;
	st.shared.f32 	[%r2+8], %f442;
$L__BB1_26:
	setp.gt.u32 	%p17, %r1, 15;
	bar.sync 	0;
	@%p17 bra 	$L__BB1_28;
	ld.shared.f32 	%f443, [%r2+192];
	ld.shared.f32 	%f444, [%r2];
	add.f32 	%f445, %f443, %f444;
	st.shared.f32 	[%r2], %f445;
	ld.shared.f32 	%f446, [%r2+196];
	ld.shared.f32 	%f447, [%r2+4];
	add.f32 	%f448, %f446, %f447;
	st.shared.f32 	[%r2+4], %f448;
	ld.shared.f32 	%f449, [%r2+200];
	ld.shared.f32 	%f450, [%r2+8];
	add.f32 	%f451, %f449, %f450;
	st.shared.f32 	[%r2+8], %f451;
$L__BB1_28:
	setp.gt.u32 	%p18, %r1, 7;
	bar.sync 	0;
	@%p18 bra 	$L__BB1_30;
	ld.shared.f32 	%f452, [%r2+96];
	ld.shared.f32 	%f453, [%r2];
	add.f32 	%f454, %f452, %f453;
	st.shared.f32 	[%r2], %f454;
	ld.shared.f32 	%f455, [%r2+100];
	ld.shared.f32 	%f456, [%r2+4];
	add.f32 	%f457, %f455, %f456;
	st.shared.f32 	[%r2+4], %f457;
	ld.shared.f32 	%f458, [%r2+104];
	ld.shared.f32 	%f459, [%r2+8];
	add.f32 	%f460, %f458, %f459;
	st.shared.f32 	[%r2+8], %f460;
$L__BB1_30:
	setp.gt.u32 	%p19, %r1, 3;
	bar.sync 	0;
	@%p19 bra 	$L__BB1_32;
	ld.shared.f32 	%f461, [%r2+48];
	ld.shared.f32 	%f462, [%r2];
	add.f32 	%f463, %f461, %f462;
	st.shared.f32 	[%r2], %f463;
	ld.shared.f32 	%f464, [%r2+52];
	ld.shared.f32 	%f465, [%r2+4];
	add.f32 	%f466, %f464, %f465;
	st.shared.f32 	[%r2+4], %f466;
	ld.shared.f32 	%f467, [%r2+56];
	ld.shared.f32 	%f468, [%r2+8];
	add.f32 	%f469, %f467, %f468;
	st.shared.f32 	[%r2+8], %f469;
$L__BB1_32:
	setp.gt.u32 	%p20, %r1, 1;
	bar.sync 	0;
	@%p20 bra 	$L__BB1_34;
	ld.shared.f32 	%f470, [%r2+24];
	ld.shared.f32 	%f471, [%r2];
	add.f32 	%f472, %f470, %f471;
	st.shared.f32 	[%r2], %f472;
	ld.shared.f32 	%f473, [%r2+28];
	ld.shared.f32 	%f474, [%r2+4];
	add.f32 	%f475, %f473, %f474;
	st.shared.f32 	[%r2+4], %f475;
	ld.shared.f32 	%f476, [%r2+32];
	ld.shared.f32 	%f477, [%r2+8];
	add.f32 	%f478, %f476, %f477;
	st.shared.f32 	[%r2+8], %f478;
$L__BB1_34:
	setp.ne.s32 	%p21, %r1, 0;
	bar.sync 	0;
	@%p21 bra 	$L__BB1_36;
	ld.shared.f32 	%f479, [_ZZ17current_element_BPfS_iS_S_E5s_dbs+12];
	ld.shared.f32 	%f480, [%r2];
	add.f32 	%f481, %f479, %f480;
	st.shared.f32 	[%r2], %f481;
	ld.shared.f32 	%f482, [_ZZ17current_element_BPfS_iS_S_E5s_dbs+16];
	ld.shared.f32 	%f483, [%r2+4];
	add.f32 	%f484, %f482, %f483;
	st.shared.f32 	[%r2+4], %f484;
	ld.shared.f32 	%f485, [_ZZ17current_element_BPfS_iS_S_E5s_dbs+20];
	ld.shared.f32 	%f486, [%r2+8];
	add.f32 	%f487, %f485, %f486;
	st.shared.f32 	[%r2+8], %f487;
	ld.shared.f32 	%f488, [_ZZ17current_element_BPfS_iS_S_E5s_dbs];
	st.shared.f32 	[_ZZ51callback_for_runge_kutta4_for_magnet_with_single_qsfPfS_fS_S_iS_E1m_$_0], %f488;
	ld.shared.f32 	%f489, [_ZZ17current_element_BPfS_iS_S_E5s_dbs+4];
	st.shared.f32 	[_ZZ51callback_for_runge_kutta4_for_magnet_with_single_qsfPfS_fS_S_iS_E1m_$_1], %f489;
	ld.shared.f32 	%f490, [_ZZ17current_element_BPfS_iS_S_E5s_dbs+8];
	st.shared.f32 	[_ZZ51callback_for_runge_kutta4_for_magnet_with_single_qsfPfS_fS_S_iS_E1m_$_2], %f490;
$L__BB1_36:
	setp.ne.s32 	%p22, %r1, 0;
	bar.sync 	0;
	mov.f32 	%f1764, 0f00000000;
	mov.f32 	%f1765, 0f00000000;
	mov.f32 	%f1766, 0f00000000;
	@%p22 bra 	$L__BB1_42;
	ld.global.f32 	%f492, [%rd3+48];
	ld.global.f32 	%f34, [%rd3+60];
	ld.shared.f32 	%f494, [_ZZ31track_for_magnet_with_single_qsPfS_S_S_PiS_S_E2Y0_$_0];
	ld.global.f32 	%f495, [%rd3];
	sub.f32 	%f496, %f494, %f495;
	ld.shared.f32 	%f497, [_ZZ31track_for_magnet_with_single_qsPfS_S_S_PiS_S_E2Y0_$_1];
	ld.global.f32 	%f498, [%rd3+4];
	sub.f32 	%f499, %f497, %f498;
	ld.shared.f32 	%f500, [_ZZ31track_for_magnet_with_single_qsPfS_S_S_PiS_S_E2Y0_$_2];
	ld.global.f32 	%f501, [%rd3+8];
	sub.f32 	%f502, %f500, %f501;
	ld.global.f32 	%f35, [%rd3+12];
	ld.global.f32 	%f36, [%rd3+16];
	mul.f32 	%f503, %f499, %f36;
	fma.rn.f32 	%f504, %f496, %f35, %f503;
	ld.global.f32 	%f37, [%rd3+20];
	fma.rn.f32 	%f38, %f502, %f37, %f504;
	ld.global.f32 	%f39, [%rd3+24];
	ld.global.f32 	%f40, [%rd3+28];
	mul.f32 	%f505, %f499, %f40;
	fma.rn.f32 	%f506, %f496, %f39, %f505;
	ld.global.f32 	%f41, [%rd3+32];
	fma.rn.f32 	%f42, %f502, %f41, %f506;
	ld.global.f32 	%f507, [%rd3+36];
	ld.global.f32 	%f508, [%rd3+40];
	mul.f32 	%f509, %f499, %f508;
	fma.rn.f32 	%f510, %f496, %f507, %f509;
	ld.global.f32 	%f511, [%rd3+44];
	fma.rn.f32 	%f512, %f502, %f511, %f510;
	setp.lt.f32 	%p23, %f512, 0f00000000;
	setp.gt.f32 	%p24, %f512, %f492;
	or.pred  	%p25, %p23, %p24;
	@%p25 bra 	$L__BB1_41;
	setp.gt.f32 	%p26, %f38, %f34;
	neg.f32 	%f515, %f34;
	setp.lt.f32 	%p27, %f38, %f515;
	or.pred  	%p28, %p26, %p27;
	setp.gt.f32 	%p29, %f42, %f34;
	setp.lt.f32 	%p30, %f42, %f515;
	or.pred  	%p31, %p29, %p30;
	or.pred  	%p32, %p28, %p31;
	@%p32 bra 	$L__BB1_41;
	mul.f32 	%f43, %f38, %f38;
	mul.f32 	%f44, %f42, %f42;
	add.f32 	%f518, %f43, %f44;
	sqrt.rn.f32 	%f519, %f518;
	setp.gt.f32 	%p33, %f519, %f34;
	@%p33 bra 	$L__BB1_41;
	ld.global.f32 	%f520, [%rd3+52];
	ld.global.f32 	%f521, [%rd3+56];
	mul.f32 	%f522, %f38, %f42;
	mul.f32 	%f523, %f521, %f522;
	fma.rn.f32 	%f524, %f520, %f42, %f523;
	mul.f32 	%f525, %f520, %f38;
	cvt.f64.f32 	%fd1, %f525;
	cvt.f64.f32 	%fd2, %f521;
	mul.f64 	%fd3, %fd2, 0d3FE0000000000000;
	sub.f32 	%f526, %f43, %f44;
	cvt.f64.f32 	%fd4, %f526;
	fma.rn.f64 	%fd5, %fd3, %fd4, %fd1;
	cvt.rn.f32.f64 	%f527, %fd5;
	mul.f32 	%f528, %f39, %f527;
	mul.f32 	%f529, %f40, %f527;
	mul.f32 	%f530, %f41, %f527;
	fma.rn.f32 	%f1766, %f524, %f35, %f528;
	fma.rn.f32 	%f1765, %f524, %f36, %f529;
	fma.rn.f32 	%f1764, %f524, %f37, %f530;
$L__BB1_41:
	ld.shared.f32 	%f531, [_ZZ51callback_for_runge_kutta4_for_magnet_with_single_qsfPfS_fS_S_iS_E1m_$_0];
	add.f32 	%f532, %f1766, %f531;
	st.shared.f32 	[_ZZ51callback_for_runge_kutta4_for_magnet_with_single_qsfPfS_fS_S_iS_E1m_$_0], %f532;
	ld.shared.f32 	%f533, [_ZZ51callback_for_runge_kutta4_for_magnet_with_single_qsfPfS_fS_S_iS_E1m_$_1];
	add.f32 	%f534, %f1765, %f533;
	st.shared.f32 	[_ZZ51callback_for_runge_kutta4_for_magnet_with_single_qsfPfS_fS_S_iS_E1m_$_1], %f534;
	ld.shared.f32 	%f535, [_ZZ51callback_for_runge_kutta4_for_magnet_with_single_qsfPfS_fS_S_iS_E1m_$_2];
	add.f32 	%f536, %f1764, %f535;
	st.shared.f32 	[_ZZ51callback_for_runge_kutta4_for_magnet_with_single_qsfPfS_fS_S_iS_E1m_$_2], %f536;
$L__BB1_42:
	setp.ne.s32 	%p34, %r1, 0;
	bar.sync 	0;
	@%p34 bra 	$L__BB1_44;
	ld.shared.f32 	%f537, [_ZZ31track_for_magnet_with_single_qsPfS_S_S_PiS_S_E2Y0_$_4];
	ld.shared.f32 	%f538, [_ZZ51callback_for_runge_kutta4_for_magnet_with_single_qsfPfS_fS_S_iS_E1m_$_2];
	mul.f32 	%f539, %f537, %f538;
	ld.shared.f32 	%f540, [_ZZ31track_for_magnet_with_single_qsPfS_S_S_PiS_S_E2Y0_$_5];
	ld.shared.f32 	%f541, [_ZZ51callback_for_runge_kutta4_for_magnet_with_single_qsfPfS_fS_S_iS_E1m_$_1];
	mul.f32 	%f542, %f540, %f541;
	sub.f32 	%f543, %f539, %f542;
	ld.shared.f32 	%f544, [_ZZ31track_for_magnet_with_single_qsPfS_S_S_PiS_S_E2Y0_$_3];
	ld.shared.f32 	%f545, [_ZZ51callback_for_runge_kutta4_for_magnet_with_single_qsfPfS_fS_S_iS_E1m_$_0];
	mul.f32 	%f546, %f540, %f545;
	mul.f32 	%f547, %f544, %f538;
	sub.f32 	%f548, %f546, %f547;
	mul.f32 	%f549, %f544, %f541;
	mul.f32 	%f550, %f537, %f545;
	sub.f32 	%f551, %f549, %f550;
	mul.f32 	%f552, %f2, %f543;
	st.shared.f32 	[_ZZ31track_for_magnet_with_single_qsPfS_S_S_PiS_S_E2k1_$_3], %f552;
	mul.f32 	%f553, %f2, %f548;
	st.shared.f32 	[_ZZ31track_for_magnet_with_single_qsPfS_S_S_PiS_S_E2k1_$_4], %f553;
	mul.f32 	%f554, %f2, %f551;
	st.shared.f32 	[_ZZ31track_for_magnet_with_single_qsPfS_S_S_PiS_S_E2k1_$_5], %f554;
	st.shared.f32 	[_ZZ31track_for_magnet_with_single_qsPfS_S_S_PiS_S_E2k1_$_0], %f544;
	st.shared.f32 	[_ZZ31track_for_magnet_with_single_qsPfS_S_S_PiS_S_E2k1_$_1], %f537;
	st.shared.f32 	[_ZZ31track_for_magnet_with_single_qsPfS_S_S_PiS_S_E2k1_$_2], %f540;
$L__BB1_44:
	setp.ne.s32 	%p35, %r1, 0;
	bar.sync 	0;
	@%p35 bra 	$L__BB1_46;
	ld.shared.f32 	%f555, [_ZZ31track_for_magnet_with_single_qsPfS_S_S_PiS_S_E2k1_$_0];
	mul.f32 	%f556, %f1, 0f3F000000;
	ld.shared.f32 	%f557, [_ZZ31track_for_magnet_with_single_qsPfS_S_S_PiS_S_E2k1_$_1];
	ld.shared.f32 	%f558, [_ZZ31track_for_magnet_with_single_qsPfS_S_S_PiS_S_E2k1_$_2];
	ld.shared.f32 	%f559, [_ZZ31track_for_magnet_with_single_qsPfS_S_S_PiS_S_E2k1_$_3];
	ld.shared.f32 	%f560, [_ZZ31track_for_magnet_with_single_qsPfS_S_S_PiS_S_E2k1_$_4];
	ld.shared.f32 	%f561, [_ZZ31track_for_magnet_with_single_qsPfS_S_S_PiS_S_E2k1_$_5];
	ld.shared.f32 	%f562, [_ZZ31track_for_magnet_with_single_qsPfS_S_S_PiS_S_E2Y0_$_0];
	fma.rn.f32 	%f563, %f556, %f555, %f562;
	st.shared.f32 	[_ZZ31track_for_magnet_with_single_qsPfS_S_S_PiS_S_E4temp_$_0], %f563;
	ld.shared.f32 	%f564, [_ZZ31track_for_magnet_with_single_qsPfS_S_S_PiS_S_E2Y0_$_1];
	fma.rn.f32 	%f565, %f556, %f557, %f564;
	st.shared.f32 	[_ZZ31track_for_magnet_with_single_qsPfS_S_S_PiS_S_E4temp_$_1], %f565;
	ld.shared.f32 	%f566, [_ZZ31track_for_magnet_with_single_qsPfS_S_S_PiS_S_E2Y0_$_2];
	fma.rn.f32 	%f567, %f556, %f558, %f566;
	st.shared.f32 	[_ZZ31track_for_magnet_with_single_qsPfS_S_S_PiS_S_E4temp_$_2], %f567;
	ld.shared.f32 	%f568, [_ZZ31track_for_magnet_with_single_qsPfS_S_S_PiS_S_E2Y0_$_3];
	fma.rn.f32 	%f569, %f556, %f559, %f568;
	st.shared.f32 	[_ZZ31track_for_magnet_with_single_qsPfS_S_S_PiS_S_E4temp_$_3], %f569;
	ld.shared.f32 	%f570, [_ZZ31track_for_magnet_with_single_qsPfS_S_S_PiS_S_E2Y0_$_4];
	fma.rn.f32 	%f571, %f556, %f560, %f570;
	st.shared.f32 	[_ZZ31track_for_magnet_with_single_qsPfS_S_S_PiS_S_E4temp_$_4], %f571;
	ld.shared.f32 	%f572, [_ZZ31track_for_magnet_with_single_qsPfS_S_S_PiS_S_E2Y0_$_5];
	fma.rn.f32 	%f573, %f556, %f561, %f572;
	st.shared.f32 	[_ZZ31track_for_magnet_with_single_qsPfS_S_S_PiS_S_E4temp_$_5], %f573;
$L__BB1_46:
	bar.sync 	0;
	ld.global.u32 	%r19, [%rd4];
	mov.b32 	%r73, 0;
	st.shared.u32 	[%r2], %r73;
	st.shared.u32 	[%r2+4], %r73;
	st.shared.u32 	[%r2+8], %r73;
	setp.ge.s32 	%p36, %r1, %r19;
	@%p36 bra 	$L__BB1_56;
	mul.lo.s32 	%r74, %r19, 3;
	ld.shared.f32 	%f51, [_ZZ31track_for_magnet_with_single_qsPfS_S_S_PiS_S_E4temp_$_0];
	ld.shared.f32 	%f52, [_ZZ31track_for_magnet_with_single_qsPfS_S_S_PiS_S_E4temp_$_1];
	ld.shared.f32 	%f53, [_ZZ31track_for_magnet_with_single_qsPfS_S_S_PiS_S_E4temp_$_2];
	max.s32 	%r75, %r74, %r4;
	sub.s32 	%r76, %r75, %r3;
	setp.ne.s32 	%p37, %r76, 3072;
	selp.u32 	%r77, 1, 0, %p37;
	selp.b32 	%r78, 2, 1, %p37;
	add.s32 	%r79, %r3, %r77;
	sub.s32 	%r80, %r75, %r79;
	add.s32 	%r81, %r80, -3072;
	mul.hi.u32 	%r82, %r81, -1431655765;
	shr.u32 	%r83, %r82, 11;
	add.s32 	%r20, %r78, %r83;
	add.s32 	%r84, %r83, %r77;
	setp.lt.u32 	%p38, %r84, 3;
	mov.f32 	%f1782, 0f00000000;
	mov.f32 	%f1783, %f1782;
	mov.f32 	%f1784, %f1782;
	mov.u32 	%r124, %r3;
	@%p38 bra 	$L__BB1_50;
	and.b32  	%r21, %r20, 4194300;
	mov.b32 	%r125, 0;
	mov.f32 	%f1782, 0f00000000;
	mov.u32 	%r124, %r3;
$L__BB1_49:
	.pragma "nounroll";
	mul.wide.u32 	%rd33, %r124, 4;
	add.s64 	%rd34, %rd1, %rd33;
	add.s64 	%rd35, %rd2, %rd33;
	ld.global.f32 	%f577, [%rd35];
	sub.f32 	%f578, %f51, %f577;
	ld.global.f32 	%f579, [%rd35+4];
	sub.f32 	%f580, %f52, %f579;
	ld.global.f32 	%f581, [%rd35+8];
	sub.f32 	%f582, %f53, %f581;
	mul.f32 	%f583, %f580, %f580;
	fma.rn.f32 	%f584, %f578, %f578, %f583;
	fma.rn.f32 	%f585, %f582, %f582, %f584;
	sqrt.rn.f32 	%f586, %f585;
	mul.f32 	%f587, %f586, %f586;
	mul.f32 	%f588, %f586, %f587;
	ld.global.f32 	%f589, [%rd34+4];
	mul.f32 	%f590, %f582, %f589;
	ld.global.f32 	%f591, [%rd34+8];
	mul.f32 	%f592, %f580, %f591;
	sub.f32 	%f593, %f590, %f592;
	ld.global.f32 	%f594, [%rd34];
	mul.f32 	%f595, %f578, %f591;
	mul.f32 	%f596, %f582, %f594;
	sub.f32 	%f597, %f595, %f596;
	mul.f32 	%f598, %f580, %f594;
	mul.f32 	%f599, %f578, %f589;
	sub.f32 	%f600, %f598, %f599;
	rcp.rn.f32 	%f601, %f588;
	fma.rn.f32 	%f602, %f601, %f593, %f1784;
	fma.rn.f32 	%f603, %f601, %f597, %f1783;
	fma.rn.f32 	%f604, %f601, %f600, %f1782;
	ld.global.f32 	%f605, [%rd35+12288];
	sub.f32 	%f606, %f51, %f605;
	ld.global.f32 	%f607, [%rd35+12292];
	sub.f32 	%f608, %f52, %f607;
	ld.global.f32 	%f609, [%rd35+12296];
	sub.f32 	%f610, %f53, %f609;
	mul.f32 	%f611, %f608, %f608;
	fma.rn.f32 	%f612, %f606, %f606, %f611;
	fma.rn.f32 	%f613, %f610, %f610, %f612;
	sqrt.rn.f32 	%f614, %f613;
	mul.f32 	%f615, %f614, %f614;
	mul.f32 	%f616, %f614, %f615;
	ld.global.f32 	%f617, [%rd34+12292];
	mul.f32 	%f618, %f610, %f617;
	ld.global.f32 	%f619, [%rd34+12296];
	mul.f32 	%f620, %f608, %f619;
	sub.f32 	%f621, %f618, %f620;
	ld.global.f32 	%f622, [%rd34+12288];
	mul.f32 	%f623, %f606, %f619;
	mul.f32 	%f624, %f610, %f622;
	sub.f32 	%f625, %f623, %f624;
	mul.f32 	%f626, %f608, %f622;
	mul.f32 	%f627, %f606, %f617;
	sub.f32 	%f628, %f626, %f627;
	rcp.rn.f32 	%f629, %f616;
	fma.rn.f32 	%f630, %f629, %f621, %f602;
	fma.rn.f32 	%f631, %f629, %f625, %f603;
	fma.rn.f32 	%f632, %f629, %f628, %f604;
	ld.global.f32 	%f633, [%rd35+24576];
	sub.f32 	%f634, %f51, %f633;
	ld.global.f32 	%f635, [%rd35+24580];
	sub.f32 	%f636, %f52, %f635;
	ld.global.f32 	%f637, [%rd35+24584];
	sub.f32 	%f638, %f53, %f637;
	mul.f32 	%f639, %f636, %f636;
	fma.rn.f32 	%f640, %f634, %f634, %f639;
	fma.rn.f32 	%f641, %f638, %f638, %f640;
	sqrt.rn.f32 	%f642, %f641;
	mul.f32 	%f643, %f642, %f642;
	mul.f32 	%f644, %f642, %f643;
	ld.global.f32 	%f645, [%rd34+24580];
	mul.f32 	%f646, %f638, %f645;
	ld.global.f32 	%f647, [%rd34+24584];
	mul.f32 	%f648, %f636, %f647;
	sub.f32 	%f649, %f646, %f648;
	ld.global.f32 	%f650, [%rd34+24576];
	mul.f32 	%f651, %f634, %f647;
	mul.f32 	%f652, %f638, %f650;
	sub.f32 	%f653, %f651, %f652;
	mul.f32 	%f654, %f636, %f650;
	mul.f32 	%f655, %f634, %f645;
	sub.f32 	%f656, %f654, %f655;
	rcp.rn.f32 	%f657, %f644;
	fma.rn.f32 	%f658, %f657, %f649, %f630;
	fma.rn.f32 	%f659, %f657, %f653, %f631;
	fma.rn.f32 	%f660, %f657, %f656, %f632;
	ld.global.f32 	%f661, [%rd35+36864];
	sub.f32 	%f662, %f51, %f661;
	ld.global.f32 	%f663, [%rd35+36868];
	sub.f32 	%f664, %f52, %f663;
	ld.global.f32 	%f665, [%rd35+36872];
	sub.f32 	%f666, %f53, %f665;
	mul.f32 	%f667, %f664, %f664;
	fma.rn.f32 	%f668, %f662, %f662, %f667;
	fma.rn.f32 	%f669, %f666, %f666, %f668;
	sqrt.rn.f32 	%f670, %f669;
	mul.f32 	%f671, %f670, %f670;
	mul.f32 	%f672, %f670, %f671;
	ld.global.f32 	%f673, [%rd34+36868];
	mul.f32 	%f674, %f666, %f673;
	ld.global.f32 	%f675, [%rd34+36872];
	mul.f32 	%f676, %f664, %f675;
	sub.f32 	%f677, %f674, %f676;
	ld.global.f32 	%f678, [%rd34+36864];
	mul.f32 	%f679, %f662, %f675;
	mul.f32 	%f680, %f666, %f678;
	sub.f32 	%f681, %f679, %f680;
	mul.f32 	%f682, %f664, %f678;
	mul.f32 	%f683, %f662, %f673;
	sub.f32 	%f684, %f682, %f683;
	rcp.rn.f32 	%f685, %f672;
	fma.rn.f32 	%f1784, %f685, %f677, %f658;
	fma.rn.f32 	%f1783, %f685, %f681, %f659;
	fma.rn.f32 	%f1782, %f685, %f684, %f660;
	add.s32 	%r124, %r124, 12288;
	add.s32 	%r125, %r125, 4;
	setp.eq.s32 	%p39, %r125, %r21;
	@%p39 bra 	$L__BB1_50;
	bra.uni 	$L__BB1_49;
$L__BB1_50:
	and.b32  	%r23, %r20, 3;
	setp.eq.s32 	%p40, %r23, 0;
	@%p40 bra 	$L__BB1_55;
	setp.eq.s32 	%p41, %r23, 1;
	@%p41 bra 	$L__BB1_53;
	mul.wide.u32 	%rd36, %r124, 4;
	add.s64 	%rd37, %rd1, %rd36;
	add.s64 	%rd38, %rd2, %rd36;
	ld.global.f32 	%f687, [%rd38];
	sub.f32 	%f688, %f51, %f687;
	ld.global.f32 	%f689, [%rd38+4];
	sub.f32 	%f690, %f52, %f689;
	ld.global.f32 	%f691, [%rd38+8];
	sub.f32 	%f692, %f53, %f691;
	mul.f32 	%f693, %f690, %f690;
	fma.rn.f32 	%f694, %f688, %f688, %f693;
	fma.rn.f32 	%f695, %f692, %f692, %f694;
	sqrt.rn.f32 	%f696, %f695;
	mul.f32 	%f697, %f696, %f696;
	mul.f32 	%f698, %f696, %f697;
	ld.global.f32 	%f699, [%rd37+4];
	mul.f32 	%f700, %f692, %f699;
	ld.global.f32 	%f701, [%rd37+8];
	mul.f32 	%f702, %f690, %f701;
	sub.f32 	%f703, %f700, %f702;
	ld.global.f32 	%f704, [%rd37];
	mul.f32 	%f705, %f688, %f701;
	mul.f32 	%f706, %f692, %f704;
	sub.f32 	%f707, %f705, %f706;
	mul.f32 	%f708, %f690, %f704;
	mul.f32 	%f709, %f688, %f699;
	sub.f32 	%f710, %f708, %f709;
	rcp.rn.f32 	%f711, %f698;
	fma.rn.f32 	%f712, %f711, %f703, %f1784;
	fma.rn.f32 	%f713, %f711, %f707, %f1783;
	fma.rn.f32 	%f714, %f711, %f710, %f1782;
	ld.global.f32 	%f715, [%rd38+12288];
	sub.f32 	%f716, %f51, %f715;
	ld.global.f32 	%f717, [%rd38+12292];
	sub.f32 	%f718, %f52, %f717;
	ld.global.f32 	%f719, [%rd38+12296];
	sub.f32 	%f720, %f53, %f719;
	mul.f32 	%f721, %f718, %f718;
	fma.rn.f32 	%f722, %f716, %f716, %f721;
	fma.rn.f32 	%f723, %f720, %f720, %f722;
	sqrt.rn.f32 	%f724, %f723;
	mul.f32 	%f725, %f724, %f724;
	mul.f32 	%f726, %f724, %f725;
	ld.global.f32 	%f727, [%rd37+12292];
	mul.f32 	%f728, %f720, %f727;
	ld.global.f32 	%f729, [%rd37+12296];
	mul.f32 	%f730, %f718, %f729;
	sub.f32 	%f731, %f728, %f730;
	ld.global.f32 	%f732, [%rd37+12288];
	mul.f32 	%f733, %f716, %f729;
	mul.f32 	%f734, %f720, %f732;
	sub.f32 	%f735, %f733, %f734;
	mul.f32 	%f736, %f718, %f732;
	mul.f32 	%f737, %f716, %f727;
	sub.f32 	%f738, %f736, %f737;
	rcp.rn.f32 	%f739, %f726;
	fma.rn.f32 	%f1784, %f739, %f731, %f712;
	fma.rn.f32 	%f1783, %f739, %f735, %f713;
	fma.rn.f32 	%f1782, %f739, %f738, %f714;
	add.s32 	%r124, %r124, 6144;
$L__BB1_53:
	and.b32  	%r86, %r20, 1;
	setp.eq.b32 	%p42, %r86, 1;
	not.pred 	%p43, %p42;
	@%p43 bra 	$L__BB1_55;
	mul.wide.u32 	%rd39, %r124, 4;
	add.s64 	%rd40, %rd1, %rd39;
	add.s64 	%rd41, %rd2, %rd39;
	ld.global.f32 	%f740, [%rd41];
	sub.f32 	%f741, %f51, %f740;
	ld.global.f32 	%f742, [%rd41+4];
	sub.f32 	%f743, %f52, %f742;
	ld.global.f32 	%f744, [%rd41+8];
	sub.f32 	%f745, %f53, %f744;
	mul.f32 	%f746, %f743, %f743;
	fma.rn.f32 	%f747, %f741, %f741, %f746;
	fma.rn.f32 	%f748, %f745, %f745, %f747;
	sqrt.rn.f32 	%f749, %f748;
	mul.f32 	%f750, %f749, %f749;
	mul.f32 	%f751, %f749, %f750;
	ld.global.f32 	%f752, [%rd40+4];
	mul.f32 	%f753, %f745, %f752;
	ld.global.f32 	%f754, [%rd40+8];
	mul.f32 	%f755, %f743, %f754;
	sub.f32 	%f756, %f753, %f755;
	ld.global.f32 	%f757, [%rd40];
	mul.f32 	%f758, %f741, %f754;
	mul.f32 	%f759, %f745, %f757;
	sub.f32 	%f760, %f758, %f759;
	mul.f32 	%f761, %f743, %f757;
	mul.f32 	%f762, %f741, %f752;
	sub.f32 	%f763, %f761, %f762;
	rcp.rn.f32 	%f764, %f751;
	fma.rn.f32 	%f1784, %f764, %f756, %f1784;
	fma.rn.f32 	%f1783, %f764, %f760, %f1783;
	fma.rn.f32 	%f1782, %f764, %f763, %f1782;
$L__BB1_55:
	st.shared.f32 	[%r2], %f1784;
	st.shared.f32 	[%r2+4], %f1783;
	st.shared.f32 	[%r2+8], %f1782;
$L__BB1_56:
	setp.gt.u32 	%p44, %r1, 511;
	bar.sync 	0;
	@%p44 bra 	$L__BB1_58;
	ld.shared.f32 	%f765, [%r2+6144];
	ld.shared.f32 	%f766, [%r2];
	add.f32 	%f767, %f765, %f766;
	st.shared.f32 	[%r2], %f767;
	ld.shared.f32 	%f768, [%r2+6148];
	ld.shared.f32 	%f769, [%r2+4];
	add.f32 	%f770, %f768, %f769;
	st.shared.f32 	[%r2+4], %f770;
	ld.shared.f32 	%f771, [%r2+6152];
	ld.shared.f32 	%f772, [%r2+8];
	add.f32 	%f773, %f771, %f772;
	st.shared.f32 	[%r2+8], %f773;
$L__BB1_58:
	setp.gt.u32 	%p45, %r1, 255;
	bar.sync 	0;
	@%p45 bra 	$L__BB1_60;
	ld.shared.f32 	%f774, [%r2+3072];
	ld.shared.f32 	%f775, [%r2];
	add.f32 	%f776, %f774, %f775;
	st.shared.f32 	[%r2], %f776;
	ld.shared.f32 	%f777, [%r2+3076];
	ld.shared.f32 	%f778, [%r2+4];
	add.f32 	%f779, %f777, %f778;
	st.shared.f32 	[%r2+4], %f779;
	ld.shared.f32 	%f780, [%r2+3080];
	ld.shared.f32 	%f781, [%r2+8];
	add.f32 	%f782, %f780, %f781;
	st.shared.f32 	[%r2+8], %f782;
$L__BB1_60:
	setp.gt.u32 	%p46, %r1, 127;
	bar.sync 	0;
	@%p46 bra 	$L__BB1_62;
	ld.shared.f32 	%f783, [%r2+1536];
	ld.shared.f32 	%f784, [%r2];
	add.f32 	%f785, %f783, %f784;
	st.shared.f32 	[%r2], %f785;
	ld.shared.f32 	%f786, [%r2+1540];
	ld.shared.f32 	%f787, [%r2+4];
	add.f32 	%f788, %f786, %f787;
	st.shared.f32 	[%r2+4], %f788;
	ld.shared.f32 	%f789, [%r2+1544];
	ld.shared.f32 	%f790, [%r2+8];
	add.f32 	%f791, %f789, %f790;
	st.shared.f32 	[%r2+8], %f791;
$L__BB1_62:
	setp.gt.u32 	%p47, %r1, 63;
	bar.sync 	0;
	@%p47 bra 	$L__BB1_64;
	ld.shared.f32 	%f792, [%r2+768];
	ld.shared.f32 	%f793, [%r2];
	add.f32 	%f794, %f792, %f793;
	st.shared.f32 	[%r2], %f794;
	ld.shared.f32 	%f795, [%r2+772];
	ld.shared.f32 	%f796, [%r2+4];
	add.f32 	%f797, %f795, %f796;
	st.shared.f32 	[%r2+4], %f797;
	ld.shared.f32 	%f798, [%r2+776];
	ld.shared.f32 	%f799, [%r2+8];
	add.f32 	%f800, %f798, %f799;
	st.shared.f32 	[%r2+8], %f800;
$L__BB1_64:
	setp.gt.u32 	%p48, %r1, 31;
	bar.sync 	0;
	@%p48 bra 	$L__BB1_66;
	ld.shared.f32 	%f801, [%r2+384];
	ld.shared.f32 	%f802, [%r2];
	add.f32 	%f803, %f801, %f802;
	st.shared.f32 	[%r2], %f803;
	ld.shared.f32 	%f804, [%r2+388];
	ld.shared.f32 	%f805, [%r2+4];
	add.f32 	%f806, %f804, %f805;
	st.shared.f32 	[%r2+4], %f806;
	ld.shared.f32 	%f807, [%r2+392];
	ld.shared.f32 	%f808, [%r2+8];
	add.f32 	%f809, %f807, %f808;
	st.shared.f32 	[%r2+8], %f809;
$L__BB1_66:
	setp.gt.u32 	%p49, %r1, 15;
	bar.sync 	0;
	@%p49 bra 	$L__BB1_68;
	ld.shared.f32 	%f810, [%r2+192];
	ld.shared.f32 	%f811, [%r2];
	add.f32 	%f812, %f810, %f811;
	st.shared.f32 	[%r2], %f812;
	ld.shared.f32 	%f813, [%r2+196];
	ld.shared.f32 	%f814, [%r2+4];
	add.f32 	%f815, %f813, %f814;
	st.shared.f32 	[%r2+4], %f815;
	ld.shared.f32 	%f816, [%r2+200];
	ld.shared.f32 	%f817, [%r2+8];
	add.f32 	%f818, %f816, %f817;
	st.shared.f32 	[%r2+8], %f818;
$L__BB1_68:
	setp.gt.u32 	%p50, %r1, 7;
	bar.sync 	0;
	@%p50 bra 	$L__BB1_70;
	ld.shared.f32 	%f819, [%r2+96];
	ld.shared.f32 	%f820, [%r2];
	add.f32 	%f821, %f819, %f820;
	st.shared.f32 	[%r2], %f821;
	ld.shared.f32 	%f822, [%r2+100];
	ld.shared.f32 	%f823, [%r2+4];
	add.f32 	%f824, %f822, %f823;
	st.shared.f32 	[%r2+4], %f824;
	ld.shared.f32 	%f825, [%r2+104];
	ld.shared.f32 	%f826, [%r2+8];
	add.f32 	%f827, %f825, %f826;
	st.shared.f32 	[%r2+8], %f827;
$L__BB1_70:
	setp.gt.u32 	%p51, %r1, 3;
	bar.sync 	0;
	@%p51 bra 	$L__BB1_72;
	ld.shared.f32 	%f828, [%r2+48];
	ld.shared.f32 	%f829, [%r2];
	add.f32 	%f830, %f828, %f829;
	st.shared.f32 	[%r2], %f830;
	ld.shared.f32 	%f831, [%r2+52];
	ld.shared.f32 	%f832, [%r2+4];
	add.f32 	%f833, %f831, %f832;
	st.shared.f32 	[%r2+4], %f833;
	ld.shared.f32 	%f834, [%r2+56];
	ld.shared.f32 	%f835, [%r2+8];
	add.f32 	%f836, %f834, %f835;
	st.shared.f32 	[%r2+8], %f836;
$L__BB1_72:
	setp.gt.u32 	%p52, %r1, 1;
	bar.sync 	0;
	@%p52 bra 	$L__BB1_74;
	ld.shared.f32 	%f837, [%r2+24];
	ld.shared.f32 	%f838, [%r2];
	add.f32 	%f839, %f837, %f838;
	st.shared.f32 	[%r2], %f839;
	ld.shared.f32 	%f840, [%r2+28];
	ld.shared.f32 	%f841, [%r2+4];
	add.f32 	%f842, %f840, %f841;
	st.shared.f32 	[%r2+4], %f842;
	ld.shared.f32 	%f843, [%r2+32];
	ld.shared.f32 	%f844, [%r2+8];
	add.f32 	%f845, %f843, %f844;
	st.shared.f32 	[%r2+8], %f845;
$L__BB1_74:
	setp.ne.s32 	%p53, %r1, 0;
	bar.sync 	0;
	@%p53 bra 	$L__BB1_76;
	ld.shared.f32 	%f846, [_ZZ17current_element_BPfS_iS_S_E5s_dbs+12];
	ld.shared.f32 	%f847, [%r2];
	add.f32 	%f848, %f846, %f847;
	st.shared.f32 	[%r2], %f848;
	ld.shared.f32 	%f849, [_ZZ17current_element_BPfS_iS_S_E5s_dbs+16];
	ld.shared.f32 	%f850, [%r2+4];
	add.f32 	%f851, %f849, %f850;
	st.shared.f32 	[%r2+4], %f851;
	ld.shared.f32 	%f852, [_ZZ17current_element_BPfS_iS_S_E5s_dbs+20];
	ld.shared.f32 	%f853, [%r2+8];
	add.f32 	%f854, %f852, %f853;
	st.shared.f32 	[%r2+8], %f854;
	ld.shared.f32 	%f855, [_ZZ17current_element_BPfS_iS_S_E5s_dbs];
	st.shared.f32 	[_ZZ51callback_for_runge_kutta4_for_magnet_with_single_qsfPfS_fS_S_iS_E1m_$_0], %f855;
	ld.shared.f32 	%f856, [_ZZ17current_element_BPfS_iS_S_E5s_dbs+4];
	st.shared.f32 	[_ZZ51callback_for_runge_kutta4_for_magnet_with_single_qsfPfS_fS_S_iS_E1m_$_1], %f856;
	ld.shared.f32 	%f857, [_ZZ17current_element_BPfS_iS_S_E5s_dbs+8];
	st.shared.f32 	[_ZZ51callback_for_runge_kutta4_for_magnet_with_single_qsfPfS_fS_S_iS_E1m_$_2], %f857;
$L__BB1_76:
	setp.ne.s32 	%p54, %r1, 0;
	bar.sync 	0;
	mov.f32 	%f1785, 0f00000000;
	mov.f32 	%f1786, 0f00000000;
	mov.f32 	%f1787, 0f00000000;
	@%p54 bra 	$L__BB1_82;
	ld.global.f32 	%f859, [%rd3+48];
	ld.global.f32 	%f81, [%rd3+60];
	ld.shared.f32 	%f861, [_ZZ31track_for_magnet_with_single_qsPfS_S_S_PiS_S_E4temp_$_0];
	ld.global.f32 	%f862, [%rd3];
	sub.f32 	%f863, %f861, %f862;
	ld.shared.f32 	%f864, [_ZZ31track_for_magnet_with_single_qsPfS_S_S_PiS_S_E4temp_$_1];
	ld.global.f32 	%f865, [%rd3+4];
	sub.f32 	%f866, %f864, %f865;
	ld.shared.f32 	%f867, [_ZZ31track_for_magnet_with_single_qsPfS_S_S_PiS_S_E4temp_$_2];
	ld.global.f32 	%f868, [%rd3+8];
	sub.f32 	%f869, %f867, %f868;
	ld.global.f32 	%f82, [%rd3+12];
	ld.global.f32 	%f83, [%rd3+16];
	mul.f32 	%f870, %f866, %f83;
	fma.rn.f32 	%f871, %f863, %f82, %f870;
	ld.global.f32 	%f84, [%rd3+20];
	fma.rn.f32 	%f85, %f869, %f84, %f871;
	ld.global.f32 	%f86, [%rd3+24];
	ld.global.f32 	%f87, [%rd3+28];
	mul.f32 	%f872, %f866, %f87;
	fma.rn.f32 	%f873, %f863, %f86, %f872;
	ld.global.f32 	%f88, [%rd3+32];
	fma.rn.f32 	%f89, %f869, %f88, %f873;
	ld.global.f32 	%f874, [%rd3+36];
	ld.global.f32 	%f875, [%rd3+40];
	mul.f32 	%f876, %f866, %f875;
	fma.rn.f32 	%f877, %f863, %f874, %f876;
	ld.global.f32 	%f878, [%rd3+44];
	fma.rn.f32 	%f879, %f869, %f878, %f877;
	setp.lt.f32 	%p55, %f879, 0f00000000;
	setp.gt.f32 	%p56, %f879, %f859;
	or.pred  	%p57, %p55, %p56;
	@%p57 bra 	$L__BB1_81;
	setp.gt.f32 	%p58, %f85, %f81;
	neg.f32 	%f882, %f81;
	setp.lt.f32 	%p59, %f85, %f882;
	or.pred  	%p60, %p58, %p59;
	setp.gt.f32 	%p61, %f89, %f81;
	setp.lt.f32 	%p62, %f89, %f882;
	or.pred  	%p63, %p61, %p62;
	or.pred  	%p64, %p60, %p63;
	@%p64 bra 	$L__BB1_81;
	mul.f32 	%f90, %f85, %f85;
	mul.f32 	%f91, %f89, %f89;
	add.f32 	%f885, %f90, %f91;
	sqrt.rn.f32 	%f886, %f885;
	setp.gt.f32 	%p65, %f886, %f81;
	@%p65 bra 	$L__BB1_81;
	ld.global.f32 	%f887, [%rd3+52];
	ld.global.f32 	%f888, [%rd3+56];
	mul.f32 	%f889, %f85, %f89;
	mul.f32 	%f890, %f888, %f889;
	fma.rn.f32 	%f891, %f887, %f89, %f890;
	mul.f32 	%f892, %f887, %f85;
	cvt.f64.f32 	%fd6, %f892;
	cvt.f64.f32 	%fd7, %f888;
	mul.f64 	%fd8, %fd7, 0d3FE0000000000000;
	sub.f32 	%f893, %f90, %f91;
	cvt.f64.f32 	%fd9, %f893;
	fma.rn.f64 	%fd10, %fd8, %fd9, %fd6;
	cvt.rn.f32.f64 	%f894, %fd10;
	mul.f32 	%f895, %f86, %f894;
	mul.f32 	%f896, %f87, %f894;
	mul.f32 	%f897, %f88, %f894;
	fma.rn.f32 	%f1787, %f891, %f82, %f895;
	fma.rn.f32 	%f1786, %f891, %f83, %f896;
	fma.rn.f32 	%f1785, %f891, %f84, %f897;
$L__BB1_81:
	ld.shared.f32 	%f898, [_ZZ51callback_for_runge_kutta4_for_magnet_with_single_qsfPfS_fS_S_iS_E1m_$_0];
	add.f32 	%f899, %f1787, %f898;
	st.shared.f32 	[_ZZ51callback_for_runge_kutta4_for_magnet_with_single_qsfPfS_fS_S_iS_E1m_$_0], %f899;
	ld.shared.f32 	%f900, [_ZZ51callback_for_runge_kutta4_for_magnet_with_single_qsfPfS_fS_S_iS_E1m_$_1];
	add.f32 	%f901, %f1786, %f900;
	st.shared.f32 	[_ZZ51callback_for_runge_kutta4_for_magnet_with_single_qsfPfS_fS_S_iS_E1m_$_1], %f901;
	ld.shared.f32 	%f902, [_ZZ51callback_for_runge_kutta4_for_magnet_with_single_qsfPfS_fS_S_iS_E1m_$_2];
	add.f32 	%f903, %f1785, %f902;
	st.shared.f32 	[_ZZ51callback_for_runge_kutta4_for_magnet_with_single_qsfPfS_fS_S_iS_E1m_$_2], %f903;
$L__BB1_82:
	setp.ne.s32 	%p66, %r1, 0;
	bar.sync 	0;
	@%p66 bra 	$L__BB1_84;
	ld.shared.f32 	%f904, [_ZZ31track_for_magnet_with_single_qsPfS_S_S_PiS_S_E4temp_$_4];
	ld.shared.f32 	%f905, [_ZZ51callback_for_runge_kutta4_for_magnet_with_single_qsfPfS_fS_S_iS_E1m_$_2];
	mul.f32 	%f906, %f904, %f905;
	ld.shared.f32 	%f907, [_ZZ31track_for_magnet_with_single_qsPfS_S_S_PiS_S_E4temp_$_5];
	ld.shared.f32 	%f908, [_ZZ51callback_for_runge_kutta4_for_magnet_with_single_qsfPfS_fS_S_iS_E1m_$_1];
	mul.f32 	%f909, %f907, %f908;
	sub.f32 	%f910, %f906, %f909;
	ld.shared.f32 	%f911, [_ZZ31track_for_magnet_with_single_qsPfS_S_S_PiS_S_E4temp_$_3];
	ld.shared.f32 	%f912, [_ZZ51callback_for_runge_kutta4_for_magnet_with_single_qsfPfS_fS_S_iS_E1m_$_0];
	mul.f32 	%f913, %f907, %f912;
	mul.f32 	%f914, %f911, %f905;
	sub.f32 	%f915, %f913, %f914;
	mul.f32 	%f916, %f911, %f908;
	mul.f32 	%f917, %f904, %f912;
	sub.f32 	%f918, %f916, %f917;
	mul.f32 	%f919, %f2, %f910;
	st.shared.f32 	[_ZZ31track_for_magnet_with_single_qsPfS_S_S_PiS_S_E2k2_$_3], %f919;
	mul.f32 	%f920, %f2, %f915;
	st.shared.f32 	[_ZZ31track_for_magnet_with_single_qsPfS_S_S_PiS_S_E2k2_$_4], %f920;
	mul.f32 	%f921, %f2, %f918;
	st.shared.f32 	[_ZZ31track_for_magnet_with_single_qsPfS_S_S_PiS_S_E2k2_$_5], %f921;
	st.shared.f32 	[_ZZ31track_for_magnet_with_single_qsPfS_S_S_PiS_S_E2k2_$_0], %f911;
	st.shared.f32 	[_ZZ31track_for_magnet_with_single_qsPfS_S_S_PiS_S_E2k2_$_1], %f904;
	st.shared.f32 	[_ZZ31track_for_magnet_with_single_qsPfS_S_S_PiS_S_E2k2_$_2], %f907;
$L__BB1_84:
	setp.ne.s32 	%p67, %r1, 0;
	bar.sync 	0;
	@%p67 bra 	$L__BB1_86;
	ld.shared.f32 	%f922, [_ZZ31track_for_magnet_with_single_qsPfS_S_S_PiS_S_E2k2_$_0];
	mul.f32 	%f923, %f1, 0f3F000000;
	ld.shared.f32 	%f924, [_ZZ31track_for_magnet_with_single_qsPfS_S_S_PiS_S_E2k2_$_1];
	ld.shared.f32 	%f925, [_ZZ31track_for_magnet_with_single_qsPfS_S_S_PiS_S_E2k2_$_2];
	ld.shared.f32 	%f926, [_ZZ31track_for_magnet_with_single_qsPfS_S_S_PiS_S_E2k2_$_3];
	ld.shared.f32 	%f927, [_ZZ31track_for_magnet_with_single_qsPfS_S_S_PiS_S_E2k2_$_4];
	ld.shared.f32 	%f928, [_ZZ31track_for_magnet_with_single_qsPfS_S_S_PiS_S_E2k2_$_5];
	ld.shared.f32 	%f929, [_ZZ31track_for_magnet_with_single_qsPfS_S_S_PiS_S_E2Y0_$_0];
	fma.rn.f32 	%f930, %f923, %f922, %f929;
	st.shared.f32 	[_ZZ31track_for_magnet_with_single_qsPfS_S_S_PiS_S_E4temp_$_0], %f930;
	ld.shared.f32 	%f931, [_ZZ31track_for_magnet_with_single_qsPfS_S_S_PiS_S_E2Y0_$_1];
	fma.rn.f32 	%f932, %f923, %f924, %f931;
	st.shared.f32 	[_ZZ31track_for_magnet_with_single_qsPfS_S_S_PiS_S_E4temp_$_1], %f932;
	ld.shared.f32 	%f933, [_ZZ31track_for_magnet_with_single_qsPfS_S_S_PiS_S_E2Y0_$_2];
	fma.rn.f32 	%f934, %f923, %f925, %f933;
	st.shared.f32 	[_ZZ31track_for_magnet_with_single_qsPfS_S_S_PiS_S_E4temp_$_2], %f934;
	ld.shared.f32 	%f935, [_ZZ31track_for_magnet_with_single_qsPfS_S_S_PiS_S_E2Y0_$_3];
	fma.rn.f32 	%f936, %f923, %f926, %f935;
	st.shared.f32 	[_ZZ31track_for_magnet_with_single_qsPfS_S_S_PiS_S_E4temp_$_3], %f936;
	ld.shared.f32 	%f937, [_ZZ31track_for_magnet_with_single_qsPfS_S_S_PiS_S_E2Y0_$_4];
	fma.rn.f32 	%f938, %f923, %f927, %f937;
	st.shared.f32 	[_ZZ31track_for_magnet_with_single_qsPfS_S_S_PiS_S_E4temp_$_4], %f938;
	ld.shared.f32 	%f939, [_ZZ31track_for_magnet_with_single_qsPfS_S_S_PiS_S_E2Y0_$_5];
	fma.rn.f32 	%f940, %f923, %f928, %f939;
	st.shared.f32 	[_ZZ31track_for_magnet_with_single_qsPfS_S_S_PiS_S_E4temp_$_5], %f940;
$L__BB1_86:
	bar.sync 	0;
	ld.global.u32 	%r30, [%rd4];
	mov.b32 	%r87, 0;
	st.shared.u32 	[%r2], %r87;
	st.shared.u32 	[%r2+4], %r87;
	st.shared.u32 	[%r2+8], %r87;
	setp.ge.s32 	%p68, %r1, %r30;
	@%p68 bra 	$L__BB1_96;
	mul.lo.s32 	%r88, %r30, 3;
	ld.shared.f32 	%f98, [_ZZ31track_for_magnet_with_single_qsPfS_S_S_PiS_S_E4temp_$_0];
	ld.shared.f32 	%f99, [_ZZ31track_for_magnet_with_single_qsPfS_S_S_PiS_S_E4temp_$_1];
	ld.shared.f32 	%f100, [_ZZ31track_for_magnet_with_single_qsPfS_S_S_PiS_S_E4temp_$_2];
	max.s32 	%r89, %r88, %r4;
	sub.s32 	%r90, %r89, %r3;
	setp.ne.s32 	%p69, %r90, 3072;
	selp.u32 	%r91, 1, 0, %p69;
	selp.b32 	%r92, 2, 1, %p69;
	add.s32 	%r93, %r3, %r91;
	sub.s32 	%r94, %r89, %r93;
	add.s32 	%r95, %r94, -3072;
	mul.hi.u32 	%r96, %r95, -1431655765;
	shr.u32 	%r97, %r96, 11;
	add.s32 	%r31, %r92, %r97;
	add.s32 	%r98, %r97, %r91;
	setp.lt.u32 	%p70, %r98, 3;
	mov.f32 	%f1803, 0f00000000;
	mov.f32 	%f1804, %f1803;
	mov.f32 	%f1805, %f1803;
	mov.u32 	%r128, %r3;
	@%p70 bra 	$L__BB1_90;
	and.b32  	%r32, %r31, 4194300;
	mov.b32 	%r129, 0;
	mov.f32 	%f1803, 0f00000000;
	mov.u32 	%r128, %r3;
$L__BB1_89:
	.pragma "nounroll";
	mul.wide.u32 	%rd42, %r128, 4;
	add.s64 	%rd43, %rd1, %rd42;
	add.s64 	%rd44, %rd2, %rd42;
	ld.global.f32 	%f944, [%rd44];
	sub.f32 	%f945, %f98, %f944;
	ld.global.f32 	%f946, [%rd44+4];
	sub.f32 	%f947, %f99, %f946;
	ld.global.f32 	%f948, [%rd44+8];
	sub.f32 	%f949, %f100, %f948;
	mul.f32 	%f950, %f947, %f947;
	fma.rn.f32 	%f951, %f945, %f945, %f950;
	fma.rn.f32 	%f952, %f949, %f949, %f951;
	sqrt.rn.f32 	%f953, %f952;
	mul.f32 	%f954, %f953, %f953;
	mul.f32 	%f955, %f953, %f954;
	ld.global.f32 	%f956, [%rd43+4];
	mul.f32 	%f957, %f949, %f956;
	ld.global.f32 	%f958, [%rd43+8];
	mul.f32 	%f959, %f947, %f958;
	sub.f32 	%f960, %f957, %f959;
	ld.global.f32 	%f961, [%rd43];
	mul.f32 	%f962, %f945, %f958;
	mul.f32 	%f963, %f949, %f961;
	sub.f32 	%f964, %f962, %f963;
	mul.f32 	%f965, %f947, %f961;
	mul.f32 	%f966, %f945, %f956;
	sub.f32 	%f967, %f965, %f966;
	rcp.rn.f32 	%f968, %f955;
	fma.rn.f32 	%f969, %f968, %f960, %f1805;
	fma.rn.f32 	%f970, %f968, %f964, %f1804;
	fma.rn.f32 	%f971, %f968, %f967, %f1803;
	ld.global.f32 	%f972, [%rd44+12288];
	sub.f32 	%f973, %f98, %f972;
	ld.global.f32 	%f974, [%rd44+12292];
	sub.f32 	%f975, %f99, %f974;
	ld.global.f32 	%f976, [%rd44+12296];
	sub.f32 	%f977, %f100, %f976;
	mul.f32 	%f978, %f975, %f975;
	fma.rn.f32 	%f979, %f973, %f973, %f978;
	fma.rn.f32 	%f980, %f977, %f977, %f979;
	sqrt.rn.f32 	%f981, %f980;
	mul.f32 	%f982, %f981, %f981;
	mul.f32 	%f983, %f981, %f982;
	ld.global.f32 	%f984, [%rd43+12292];
	mul.f32 	%f985, %f977, %f984;
	ld.global.f32 	%f986, [%rd43+12296];
	mul.f32 	%f987, %f975, %f986;
	sub.f32 	%f988, %f985, %f987;
	ld.global.f32 	%f989, [%rd43+12288];
	mul.f32 	%f990, %f973, %f986;
	mul.f32 	%f991, %f977, %f989;
	sub.f32 	%f992, %f990, %f991;
	mul.f32 	%f993, %f975, %f989;
	mul.f32 	%f994, %f973, %f984;
	sub.f32 	%f995, %f993, %f994;
	rcp.rn.f32 	%f996, %f983;
	fma.rn.f32 	%f997, %f996, %f988, %f969;
	fma.rn.f32 	%f998, %f996, %f992, %f970;
	fma.rn.f32 	%f999, %f996, %f995, %f971;
	ld.global.f32 	%f1000, [%rd44+24576];
	sub.f32 	%f1001, %f98, %f1000;
	ld.global.f32 	%f1002, [%rd44+24580];
	sub.f32 	%f1003, %f99, %f1002;
	ld.global.f32 	%f1004, [%rd44+24584];
	sub.f32 	%f1005, %f100, %f1004;
	mul.f32 	%f1006, %f1003, %f1003;
	fma.rn.f32 	%f1007, %f1001, %f1001, %f1006;
	fma.rn.f32 	%f1008, %f1005, %f1005, %f1007;
	sqrt.rn.f32 	%f1009, %f1008;
	mul.f32 	%f1010, %f1009, %f1009;
	mul.f32 	%f1011, %f1009, %f1010;
	ld.global.f32 	%f1012, [%rd43+24580];
	mul.f32 	%f1013, %f1005, %f1012;
	ld.global.f32 	%f1014, [%rd43+24584];
	mul.f32 	%f1015, %f1003, %f1014;
	sub.f32 	%f1016, %f1013, %f1015;
	ld.global.f32 	%f1017, [%rd43+24576];
	mul.f32 	%f1018, %f1001, %f1014;
	mul.f32 	%f1019, %f1005, %f1017;
	sub.f32 	%f1020, %f1018, %f1019;
	mul.f32 	%f1021, %f1003, %f1017;
	mul.f32 	%f1022, %f1001, %f1012;
	sub.f32 	%f1023, %f1021, %f1022;
	rcp.rn.f32 	%f1024, %f1011;
	fma.rn.f32 	%f1025, %f1024, %f1016, %f997;
	fma.rn.f32 	%f1026, %f1024, %f1020, %f998;
	fma.rn.f32 	%f1027, %f1024, %f1023, %f999;
	ld.global.f32 	%f1028, [%rd44+36864];
	sub.f32 	%f1029, %f98, %f1028;
	ld.global.f32 	%f1030, [%rd44+36868];
	sub.f32 	%f1031, %f99, %f1030;
	ld.global.f32 	%f1032, [%rd44+36872];
	sub.f32 	%f1033, %f100, %f1032;
	mul.f32 	%f1034, %f1031, %f1031;
	fma.rn.f32 	%f1035, %f1029, %f1029, %f1034;
	fma.rn.f32 	%f1036, %f1033, %f1033, %f1035;
	sqrt.rn.f32 	%f1037, %f1036;
	mul.f32 	%f1038, %f1037, %f1037;
	mul.f32 	%f1039, %f1037, %f1038;
	ld.global.f32 	%f1040, [%rd43+36868];
	mul.f32 	%f1041, %f1033, %f1040;
	ld.global.f32 	%f1042, [%rd43+36872];
	mul.f32 	%f1043, %f1031, %f1042;
	sub.f32 	%f1044, %f1041, %f1043;
	ld.global.f32 	%f1045, [%rd43+36864];
	mul.f32 	%f1046, %f1029, %f1042;
	mul.f32 	%f1047, %f1033, %f1045;
	sub.f32 	%f1048, %f1046, %f1047;
	mul.f32 	%f1049, %f1031, %f1045;
	mul.f32 	%f1050, %f1029, %f1040;
	sub.f32 	%f1051, %f1049, %f1050;
	rcp.rn.f32 	%f1052, %f1039;
	fma.rn.f32 	%f1805, %f1052, %f1044, %f1025;
	fma.rn.f32 	%f1804, %f1052, %f1048, %f1026;
	fma.rn.f32 	%f1803, %f1052, %f1051, %f1027;
	add.s32 	%r128, %r128, 12288;
	add.s32 	%r129, %r129, 4;
	setp.eq.s32 	%p71, %r129, %r32;
	@%p71 bra 	$L__BB1_90;
	bra.uni 	$L__BB1_89;
$L__BB1_90:
	and.b32  	%r34, %r31, 3;
	setp.eq.s32 	%p72, %r34, 0;
	@%p72 bra 	$L__BB1_95;
	setp.eq.s32 	%p73, %r34, 1;
	@%p73 bra 	$L__BB1_93;
	mul.wide.u32 	%rd45, %r128, 4;
	add.s64 	%rd46, %rd1, %rd45;
	add.s64 	%rd47, %rd2, %rd45;
	ld.global.f32 	%f1054, [%rd47];
	sub.f32 	%f1055, %f98, %f1054;
	ld.global.f32 	%f1056, [%rd47+4];
	sub.f32 	%f1057, %f99, %f1056;
	ld.global.f32 	%f1058, [%rd47+8];
	sub.f32 	%f1059, %f100, %f1058;
	mul.f32 	%f1060, %f1057, %f1057;
	fma.rn.f32 	%f1061, %f1055, %f1055, %f1060;
	fma.rn.f32 	%f1062, %f1059, %f1059, %f1061;
	sqrt.rn.f32 	%f1063, %f1062;
	mul.f32 	%f1064, %f1063, %f1063;
	mul.f32 	%f1065, %f1063, %f1064;
	ld.global.f32 	%f1066, [%rd46+4];
	mul.f32 	%f1067, %f1059, %f1066;
	ld.global.f32 	%f1068, [%rd46+8];
	mul.f32 	%f1069, %f1057, %f1068;
	sub.f32 	%f1070, %f1067, %f1069;
	ld.global.f32 	%f1071, [%rd46];
	mul.f32 	%f1072, %f1055, %f1068;
	mul.f32 	%f1073, %f1059, %f1071;
	sub.f32 	%f1074, %f1072, %f1073;
	mul.f32 	%f1075, %f1057, %f1071;
	mul.f32 	%f1076, %f1055, %f1066;
	sub.f32 	%f1077, %f1075, %f1076;
	rcp.rn.f32 	%f1078, %f1065;
	fma.rn.f32 	%f1079, %f1078, %f1070, %f1805;
	fma.rn.f32 	%f1080, %f1078, %f1074, %f1804;
	fma.rn.f32 	%f1081, %f1078, %f1077, %f1803;
	ld.global.f32 	%f1082, [%rd47+12288];
	sub.f32 	%f1083, %f98, %f1082;
	ld.global.f32 	%f1084, [%rd47+12292];
	sub.f32 	%f1085, %f99, %f1084;
	ld.global.f32 	%f1086, [%rd47+12296];
	sub.f32 	%f1087, %f100, %f1086;
	mul.f32 	%f1088, %f1085, %f1085;
	fma.rn.f32 	%f1089, %f1083, %f1083, %f1088;
	fma.rn.f32 	%f1090, %f1087, %f1087, %f1089;
	sqrt.rn.f32 	%f1091, %f1090;
	mul.f32 	%f1092, %f1091, %f1091;
	mul.f32 	%f1093, %f1091, %f1092;
	ld.global.f32 	%f1094, [%rd46+12292];
	mul.f32 	%f1095, %f1087, %f1094;
	ld.global.f32 	%f1096, [%rd46+12296];
	mul.f32 	%f1097, %f1085, %f1096;
	sub.f32 	%f1098, %f1095, %f1097;
	ld.global.f32 	%f1099, [%rd46+12288];
	mul.f32 	%f1100, %f1083, %f1096;
	mul.f32 	%f1101, %f1087, %f1099;
	sub.f32 	%f1102, %f1100, %f1101;
	mul.f32 	%f1103, %f1085, %f1099;
	mul.f32 	%f1104, %f1083, %f1094;
	sub.f32 	%f1105, %f1103, %f1104;
	rcp.rn.f32 	%f1106, %f1093;
	fma.rn.f32 	%f1805, %f1106, %f1098, %f1079;
	fma.rn.f32 	%f1804, %f1106, %f1102, %f1080;
	fma.rn.f32 	%f1803, %f1106, %f1105, %f1081;
	add.s32 	%r128, %r128, 6144;
$L__BB1_93:
	and.b32  	%r100, %r31, 1;
	setp.eq.b32 	%p74, %r100, 1;
	not.pred 	%p75, %p74;
	@%p75 bra 	$L__BB1_95;
	mul.wide.u32 	%rd48, %r128, 4;
	add.s64 	%rd49, %rd1, %rd48;
	add.s64 	%rd50, %rd2, %rd48;
	ld.global.f32 	%f1107, [%rd50];
	sub.f32 	%f1108, %f98, %f1107;
	ld.global.f32 	%f1109, [%rd50+4];
	sub.f32 	%f1110, %f99, %f1109;
	ld.global.f32 	%f1111, [%rd50+8];
	sub.f32 	%f1112, %f100, %f1111;
	mul.f32 	%f1113, %f1110, %f1110;
	fma.rn.f32 	%f1114, %f1108, %f1108, %f1113;
	fma.rn.f32 	%f1115, %f1112, %f1112, %f1114;
	sqrt.rn.f32 	%f1116, %f1115;
	mul.f32 	%f1117, %f1116, %f1116;
	mul.f32 	%f1118, %f1116, %f1117;
	ld.global.f32 	%f1119, [%rd49+4];
	mul.f32 	%f1120, %f1112, %f1119;
	ld.global.f32 	%f1121, [%rd49+8];
	mul.f32 	%f1122, %f1110, %f1121;
	sub.f32 	%f1123, %f1120, %f1122;
	ld.global.f32 	%f1124, [%rd49];
	mul.f32 	%f1125, %f1108, %f1121;
	mul.f32 	%f1126, %f1112, %f1124;
	sub.f32 	%f1127, %f1125, %f1126;
	mul.f32 	%f1128, %f1110, %f1124;
	mul.f32 	%f1129, %f1108, %f1119;
	sub.f32 	%f1130, %f1128, %f1129;
	rcp.rn.f32 	%f1131, %f1118;
	fma.rn.f32 	%f1805, %f1131, %f1123, %f1805;
	fma.rn.f32 	%f1804, %f1131, %f1127, %f1804;
	fma.rn.f32 	%f1803, %f1131, %f1130, %f1803;
$L__BB1_95:
	st.shared.f32 	[%r2], %f1805;
	st.shared.f32 	[%r2+4], %f1804;
	st.shared.f32 	[%r2+8], %f1803;
$L__BB1_96:
	setp.gt.u32 	%p76, %r1, 511;
	bar.sync 	0;
	@%p76 bra 	$L__BB1_98;
	ld.shared.f32 	%f1132, [%r2+6144];
	ld.shared.f32 	%f1133, [%r2];
	add.f32 	%f1134, %f1132, %f1133;
	st.shared.f32 	[%r2], %f1134;
	ld.shared.f32 	%f1135, [%r2+6148];
	ld.shared.f32 	%f1136, [%r2+4];
	add.f32 	%f1137, %f1135, %f1136;
	st.shared.f32 	[%r2+4], %f1137;
	ld.shared.f32 	%f1138, [%r2+6152];
	ld.shared.f32 	%f1139, [%r2+8];
	add.f32 	%f1140, %f1138, %f1139;
	st.shared.f32 	[%r2+8], %f1140;
$L__BB1_98:
	setp.gt.u32 	%p77, %r1, 255;
	bar.sync 	0;
	@%p77 bra 	$L__BB1_100;
	ld.shared.f32 	%f1141, [%r2+3072];
	ld.shared.f32 	%f1142, [%r2];
	add.f32 	%f1143, %f1141, %f1142;
	st.shared.f32 	[%r2], %f1143;
	ld.shared.f32 	%f1144, [%r2+3076];
	ld.shared.f32 	%f1145, [%r2+4];
	add.f32 	%f1146, %f1144, %f1145;
	st.shared.f32 	[%r2+4], %f1146;
	ld.shared.f32 	%f1147, [%r2+3080];
	ld.shared.f32 	%f1148, [%r2+8];
	add.f32 	%f1149, %f1147, %f1148;
	st.shared.f32 	[%r2+8], %f1149;
$L__BB1_100:
	setp.gt.u32 	%p78, %r1, 127;
	bar.sync 	0;
	@%p78 bra 	$L__BB1_102;
	ld.shared.f32 	%f1150, [%r2+1536];
	ld.shared.f32 	%f1151, [%r2];
	add.f32 	%f1152, %f1150, %f1151;
	st.shared.f32 	[%r2], %f1152;
	ld.shared.f32 	%f1153, [%r2+1540];
	ld.shared.f32 	%f1154, [%r2+4];
	add.f32 	%f1155, %f1153, %f1154;
	st.shared.f32 	[%r2+4], %f1155;
	ld.shared.f32 	%f1156, [%r2+1544];
	ld.shared.f32 	%f1157, [%r2+8];
	add.f32 	%f1158, %f1156, %f1157;
	st.shared.f32 	[%r2+8], %f1158;
$L__BB1_102:
	setp.gt.u32 	%p79, %r1, 63;
	bar.sync 	0;
	@%p79 bra 	$L__BB1_104;
	ld.shared.f32 	%f1159, [%r2+768];
	ld.shared.f32 	%f1160, [%r2];
	add.f32 	%f1161, %f1159, %f1160;
	st.shared.f32 	[%r2], %f1161;
	ld.shared.f32 	%f1162, [%r2+772];
	ld.shared.f32 	%f1163, [%r2+4];
	add.f32 	%f1164, %f1162, %f1163;
	st.shared.f32 	[%r2+4], %f1164;
	ld.shared.f32 	%f1165, [%r2+776];
	ld.shared.f32 	%f1166, [%r2+8];
	add.f32 	%f1167, %f1165, %f1166;
	st.shared.f32 	[%r2+8], %f1167;
$L__BB1_104:
	setp.gt.u32 	%p80, %r1, 31;
	bar.sync 	0;
	@%p80 bra 	$L__BB1_106;
	ld.shared.f32 	%f1168, [%r2+384];
	ld.shared.f32 	%f1169, [%r2];
	add.f32 	%f1170, %f1168, %f1169;
	st.shared.f32 	[%r2], %f1170;
	ld.shared.f32 	%f1171, [%r2+388];
	ld.shared.f32 	%f1172, [%r2+4];
	add.f32 	%f1173, %f1171, %f1172;
	st.shared.f32 	[%r2+4], %f1173;
	ld.shared.f32 	%f1174, [%r2+392];
	ld.shared.f32 	%f1175, [%r2+8];
	add.f32 	%f1176, %f1174, %f1175;
	st.shared.f32 	[%r2+8], %f1176;
$L__BB1_106:
	setp.gt.u32 	%p81, %r1, 15;
	bar.sync 	0;
	@%p81 bra 	$L__BB1_108;
	ld.shared.f32 	%f1177, [%r2+192];
	ld.shared.f32 	%f1178, [%r2];
	add.f32 	%f1179, %f1177, %f1178;
	st.shared.f32 	[%r2], %f1179;
	ld.shared.f32 	%f1180, [%r2+196];
	ld.shared.f32 	%f1181, [%r2+4];
	add.f32 	%f1182, %f1180, %f1181;
	st.shared.f32 	[%r2+4], %f1182;
	ld.shared.f32 	%f1183, [%r2+200];
	ld.shared.f32 	%f1184, [%r2+8];
	add.f32 	%f1185, %f1183, %f1184;
	st.shared.f32 	[%r2+8], %f1185;
$L__BB1_108:
	setp.gt.u32 	%p82, %r1, 7;
	bar.sync 	0;
	@%p82 bra 	$L__BB1_110;
	ld.shared.f32 	%f1186, [%r2+96];
	ld.shared.f32 	%f1187, [%r2];
	add.f32 	%f1188, %f1186, %f1187;
	st.shared.f32 	[%r2], %f1188;
	ld.shared.f32 	%f1189, [%r2+100];
	ld.shared.f32 	%f1190, [%r2+4];
	add.f32 	%f1191, %f1189, %f1190;
	st.shared.f32 	[%r2+4], %f1191;
	ld.shared.f32 	%f1192, [%r2+104];
	ld.shared.f32 	%f1193, [%r2+8];
	add.f32 	%f1194, %f1192, %f1193;
	st.shared.f32 	[%r2+8], %f1194;
$L__BB1_110:
	setp.gt.u32 	%p83, %r1, 3;
	bar.sync 	0;
	@%p83 bra 	$L__BB1_112;
	ld.shared.f32 	%f1195, [%r2+48];
	ld.shared.f32 	%f1196, [%r2];
	add.f32 	%f1197, %f1195, %f1196;
	st.shared.f32 	[%r2], %f1197;
	ld.shared.f32 	%f1198, [%r2+52];
	ld.shared.f32 	%f1199, [%r2+4];
	add.f32 	%f1200, %f1198, %f1199;
	st.shared.f32 	[%r2+4], %f1200;
	ld.shared.f32 	%f1201, [%r2+56];
	ld.shared.f32 	%f1202, [%r2+8];
	add.f32 	%f1203, %f1201, %f1202;
	st.shared.f32 	[%r2+8], %f1203;
$L__BB1_112:
	setp.gt.u32 	%p84, %r1, 1;
	bar.sync 	0;
	@%p84 bra 	$L__BB1_114;
	ld.shared.f32 	%f1204, [%r2+24];
	ld.shared.f32 	%f1205, [%r2];
	add.f32 	%f1206, %f1204, %f1205;
	st.shared.f32 	[%r2], %f1206;
	ld.shared.f32 	%f1207, [%r2+28];
	ld.shared.f32 	%f1208, [%r2+4];
	add.f32 	%f1209, %f1207, %f1208;
	st.shared.f32 	[%r2+4], %f1209;
	ld.shared.f32 	%f1210, [%r2+32];
	ld.shared.f32 	%f1211, [%r2+8];
	add.f32 	%f1212, %f1210, %f1211;
	st.shared.f32 	[%r2+8], %f1212;
$L__BB1_114:
	setp.ne.s32 	%p85, %r1, 0;
	bar.sync 	0;
	@%p85 bra 	$L__BB1_116;
	ld.shared.f32 	%f1213, [_ZZ17current_element_BPfS_iS_S_E5s_dbs+12];
	ld.shared.f32 	%f1214, [%r2];
	add.f32 	%f1215, %f1213, %f1214;
	st.shared.f32 	[%r2], %f1215;
	ld.shared.f32 	%f1216, [_ZZ17current_element_BPfS_iS_S_E5s_dbs+16];
	ld.shared.f32 	%f1217, [%r2+4];
	add.f32 	%f1218, %f1216, %f1217;
	st.shared.f32 	[%r2+4], %f1218;
	ld.shared.f32 	%f1219, [_ZZ17current_element_BPfS_iS_S_E5s_dbs+20];
	ld.shared.f32 	%f1220, [%r2+8];
	add.f32 	%f1221, %f1219, %f1220;
	st.shared.f32 	[%r2+8], %f1221;
	ld.shared.f32 	%f1222, [_ZZ17current_element_BPfS_iS_S_E5s_dbs];
	st.shared.f32 	[_ZZ51callback_for_runge_kutta4_for_magnet_with_single_qsfPfS_fS_S_iS_E1m_$_0], %f1222;
	ld.shared.f32 	%f1223, [_ZZ17current_element_BPfS_iS_S_E5s_dbs+4];
	st.shared.f32 	[_ZZ51callback_for_runge_kutta4_for_magnet_with_single_qsfPfS_fS_S_iS_E1m_$_1], %f1223;
	ld.shared.f32 	%f1224, [_ZZ17current_element_BPfS_iS_S_E5s_dbs+8];
	st.shared.f32 	[_ZZ51callback_for_runge_kutta4_for_magnet_with_single_qsfPfS_fS_S_iS_E1m_$_2], %f1224;
$L__BB1_116:
	setp.ne.s32 	%p86, %r1, 0;
	bar.sync 	0;
	mov.f32 	%f1806, 0f00000000;
	mov.f32 	%f1807, 0f00000000;
	mov.f32 	%f1808, 0f00000000;
	@%p86 bra 	$L__BB1_122;
	ld.global.f32 	%f1226, [%rd3+48];
	ld.global.f32 	%f128, [%rd3+60];
	ld.shared.f32 	%f1228, [_ZZ31track_for_magnet_with_single_qsPfS_S_S_PiS_S_E4temp_$_0];
	ld.global.f32 	%f1229, [%rd3];
	sub.f32 	%f1230, %f1228, %f1229;
	ld.shared.f32 	%f1231, [_ZZ31track_for_magnet_with_single_qsPfS_S_S_PiS_S_E4temp_$_1];
	ld.global.f32 	%f1232, [%rd3+4];
	sub.f32 	%f1233, %f1231, %f1232;
	ld.shared.f32 	%f1234, [_ZZ31track_for_magnet_with_single_qsPfS_S_S_PiS_S_E4temp_$_2];
	ld.global.f32 	%f1235, [%rd3+8];
	sub.f32 	%f1236, %f1234, %f1235;
	ld.global.f32 	%f129, [%rd3+12];
	ld.global.f32 	%f130, [%rd3+16];
	mul.f32 	%f1237, %f1233, %f130;
	fma.rn.f32 	%f1238, %f1230, %f129, %f1237;
	ld.global.f32 	%f131, [%rd3+20];
	fma.rn.f32 	%f132, %f1236, %f131, %f1238;
	ld.global.f32 	%f133, [%rd3+24];
	ld.global.f32 	%f134, [%rd3+28];
	mul.f32 	%f1239, %f1233, %f134;
	fma.rn.f32 	%f1240, %f1230, %f133, %f1239;
	ld.global.f32 	%f135, [%rd3+32];
	fma.rn.f32 	%f136, %f1236, %f135, %f1240;
	ld.global.f32 	%f1241, [%rd3+36];
	ld.global.f32 	%f1242, [%rd3+40];
	mul.f32 	%f1243, %f1233, %f1242;
	fma.rn.f32 	%f1244, %f1230, %f1241, %f1243;
	ld.global.f32 	%f1245, [%rd3+44];
	fma.rn.f32 	%f1246, %f1236, %f1245, %f1244;
	setp.lt.f32 	%p87, %f1246, 0f00000000;
	setp.gt.f32 	%p88, %f1246, %f1226;
	or.pred  	%p89, %p87, %p88;
	@%p89 bra 	$L__BB1_121;
	setp.gt.f32 	%p90, %f132, %f128;
	neg.f32 	%f1249, %f128;
	setp.lt.f32 	%p91, %f132, %f1249;
	or.pred  	%p92, %p90, %p91;
	setp.gt.f32 	%p93, %f136, %f128;
	setp.lt.f32 	%p94, %f136, %f1249;
	or.pred  	%p95, %p93, %p94;
	or.pred  	%p96, %p92, %p95;
	@%p96 bra 	$L__BB1_121;
	mul.f32 	%f137, %f132, %f132;
	mul.f32 	%f138, %f136, %f136;
	add.f32 	%f1252, %f137, %f138;
	sqrt.rn.f32 	%f1253, %f1252;
	setp.gt.f32 	%p97, %f1253, %f128;
	@%p97 bra 	$L__BB1_121;
	ld.global.f32 	%f1254, [%rd3+52];
	ld.global.f32 	%f1255, [%rd3+56];
	mul.f32 	%f1256, %f132, %f136;
	mul.f32 	%f1257, %f1255, %f1256;
	fma.rn.f32 	%f1258, %f1254, %f136, %f1257;
	mul.f32 	%f1259, %f1254, %f132;
	cvt.f64.f32 	%fd11, %f1259;
	cvt.f64.f32 	%fd12, %f1255;
	mul.f64 	%fd13, %fd12, 0d3FE0000000000000;
	sub.f32 	%f1260, %f137, %f138;
	cvt.f64.f32 	%fd14, %f1260;
	fma.rn.f64 	%fd15, %fd13, %fd14, %fd11;
	cvt.rn.f32.f64 	%f1261, %fd15;
	mul.f32 	%f1262, %f133, %f1261;
	mul.f32 	%f1263, %f134, %f1261;
	mul.f32 	%f1264, %f135, %f1261;
	fma.rn.f32 	%f1807, %f1258, %f129, %f1262;
	fma.rn.f32 	%f1806, %f1258, %f130, %f1263;
	fma.rn.f32 	%f1808, %f1258, %f131, %f1264;
$L__BB1_121:
	ld.shared.f32 	%f1265, [_ZZ51callback_for_runge_kutta4_for_magnet_with_single_qsfPfS_fS_S_iS_E1m_$_0];
	add.f32 	%f1266, %f1807, %f1265;
	st.shared.f32 	[_ZZ51callback_for_runge_kutta4_for_magnet_with_single_qsfPfS_fS_S_iS_E1m_$_0], %f1266;
	ld.shared.f32 	%f1267, [_ZZ51callback_for_runge_kutta4_for_magnet_with_single_qsfPfS_fS_S_iS_E1m_$_1];
	add.f32 	%f1268, %f1806, %f1267;
	st.shared.f32 	[_ZZ51callback_for_runge_kutta4_for_magnet_with_single_qsfPfS_fS_S_iS_E1m_$_1], %f1268;
	ld.shared.f32 	%f1269, [_ZZ51callback_for_runge_kutta4_for_magnet_with_single_qsfPfS_fS_S_iS_E1m_$_2];
	add.f32 	%f1270, %f1808, %f1269;
	st.shared.f32 	[_ZZ51callback_for_runge_kutta4_for_magnet_with_single_qsfPfS_fS_S_iS_E1m_$_2], %f1270;
$L__BB1_122:
	setp.ne.s32 	%p98, %r1, 0;
	bar.sync 	0;
	@%p98 bra 	$L__BB1_124;
	ld.shared.f32 	%f1271, [_ZZ31track_for_magnet_with_single_qsPfS_S_S_PiS_S_E4temp_$_4];
	ld.shared.f32 	%f1272, [_ZZ51callback_for_runge_kutta4_for_magnet_with_single_qsfPfS_fS_S_iS_E1m_$_2];
	mul.f32 	%f1273, %f1271, %f1272;
	ld.shared.f32 	%f1274, [_ZZ31track_for_magnet_with_single_qsPfS_S_S_PiS_S_E4temp_$_5];
	ld.shared.f32 	%f1275, [_ZZ51callback_for_runge_kutta4_for_magnet_with_single_qsfPfS_fS_S_iS_E1m_$_1];
	mul.f32 	%f1276, %f1274, %f1275;
	sub.f32 	%f1277, %f1273, %f1276;
	ld.shared.f32 	%f1278, [_ZZ31track_for_magnet_with_single_qsPfS_S_S_PiS_S_E4temp_$_3];
	ld.shared.f32 	%f1279, [_ZZ51callback_for_runge_kutta4_for_magnet_with_single_qsfPfS_fS_S_iS_E1m_$_0];
	mul.f32 	%f1280, %f1274, %f1279;
	mul.f32 	%f1281, %f1278, %f1272;
	sub.f32 	%f1282, %f1280, %f1281;
	mul.f32 	%f1283, %f1278, %f1275;
	mul.f32 	%f1284, %f1271, %f1279;
	sub.f32 	%f1285, %f1283, %f1284;
	mul.f32 	%f1286, %f2, %f1277;
	st.shared.f32 	[_ZZ31track_for_magnet_with_single_qsPfS_S_S_PiS_S_E2k3_$_3], %f1286;
	mul.f32 	%f1287, %f2, %f1282;
	st.shared.f32 	[_ZZ31track_for_magnet_with_single_qsPfS_S_S_PiS_S_E2k3_$_4], %f1287;
	mul.f32 	%f1288, %f2, %f1285;
	st.shared.f32 	[_ZZ31track_for_magnet_with_single_qsPfS_S_S_PiS_S_E2k3_$_5], %f1288;
	st.shared.f32 	[_ZZ31track_for_magnet_with_single_qsPfS_S_S_PiS_S_E2k3_$_0], %f1278;
	st.shared.f32 	[_ZZ31track_for_magnet_with_single_qsPfS_S_S_PiS_S_E2k3_$_1], %f1271;
	st.shared.f32 	[_ZZ31track_for_magnet_with_single_qsPfS_S_S_PiS_S_E2k3_$_2], %f1274;
$L__BB1_124:
	setp.ne.s32 	%p99, %r1, 0;
	bar.sync 	0;
	@%p99 bra 	$L__BB1_126;
	ld.shared.f32 	%f1289, [_ZZ31track_for_magnet_with_single_qsPfS_S_S_PiS_S_E2k3_$_0];
	ld.shared.f32 	%f1290, [_ZZ31track_for_magnet_with_single_qsPfS_S_S_PiS_S_E2k3_$_1];
	ld.shared.f32 	%f1291, [_ZZ31track_for_magnet_with_single_qsPfS_S_S_PiS_S_E2k3_$_2];
	ld.shared.f32 	%f1292, [_ZZ31track_for_magnet_with_single_qsPfS_S_S_PiS_S_E2k3_$_3];
	ld.shared.f32 	%f1293, [_ZZ31track_for_magnet_with_single_qsPfS_S_S_PiS_S_E2k3_$_4];
	ld.shared.f32 	%f1294, [_ZZ31track_for_magnet_with_single_qsPfS_S_S_PiS_S_E2k3_$_5];
	ld.shared.f32 	%f1295, [_ZZ31track_for_magnet_with_single_qsPfS_S_S_PiS_S_E2Y0_$_0];
	fma.rn.f32 	%f1296, %f1, %f1289, %f1295;
	st.shared.f32 	[_ZZ31track_for_magnet_with_single_qsPfS_S_S_PiS_S_E4temp_$_0], %f1296;
	ld.shared.f32 	%f1297, [_ZZ31track_for_magnet_with_single_qsPfS_S_S_PiS_S_E2Y0_$_1];
	fma.rn.f32 	%f1298, %f1, %f1290, %f1297;
	st.shared.f32 	[_ZZ31track_for_magnet_with_single_qsPfS_S_S_PiS_S_E4temp_$_1], %f1298;
	ld.shared.f32 	%f1299, [_ZZ31track_for_magnet_with_single_qsPfS_S_S_PiS_S_E2Y0_$_2];
	fma.rn.f32 	%f1300, %f1, %f1291, %f1299;
	st.shared.f32 	[_ZZ31track_for_magnet_with_single_qsPfS_S_S_PiS_S_E4temp_$_2], %f1300;
	ld.shared.f32 	%f1301, [_ZZ31track_for_magnet_with_single_qsPfS_S_S_PiS_S_E2Y0_$_3];
	fma.rn.f32 	%f1302, %f1, %f1292, %f1301;
	st.shared.f32 	[_ZZ31track_for_magnet_with_single_qsPfS_S_S_PiS_S_E4temp_$_3], %f1302;
	ld.shared.f32 	%f1303, [_ZZ31track_for_magnet_with_single_qsPfS_S_S_PiS_S_E2Y0_$_4];
	fma.rn.f32 	%f1304, %f1, %f1293, %f1303;
	st.shared.f32 	[_ZZ31track_for_magnet_with_single_qsPfS_S_S_PiS_S_E4temp_$_4], %f1304;
	ld.shared.f32 	%f1305, [_ZZ31track_for_magnet_with_single_qsPfS_S_S_PiS_S_E2Y0_$_5];
	fma.rn.f32 	%f1306, %f1, %f1294, %f1305;
	st.shared.f32 	[_ZZ31track_for_magnet_with_single_qsPfS_S_S_PiS_S_E4temp_$_5], %f1306;
$L__BB1_126:
	bar.sync 	0;
	ld.global.u32 	%r41, [%rd4];
	mov.b32 	%r101, 0;
	st.shared.u32 	[%r2], %r101;
	st.shared.u32 	[%r2+4], %r101;
	st.shared.u32 	[%r2+8], %r101;
	setp.ge.s32 	%p100, %r1, %r41;
	@%p100 bra 	$L__BB1_136;
	mul.lo.s32 	%r102, %r41, 3;
	ld.shared.f32 	%f145, [_ZZ31track_for_magnet_with_single_qsPfS_S_S_PiS_S_E4temp_$_0];
	ld.shared.f32 	%f146, [_ZZ31track_for_magnet_with_single_qsPfS_S_S_PiS_S_E4temp_$_1];
	ld.shared.f32 	%f147, [_ZZ31track_for_magnet_with_single_qsPfS_S_S_PiS_S_E4temp_$_2];
	max.s32 	%r103, %r102, %r4;
	sub.s32 	%r104, %r103, %r3;
	setp.ne.s32 	%p101, %r104, 3072;
	selp.u32 	%r105, 1, 0, %p101;
	selp.b32 	%r106, 2, 1, %p101;
	add.s32 	%r107, %r3, %r105;
	sub.s32 	%r108, %r103, %r107;
	add.s32 	%r109, %r108, -3072;
	mul.hi.u32 	%r110, %r109, -1431655765;
	shr.u32 	%r111, %r110, 11;
	add.s32 	%r42, %r106, %r111;
	add.s32 	%r112, %r111, %r105;
	setp.lt.u32 	%p102, %r112, 3;
	mov.f32 	%f1824, 0f00000000;
	mov.f32 	%f1825, %f1824;
	mov.f32 	%f1826, %f1824;
	mov.u32 	%r132, %r3;
	@%p102 bra 	$L__BB1_130;
	and.b32  	%r43, %r42, 4194300;
	mov.b32 	%r133, 0;
	mov.f32 	%f1824, 0f00000000;
	mov.u32 	%r132, %r3;
$L__BB1_129:
	.pragma "nounroll";
	mul.wide.u32 	%rd51, %r132, 4;
	add.s64 	%rd52, %rd1, %rd51;
	add.s64 	%rd53, %rd2, %rd51;
	ld.global.f32 	%f1310, [%rd53];
	sub.f32 	%f1311, %f145, %f1310;
	ld.global.f32 	%f1312, [%rd53+4];
	sub.f32 	%f1313, %f146, %f1312;
	ld.global.f32 	%f1314, [%rd53+8];
	sub.f32 	%f1315, %f147, %f1314;
	mul.f32 	%f1316, %f1313, %f1313;
	fma.rn.f32 	%f1317, %f1311, %f1311, %f1316;
	fma.rn.f32 	%f1318, %f1315, %f1315, %f1317;
	sqrt.rn.f32 	%f1319, %f1318;
	mul.f32 	%f1320, %f1319, %f1319;
	mul.f32 	%f1321, %f1319, %f1320;
	ld.global.f32 	%f1322, [%rd52+4];
	mul.f32 	%f1323, %f1315, %f1322;
	ld.global.f32 	%f1324, [%rd52+8];
	mul.f32 	%f1325, %f1313, %f1324;
	sub.f32 	%f1326, %f1323, %f1325;
	ld.global.f32 	%f1327, [%rd52];
	mul.f32 	%f1328, %f1311, %f1324;
	mul.f32 	%f1329, %f1315, %f1327;
	sub.f32 	%f1330, %f1328, %f1329;
	mul.f32 	%f1331, %f1313, %f1327;
	mul.f32 	%f1332, %f1311, %f1322;
	sub.f32 	%f1333, %f1331, %f1332;
	rcp.rn.f32 	%f1334, %f1321;
	fma.rn.f32 	%f1335, %f1334, %f1326, %f1826;
	fma.rn.f32 	%f1336, %f1334, %f1330, %f1825;
	fma.rn.f32 	%f1337, %f1334, %f1333, %f1824;
	ld.global.f32 	%f1338, [%rd53+12288];
	sub.f32 	%f1339, %f145, %f1338;
	ld.global.f32 	%f1340, [%rd53+12292];
	sub.f32 	%f1341, %f146, %f1340;
	ld.global.f32 	%f1342, [%rd53+12296];
	sub.f32 	%f1343, %f147, %f1342;
	mul.f32 	%f1344, %f1341, %f1341;
	fma.rn.f32 	%f1345, %f1339, %f1339, %f1344;
	fma.rn.f32 	%f1346, %f1343, %f1343, %f1345;
	sqrt.rn.f32 	%f1347, %f1346;
	mul.f32 	%f1348, %f1347, %f1347;
	mul.f32 	%f1349, %f1347, %f1348;
	ld.global.f32 	%f1350, [%rd52+12292];
	mul.f32 	%f1351, %f1343, %f1350;
	ld.global.f32 	%f1352, [%rd52+12296];
	mul.f32 	%f1353, %f1341, %f1352;
	sub.f32 	%f1354, %f1351, %f1353;
	ld.global.f32 	%f1355, [%rd52+12288];
	mul.f32 	%f1356, %f1339, %f1352;
	mul.f32 	%f1357, %f1343, %f1355;
	sub.f32 	%f1358, %f1356, %f1357;
	mul.f32 	%f1359, %f1341, %f1355;
	mul.f32 	%f1360, %f1339, %f1350;
	sub.f32 	%f1361, %f1359, %f1360;
	rcp.rn.f32 	%f1362, %f1349;
	fma.rn.f32 	%f1363, %f1362, %f1354, %f1335;
	fma.rn.f32 	%f1364, %f1362, %f1358, %f1336;
	fma.rn.f32 	%f1365, %f1362, %f1361, %f1337;
	ld.global.f32 	%f1366, [%rd53+24576];
	sub.f32 	%f1367, %f145, %f1366;
	ld.global.f32 	%f1368, [%rd53+24580];
	sub.f32 	%f1369, %f146, %f1368;
	ld.global.f32 	%f1370, [%rd53+24584];
	sub.f32 	%f1371, %f147, %f1370;
	mul.f32 	%f1372, %f1369, %f1369;
	fma.rn.f32 	%f1373, %f1367, %f1367, %f1372;
	fma.rn.f32 	%f1374, %f1371, %f1371, %f1373;
	sqrt.rn.f32 	%f1375, %f1374;
	mul.f32 	%f1376, %f1375, %f1375;
	mul.f32 	%f1377, %f1375, %f1376;
	ld.global.f32 	%f1378, [%rd52+24580];
	mul.f32 	%f1379, %f1371, %f1378;
	ld.global.f32 	%f1380, [%rd52+24584];
	mul.f32 	%f1381, %f1369, %f1380;
	sub.f32 	%f1382, %f1379, %f1381;
	ld.global.f32 	%f1383, [%rd52+24576];
	mul.f32 	%f1384, %f1367, %f1380;
	mul.f32 	%f1385, %f1371, %f1383;
	sub.f32 	%f1386, %f1384, %f1385;
	mul.f32 	%f1387, %f1369, %f1383;
	mul.f32 	%f1388, %f1367, %f1378;
	sub.f32 	%f1389, %f1387, %f1388;
	rcp.rn.f32 	%f1390, %f1377;
	fma.rn.f32 	%f1391, %f1390, %f1382, %f1363;
	fma.rn.f32 	%f1392, %f1390, %f1386, %f1364;
	fma.rn.f32 	%f1393, %f1390, %f1389, %f1365;
	ld.global.f32 	%f1394, [%rd53+36864];
	sub.f32 	%f1395, %f145, %f1394;
	ld.global.f32 	%f1396, [%rd53+36868];
	sub.f32 	%f1397, %f146, %f1396;
	ld.global.f32 	%f1398, [%rd53+36872];
	sub.f32 	%f1399, %f147, %f1398;
	mul.f32 	%f1400, %f1397, %f1397;
	fma.rn.f32 	%f1401, %f1395, %f1395, %f1400;
	fma.rn.f32 	%f1402, %f1399, %f1399, %f1401;
	sqrt.rn.f32 	%f1403, %f1402;
	mul.f32 	%f1404, %f1403, %f1403;
	mul.f32 	%f1405, %f1403, %f1404;
	ld.global.f32 	%f1406, [%rd52+36868];
	mul.f32 	%f1407, %f1399, %f1406;
	ld.global.f32 	%f1408, [%rd52+36872];
	mul.f32 	%f1409, %f1397, %f1408;
	sub.f32 	%f1410, %f1407, %f1409;
	ld.global.f32 	%f1411, [%rd52+36864];
	mul.f32 	%f1412, %f1395, %f1408;
	mul.f32 	%f1413, %f1399, %f1411;
	sub.f32 	%f1414, %f1412, %f1413;
	mul.f32 	%f1415, %f1397, %f1411;
	mul.f32 	%f1416, %f1395, %f1406;
	sub.f32 	%f1417, %f1415, %f1416;
	rcp.rn.f32 	%f1418, %f1405;
	fma.rn.f32 	%f1826, %f1418, %f1410, %f1391;
	fma.rn.f32 	%f1825, %f1418, %f1414, %f1392;
	fma.rn.f32 	%f1824, %f1418, %f1417, %f1393;
	add.s32 	%r132, %r132, 12288;
	add.s32 	%r133, %r133, 4;
	setp.eq.s32 	%p103, %r133, %r43;
	@%p103 bra 	$L__BB1_130;
	bra.uni 	$L__BB1_129;
$L__BB1_130:
	and.b32  	%r45, %r42, 3;
	setp.eq.s32 	%p104, %r45, 0;
	@%p104 bra 	$L__BB1_135;
	setp.eq.s32 	%p105, %r45, 1;
	@%p105 bra 	$L__BB1_133;
	mul.wide.u32 	%rd54, %r132, 4;
	add.s64 	%rd55, %rd1, %rd54;
	add.s64 	%rd56, %rd2, %rd54;
	ld.global.f32 	%f1420, [%rd56];
	sub.f32 	%f1421, %f145, %f1420;
	ld.global.f32 	%f1422, [%rd56+4];
	sub.f32 	%f1423, %f146, %f1422;
	ld.global.f32 	%f1424, [%rd56+8];
	sub.f32 	%f1425, %f147, %f1424;
	mul.f32 	%f1426, %f1423, %f1423;
	fma.rn.f32 	%f1427, %f1421, %f1421, %f1426;
	fma.rn.f32 	%f1428, %f1425, %f1425, %f1427;
	sqrt.rn.f32 	%f1429, %f1428;
	mul.f32 	%f1430, %f1429, %f1429;
	mul.f32 	%f1431, %f1429, %f1430;
	ld.global.f32 	%f1432, [%rd55+4];
	mul.f32 	%f1433, %f1425, %f1432;
	ld.global.f32 	%f1434, [%rd55+8];
	mul.f32 	%f1435, %f1423, %f1434;
	sub.f32 	%f1436, %f1433, %f1435;
	ld.global.f32 	%f1437, [%rd55];
	mul.f32 	%f1438, %f1421, %f1434;
	mul.f32 	%f1439, %f1425, %f1437;
	sub.f32 	%f1440, %f1438, %f1439;
	mul.f32 	%f1441, %f1423, %f1437;
	mul.f32 	%f1442, %f1421, %f1432;
	sub.f32 	%f1443, %f1441, %f1442;
	rcp.rn.f32 	%f1444, %f1431;
	fma.rn.f32 	%f1445, %f1444, %f1436, %f1826;
	fma.rn.f32 	%f1446, %f1444, %f1440, %f1825;
	fma.rn.f32 	%f1447, %f1444, %f1443, %f1824;
	ld.global.f32 	%f1448, [%rd56+12288];
	sub.f32 	%f1449, %f145, %f1448;
	ld.global.f32 	%f1450, [%rd56+12292];
	sub.f32 	%f1451, %f146, %f1450;
	ld.global.f32 	%f1452, [%rd56+12296];
	sub.f32 	%f1453, %f147, %f1452;
	mul.f32 	%f1454, %f1451, %f1451;
	fma.rn.f32 	%f1455, %f1449, %f1449, %f1454;
	fma.rn.f32 	%f1456, %f1453, %f1453, %f1455;
	sqrt.rn.f32 	%f1457, %f1456;
	mul.f32 	%f1458, %f1457, %f1457;
	mul.f32 	%f1459, %f1457, %f1458;
	ld.global.f32 	%f1460, [%rd55+12292];
	mul.f32 	%f1461, %f1453, %f1460;
	ld.global.f32 	%f1462, [%rd55+12296];
	mul.f32 	%f1463, %f1451, %f1462;
	sub.f32 	%f1464, %f1461, %f1463;
	ld.global.f32 	%f1465, [%rd55+12288];
	mul.f32 	%f1466, %f1449, %f1462;
	mul.f32 	%f1467, %f1453, %f1465;
	sub.f32 	%f1468, %f1466, %f1467;
	mul.f32 	%f1469, %f1451, %f1465;
	mul.f32 	%f1470, %f1449, %f1460;
	sub.f32 	%f1471, %f1469, %f1470;
	rcp.rn.f32 	%f1472, %f1459;
	fma.rn.f32 	%f1826, %f1472, %f1464, %f1445;
	fma.rn.f32 	%f1825, %f1472, %f1468, %f1446;
	fma.rn.f32 	%f1824, %f1472, %f1471, %f1447;
	add.s32 	%r132, %r132, 6144;
$L__BB1_133:
	and.b32  	%r114, %r42, 1;
	setp.eq.b32 	%p106, %r114, 1;
	not.pred 	%p107, %p106;
	@%p107 bra 	$L__BB1_135;
	mul.wide.u32 	%rd57, %r132, 4;
	add.s64 	%rd58, %rd1, %rd57;
	add.s64 	%rd59, %rd2, %rd57;
	ld.global.f32 	%f1473, [%rd59];
	sub.f32 	%f1474, %f145, %f1473;
	ld.global.f32 	%f1475, [%rd59+4];
	sub.f32 	%f1476, %f146, %f1475;
	ld.global.f32 	%f1477, [%rd59+8];
	sub.f32 	%f1478, %f147, %f1477;
	mul.f32 	%f1479, %f1476, %f1476;
	fma.rn.f32 	%f1480, %f1474, %f1474, %f1479;
	fma.rn.f32 	%f1481, %f1478, %f1478, %f1480;
	sqrt.rn.f32 	%f1482, %f1481;
	mul.f32 	%f1483, %f1482, %f1482;
	mul.f32 	%f1484, %f1482, %f1483;
	ld.global.f32 	%f1485, [%rd58+4];
	mul.f32 	%f1486, %f1478, %f1485;
	ld.global.f32 	%f1487, [%rd58+8];
	mul.f32 	%f1488, %f1476, %f1487;
	sub.f32 	%f1489, %f1486, %f1488;
	ld.global.f32 	%f1490, [%rd58];
	mul.f32 	%f1491, %f1474, %f1487;
	mul.f32 	%f1492, %f1478, %f1490;
	sub.f32 	%f1493, %f1491, %f1492;
	mul.f32 	%f1494, %f1476, %f1490;
	mul.f32 	%f1495, %f1474, %f1485;
	sub.f32 	%f1496, %f1494, %f1495;
	rcp.rn.f32 	%f1497, %f1484;
	fma.rn.f32 	%f1826, %f1497, %f1489, %f1826;
	fma.rn.f32 	%f1825, %f1497, %f1493, %f1825;
	fma.rn.f32 	%f1824, %f1497, %f1496, %f1824;
$L__BB1_135:
	st.shared.f32 	[%r2], %f1826;
	st.shared.f32 	[%r2+4], %f1825;
	st.shared.f32 	[%r2+8], %f1824;
$L__BB1_136:
	setp.gt.u32 	%p108, %r1, 511;
	bar.sync 	0;
	@%p108 bra 	$L__BB1_138;
	ld.shared.f32 	%f1498, [%r2+6144];
	ld.shared.f32 	%f1499, [%r2];
	add.f32 	%f1500, %f1498, %f1499;
	st.shared.f32 	[%r2], %f1500;
	ld.shared.f32 	%f1501, [%r2+6148];
	ld.shared.f32 	%f1502, [%r2+4];
	add.f32 	%f1503, %f1501, %f1502;
	st.shared.f32 	[%r2+4], %f1503;
	ld.shared.f32 	%f1504, [%r2+6152];
	ld.shared.f32 	%f1505, [%r2+8];
	add.f32 	%f1506, %f1504, %f1505;
	st.shared.f32 	[%r2+8], %f1506;
$L__BB1_138:
	setp.gt.u32 	%p109, %r1, 255;
	bar.sync 	0;
	@%p109 bra 	$L__BB1_140;
	ld.shared.f32 	%f1507, [%r2+3072];
	ld.shared.f32 	%f1508, [%r2];
	add.f32 	%f1509, %f1507, %f1508;
	st.shared.f32 	[%r2], %f1509;
	ld.shared.f32 	%f1510, [%r2+3076];
	ld.shared.f32 	%f1511, [%r2+4];
	add.f32 	%f1512, %f1510, %f1511;
	st.shared.f32 	[%r2+4], %f1512;
	ld.shared.f32 	%f1513, [%r2+3080];
	ld.shared.f32 	%f1514, [%r2+8];
	add.f32 	%f1515, %f1513, %f1514;
	st.shared.f32 	[%r2+8], %f1515;
$L__BB1_140:
	setp.gt.u32 	%p110, %r1, 127;
	bar.sync 	0;
	@%p110 bra 	$L__BB1_142;
	ld.shared.f32 	%f1516, [%r2+1536];
	ld.shared.f32 	%f1517, [%r2];
	add.f32 	%f1518, %f1516, %f1517;
	st.shared.f32 	[%r2], %f1518;
	ld.shared.f32 	%f1519, [%r2+1540];
	ld.shared.f32 	%f1520, [%r2+4];
	add.f32 	%f1521, %f1519, %f1520;
	st.shared.f32 	[%r2+4], %f1521;
	ld.shared.f32 	%f1522, [%r2+1544];
	ld.shared.f32 	%f1523, [%r2+8];
	add.f32 	%f1524, %f1522, %f1523;
	st.shared.f32 	[%r2+8], %f1524;
$L__BB1_142:
	setp.gt.u32 	%p111, %r1, 63;
	bar.sync 	0;
	@%p111 bra 	$L__BB1_144;
	ld.shared.f32 	%f1525, [%r2+768];
	ld.shared.f32 	%f1526, [%r2];
	add.f32 	%f1527, %f1525, %f1526;
	st.shared.f32 	[%r2], %f1527;
	ld.shared.f32 	%f1528, [%r2+772];
	ld.shared.f32 	%f1529, [%r2+4];
	add.f32 	%f1530, %f1528, %f1529;
	st.shared.f32 	[%r2+4], %f1530;
	ld.shared.f32 	%f1531, [%r2+776];
	ld.shared.f32 	%f1532, [%r2+8];
	add.f32 	%f1533, %f1531, %f1532;
	st.shared.f32 	[%r2+8], %f1533;
$L__BB1_144:
	setp.gt.u32 	%p112, %r1, 31;
	bar.sync 	0;
	@%p112 bra 	$L__BB1_146;
	ld.shared.f32 	%f1534, [%r2+384];
	ld.shared.f32 	%f1535, [%r2];
	add.f32 	%f1536, %f1534, %f1535;
	st.shared.f32 	[%r2], %f1536;
	ld.shared.f32 	%f1537, [%r2+388];
	ld.shared.f32 	%f1538, [%r2+4];
	add.f32 	%f1539, %f1537, %f1538;
	st.shared.f32 	[%r2+4], %f1539;
	ld.shared.f32 	%f1540, [%r2+392];
	ld.shared.f32 	%f1541, [%r2+8];
	add.f32 	%f1542, %f1540, %f1541;
	st.shared.f32 	[%r2+8], %f1542;
$L__BB1_146:
	setp.gt.u32 	%p113, %r1, 15;
	bar.sync 	0;
	@%p113 bra 	$L__BB1_148;
	ld.shared.f32 	%f1543, [%r2+192];
	ld.shared.f32 	%f1544, [%r2];
	add.f32 	%f1545, %f1543, %f1544;
	st.shared.f32 	[%r2], %f1545;
	ld.shared.f32 	%f1546, [%r2+196];
	ld.shared.f32 	%f1547, [%r2+4];
	add.f32 	%f1548, %f1546, %f1547;
	st.shared.f32 	[%r2+4], %f1548;
	ld.shared.f32 	%f1549, [%r2+200];
	ld.shared.f32 	%f1550, [%r2+8];
	add.f32 	%f1551, %f1549, %f1550;
	st.shared.f32 	[%r2+8], %f1551;
$L__BB1_148:
	setp.gt.u32 	%p114, %r1, 7;
	bar.sync 	0;
	@%p114 bra 	$L__BB1_150;
	ld.shared.f32 	%f1552, [%r2+96];
	ld.shared.f32 	%f1553, [%r2];
	add.f32 	%f1554, %f1552, %f1553;
	st.shared.f32 	[%r2], %f1554;
	ld.shared.f32 	%f1555, [%r2+100];
	ld.shared.f32 	%f1556, [%r2+4];
	add.f32 	%f1557, %f1555, %f1556;
	st.shared.f32 	[%r2+4], %f1557;
	ld.shared.f32 	%f1558, [%r2+104];
	ld.shared.f32 	%f1559, [%r2+8];
	add.f32 	%f1560, %f1558, %f1559;
	st.shared.f32 	[%r2+8], %f1560;
$L__BB1_150:
	setp.gt.u32 	%p115, %r1, 3;
	bar.sync 	0;
	@%p115 bra 	$L__BB1_152;
	ld.shared.f32 	%f1561, [%r2+48];
	ld.shared.f32 	%f1562, [%r2];
	add.f32 	%f1563, %f1561, %f1562;
	st.shared.f32 	[%r2], %f1563;
	ld.shared.f32 	%f1564, [%r2+52];
	ld.shared.f32 	%f1565, [%r2+4];
	add.f32 	%f1566, %f1564, %f1565;
	st.shared.f32 	[%r2+4], %f1566;
	ld.shared.f32 	%f1567, [%r2+56];
	ld.shared.f32 	%f1568, [%r2+8];
	add.f32 	%f1569, %f1567, %f1568;
	st.shared.f32 	[%r2+8], %f1569;
$L__BB1_152:
	setp.gt.u32 	%p116, %r1, 1;
	bar.sync 	0;
	@%p116 bra 	$L__BB1_154;
	ld.shared.f32 	%f1570, [%r2+24];
	ld.shared.f32 	%f1571, [%r2];
	add.f32 	%f1572, %f1570, %f1571;
	st.shared.f32 	[%r2], %f1572;
	ld.shared.f32 	%f1573, [%r2+28];
	ld.shared.f32 	%f1574, [%r2+4];
	add.f32 	%f1575, %f1573, %f1574;
	st.shared.f32 	[%r2+4], %f1575;
	ld.shared.f32 	%f1576, [%r2+32];
	ld.shared.f32 	%f1577, [%r2+8];
	add.f32 	%f1578, %f1576, %f1577;
	st.shared.f32 	[%r2+8], %f1578;
$L__BB1_154:
	setp.ne.s32 	%p117, %r1, 0;
	bar.sync 	0;
	@%p117 bra 	$L__BB1_156;
	ld.shared.f32 	%f1579, [_ZZ17current_element_BPfS_iS_S_E5s_dbs+12];
	ld.shared.f32 	%f1580, [%r2];
	add.f32 	%f1581, %f1579, %f1580;
	st.shared.f32 	[%r2], %f1581;
	ld.shared.f32 	%f1582, [_ZZ17current_element_BPfS_iS_S_E5s_dbs+16];
	ld.shared.f32 	%f1583, [%r2+4];
	add.f32 	%f1584, %f1582, %f1583;
	st.shared.f32 	[%r2+4], %f1584;
	ld.shared.f32 	%f1585, [_ZZ17current_element_BPfS_iS_S_E5s_dbs+20];
	ld.shared.f32 	%f1586, [%r2+8];
	add.f32 	%f1587, %f1585, %f1586;
	st.shared.f32 	[%r2+8], %f1587;
	ld.shared.f32 	%f1588, [_ZZ17current_element_BPfS_iS_S_E5s_dbs];
	st.shared.f32 	[_ZZ51callback_for_runge_kutta4_for_magnet_with_single_qsfPfS_fS_S_iS_E1m_$_0], %f1588;
	ld.shared.f32 	%f1589, [_ZZ17current_element_BPfS_iS_S_E5s_dbs+4];
	st.shared.f32 	[_ZZ51callback_for_runge_kutta4_for_magnet_with_single_qsfPfS_fS_S_iS_E1m_$_1], %f1589;
	ld.shared.f32 	%f1590, [_ZZ17current_element_BPfS_iS_S_E5s_dbs+8];
	st.shared.f32 	[_ZZ51callback_for_runge_kutta4_for_magnet_with_single_qsfPfS_fS_S_iS_E1m_$_2], %f1590;
$L__BB1_156:
	setp.ne.s32 	%p118, %r1, 0;
	bar.sync 	0;
	mov.f32 	%f1827, 0f00000000;
	mov.f32 	%f1828, 0f00000000;
	mov.f32 	%f1829, 0f00000000;
	@%p118 bra 	$L__BB1_162;
	ld.global.f32 	%f1592, [%rd3+48];
	ld.global.f32 	%f175, [%rd3+60];
	ld.shared.f32 	%f1594, [_ZZ31track_for_magnet_with_single_qsPfS_S_S_PiS_S_E4temp_$_0];
	ld.global.f32 	%f1595, [%rd3];
	sub.f32 	%f1596, %f1594, %f1595;
	ld.shared.f32 	%f1597, [_ZZ31track_for_magnet_with_single_qsPfS_S_S_PiS_S_E4temp_$_1];
	ld.global.f32 	%f1598, [%rd3+4];
	sub.f32 	%f1599, %f1597, %f1598;
	ld.shared.f32 	%f1600, [_ZZ31track_for_magnet_with_single_qsPfS_S_S_PiS_S_E4temp_$_2];
	ld.global.f32 	%f1601, [%rd3+8];
	sub.f32 	%f1602, %f1600, %f1601;
	ld.global.f32 	%f176, [%rd3+12];
	ld.global.f32 	%f177, [%rd3+16];
	mul.f32 	%f1603, %f1599, %f177;
	fma.rn.f32 	%f1604, %f1596, %f176, %f1603;
	ld.global.f32 	%f178, [%rd3+20];
	fma.rn.f32 	%f179, %f1602, %f178, %f1604;
	ld.global.f32 	%f180, [%rd3+24];
	ld.global.f32 	%f181, [%rd3+28];
	mul.f32 	%f1605, %f1599, %f181;
	fma.rn.f32 	%f1606, %f1596, %f180, %f1605;
	ld.global.f32 	%f182, [%rd3+32];
	fma.rn.f32 	%f183, %f1602, %f182, %f1606;
	ld.global.f32 	%f1607, [%rd3+36];
	ld.global.f32 	%f1608, [%rd3+40];
	mul.f32 	%f1609, %f1599, %f1608;
	fma.rn.f32 	%f1610, %f1596, %f1607, %f1609;
	ld.global.f32 	%f1611, [%rd3+44];
	fma.rn.f32 	%f1612, %f1602, %f1611, %f1610;
	setp.lt.f32 	%p119, %f1612, 0f00000000;
	setp.gt.f32 	%p120, %f1612, %f1592;
	or.pred  	%p121, %p119, %p120;
	@%p121 bra 	$L__BB1_161;
	setp.gt.f32 	%p122, %f179, %f175;
	neg.f32 	%f1615, %f175;
	setp.lt.f32 	%p123, %f179, %f1615;
	or.pred  	%p124, %p122, %p123;
	setp.gt.f32 	%p125, %f183, %f175;
	setp.lt.f32 	%p126, %f183, %f1615;
	or.pred  	%p127, %p125, %p126;
	or.pred  	%p128, %p124, %p127;
	@%p128 bra 	$L__BB1_161;
	mul.f32 	%f184, %f179, %f179;
	mul.f32 	%f185, %f183, %f183;
	add.f32 	%f1618, %f184, %f185;
	sqrt.rn.f32 	%f1619, %f1618;
	setp.gt.f32 	%p129, %f1619, %f175;
	@%p129 bra 	$L__BB1_161;
	ld.global.f32 	%f1620, [%rd3+52];
	ld.global.f32 	%f1621, [%rd3+56];
	mul.f32 	%f1622, %f179, %f183;
	mul.f32 	%f1623, %f1621, %f1622;
	fma.rn.f32 	%f1624, %f1620, %f183, %f1623;
	mul.f32 	%f1625, %f1620, %f179;
	cvt.f64.f32 	%fd16, %f1625;
	cvt.f64.f32 	%fd17, %f1621;
	mul.f64 	%fd18, %fd17, 0d3FE0000000000000;
	sub.f32 	%f1626, %f184, %f185;
	cvt.f64.f32 	%fd19, %f1626;
	fma.rn.f64 	%fd20, %fd18, %fd19, %fd16;
	cvt.rn.f32.f64 	%f1627, %fd20;
	mul.f32 	%f1628, %f180, %f1627;
	mul.f32 	%f1629, %f181, %f1627;
	mul.f32 	%f1630, %f182, %f1627;
	fma.rn.f32 	%f1827, %f1624, %f176, %f1628;
	fma.rn.f32 	%f1828, %f1624, %f177, %f1629;
	fma.rn.f32 	%f1829, %f1624, %f178, %f1630;
$L__BB1_161:
	ld.shared.f32 	%f1631, [_ZZ51callback_for_runge_kutta4_for_magnet_with_single_qsfPfS_fS_S_iS_E1m_$_0];
	add.f32 	%f1632, %f1827, %f1631;
	st.shared.f32 	[_ZZ51callback_for_runge_kutta4_for_magnet_with_single_qsfPfS_fS_S_iS_E1m_$_0], %f1632;
	ld.shared.f32 	%f1633, [_ZZ51callback_for_runge_kutta4_for_magnet_with_single_qsfPfS_fS_S_iS_E1m_$_1];
	add.f32 	%f1634, %f1828, %f1633;
	st.shared.f32 	[_ZZ51callback_for_runge_kutta4_for_magnet_with_single_qsfPfS_fS_S_iS_E1m_$_1], %f1634;
	ld.shared.f32 	%f1635, [_ZZ51callback_for_runge_kutta4_for_magnet_with_single_qsfPfS_fS_S_iS_E1m_$_2];
	add.f32 	%f1636, %f1829, %f1635;
	st.shared.f32 	[_ZZ51callback_for_runge_kutta4_for_magnet_with_single_qsfPfS_fS_S_iS_E1m_$_2], %f1636;
$L__BB1_162:
	setp.ne.s32 	%p130, %r1, 0;
	bar.sync 	0;
	@%p130 bra 	$L__BB1_164;
	ld.shared.f32 	%f1637, [_ZZ31track_for_magnet_with_single_qsPfS_S_S_PiS_S_E4temp_$_4];
	ld.shared.f32 	%f1638, [_ZZ51callback_for_runge_kutta4_for_magnet_with_single_qsfPfS_fS_S_iS_E1m_$_2];
	mul.f32 	%f1639, %f1637, %f1638;
	ld.shared.f32 	%f1640, [_ZZ31track_for_magnet_with_single_qsPfS_S_S_PiS_S_E4temp_$_5];
	ld.shared.f32 	%f1641, [_ZZ51callback_for_runge_kutta4_for_magnet_with_single_qsfPfS_fS_S_iS_E1m_$_1];
	mul.f32 	%f1642, %f1640, %f1641;
	sub.f32 	%f1643, %f1639, %f1642;
	ld.shared.f32 	%f1644, [_ZZ31track_for_magnet_with_single_qsPfS_S_S_PiS_S_E4temp_$_3];
	ld.shared.f32 	%f1645, [_ZZ51callback_for_runge_kutta4_for_magnet_with_single_qsfPfS_fS_S_iS_E1m_$_0];
	mul.f32 	%f1646, %f1640, %f1645;
	mul.f32 	%f1647, %f1644, %f1638;
	sub.f32 	%f1648, %f1646, %f1647;
	mul.f32 	%f1649, %f1644, %f1641;
	mul.f32 	%f1650, %f1637, %f1645;
	sub.f32 	%f1651, %f1649, %f1650;
	mul.f32 	%f1652, %f2, %f1643;
	st.shared.f32 	[_ZZ31track_for_magnet_with_single_qsPfS_S_S_PiS_S_E2k4_$_3], %f1652;
	mul.f32 	%f1653, %f2, %f1648;
	st.shared.f32 	[_ZZ31track_for_magnet_with_single_qsPfS_S_S_PiS_S_E2k4_$_4], %f1653;
	mul.f32 	%f1654, %f2, %f1651;
	st.shared.f32 	[_ZZ31track_for_magnet_with_single_qsPfS_S_S_PiS_S_E2k4_$_5], %f1654;
	st.shared.f32 	[_ZZ31track_for_magnet_with_single_qsPfS_S_S_PiS_S_E2k4_$_0], %f1644;
	st.shared.f32 	[_ZZ31track_for_magnet_with_single_qsPfS_S_S_PiS_S_E2k4_$_1], %f1637;
	st.shared.f32 	[_ZZ31track_for_magnet_with_single_qsPfS_S_S_PiS_S_E2k4_$_2], %f1640;
$L__BB1_164:
	setp.ne.s32 	%p131, %r1, 0;
	bar.sync 	0;
	@%p131 bra 	$L__BB1_166;
	ld.shared.f32 	%f1655, [_ZZ31track_for_magnet_with_single_qsPfS_S_S_PiS_S_E2k1_$_0];
	ld.shared.f32 	%f1656, [_ZZ31track_for_magnet_with_single_qsPfS_S_S_PiS_S_E2k4_$_0];
	add.f32 	%f1657, %f1655, %f1656;
	ld.shared.f32 	%f1658, [_ZZ31track_for_magnet_with_single_qsPfS_S_S_PiS_S_E2k1_$_1];
	ld.shared.f32 	%f1659, [_ZZ31track_for_magnet_with_single_qsPfS_S_S_PiS_S_E2k4_$_1];
	add.f32 	%f1660, %f1658, %f1659;
	ld.shared.f32 	%f1661, [_ZZ31track_for_magnet_with_single_qsPfS_S_S_PiS_S_E2k1_$_2];
	ld.shared.f32 	%f1662, [_ZZ31track_for_magnet_with_single_qsPfS_S_S_PiS_S_E2k4_$_2];
	add.f32 	%f1663, %f1661, %f1662;
	ld.shared.f32 	%f1664, [_ZZ31track_for_magnet_with_single_qsPfS_S_S_PiS_S_E2k1_$_3];
	ld.shared.f32 	%f1665, [_ZZ31track_for_magnet_with_single_qsPfS_S_S_PiS_S_E2k4_$_3];
	add.f32 	%f1666, %f1664, %f1665;
	ld.shared.f32 	%f1667, [_ZZ31track_for_magnet_with_single_qsPfS_S_S_PiS_S_E2k1_$_4];
	ld.shared.f32 	%f1668, [_ZZ31track_for_magnet_with_single_qsPfS_S_S_PiS_S_E2k4_$_4];
	add.f32 	%f1669, %f1667, %f1668;
	ld.shared.f32 	%f1670, [_ZZ31track_for_magnet_with_single_qsPfS_S_S_PiS_S_E2k1_$_5];
	ld.shared.f32 	%f1671, [_ZZ31track_for_magnet_with_single_qsPfS_S_S_PiS_S_E2k4_$_5];
	add.f32 	%f1672, %f1670, %f1671;
	ld.shared.f32 	%f1673, [_ZZ31track_for_magnet_with_single_qsPfS_S_S_PiS_S_E2k2_$_0];
	add.f32 	%f1674, %f1673, %f1673;
	st.shared.f32 	[_ZZ31track_for_magnet_with_single_qsPfS_S_S_PiS_S_E2k2_$_0], %f1674;
	ld.shared.f32 	%f1675, [_ZZ31track_for_magnet_with_single_qsPfS_S_S_PiS_S_E2k2_$_1];
	add.f32 	%f1676, %f1675, %f1675;
	st.shared.f32 	[_ZZ31track_for_magnet_with_single_qsPfS_S_S_PiS_S_E2k2_$_1], %f1676;
	ld.shared.f32 	%f1677, [_ZZ31track_for_magnet_with_single_qsPfS_S_S_PiS_S_E2k2_$_2];
	add.f32 	%f1678, %f1677, %f1677;
	st.shared.f32 	[_ZZ31track_for_magnet_with_single_qsPfS_S_S_PiS_S_E2k2_$_2], %f1678;
	ld.shared.f32 	%f1679, [_ZZ31track_for_magnet_with_single_qsPfS_S_S_PiS_S_E2k2_$_3];
	add.f32 	%f1680, %f1679, %f1679;
	st.shared.f32 	[_ZZ31track_for_magnet_with_single_qsPfS_S_S_PiS_S_E2k2_$_3], %f1680;
	ld.shared.f32 	%f1681, [_ZZ31track_for_magnet_with_single_qsPfS_S_S_PiS_S_E2k2_$_4];
	add.f32 	%f1682, %f1681, %f1681;
	st.shared.f32 	[_ZZ31track_for_magnet_with_single_qsPfS_S_S_PiS_S_E2k2_$_4], %f1682;
	ld.shared.f32 	%f1683, [_ZZ31track_for_magnet_with_single_qsPfS_S_S_PiS_S_E2k2_$_5];
	add.f32 	%f1684, %f1683, %f1683;
	st.shared.f32 	[_ZZ31track_for_magnet_with_single_qsPfS_S_S_PiS_S_E2k2_$_5], %f1684;
	ld.shared.f32 	%f1685, [_ZZ31track_for_magnet_with_single_qsPfS_S_S_PiS_S_E2k3_$_0];
	add.f32 	%f1686, %f1685, %f1685;
	st.shared.f32 	[_ZZ31track_for_magnet_with_single_qsPfS_S_S_PiS_S_E2k3_$_0], %f1686;
	ld.shared.f32 	%f1687, [_ZZ31track_for_magnet_with_single_qsPfS_S_S_PiS_S_E2k3_$_1];
	add.f32 	%f1688, %f1687, %f1687;
	st.shared.f32 	[_ZZ31track_for_magnet_with_single_qsPfS_S_S_PiS_S_E2k3_$_1], %f1688;
	ld.shared.f32 	%f1689, [_ZZ31track_for_magnet_with_single_qsPfS_S_S_PiS_S_E2k3_$_2];
	add.f32 	%f1690, %f1689, %f1689;
	st.shared.f32 	[_ZZ31track_for_magnet_with_single_qsPfS_S_S_PiS_S_E2k3_$_2], %f1690;
	ld.shared.f32 	%f1691, [_ZZ31track_for_magnet_with_single_qsPfS_S_S_PiS_S_E2k3_$_3];
	add.f32 	%f1692, %f1691, %f1691;
	st.shared.f32 	[_ZZ31track_for_magnet_with_single_qsPfS_S_S_PiS_S_E2k3_$_3], %f1692;
	ld.shared.f32 	%f1693, [_ZZ31track_for_magnet_with_single_qsPfS_S_S_PiS_S_E2k3_$_4];
	add.f32 	%f1694, %f1693, %f1693;
	st.shared.f32 	[_ZZ31track_for_magnet_with_single_qsPfS_S_S_PiS_S_E2k3_$_4], %f1694;
	ld.shared.f32 	%f1695, [_ZZ31track_for_magnet_with_single_qsPfS_S_S_PiS_S_E2k3_$_5];
	add.f32 	%f1696, %f1695, %f1695;
	st.shared.f32 	[_ZZ31track_for_magnet_with_single_qsPfS_S_S_PiS_S_E2k3_$_5], %f1696;
	add.f32 	%f1697, %f1674, %f1686;
	st.shared.f32 	[_ZZ31track_for_magnet_with_single_qsPfS_S_S_PiS_S_E2k1_$_0], %f1697;
	add.f32 	%f1698, %f1676, %f1688;
	st.shared.f32 	[_ZZ31track_for_magnet_with_single_qsPfS_S_S_PiS_S_E2k1_$_1], %f1698;
	add.f32 	%f1699, %f1678, %f1690;
	st.shared.f32 	[_ZZ31track_for_magnet_with_single_qsPfS_S_S_PiS_S_E2k1_$_2], %f1699;
	add.f32 	%f1700, %f1680, %f1692;
	st.shared.f32 	[_ZZ31track_for_magnet_with_single_qsPfS_S_S_PiS_S_E2k1_$_3], %f1700;
	add.f32 	%f1701, %f1682, %f1694;
	st.shared.f32 	[_ZZ31track_for_magnet_with_single_qsPfS_S_S_PiS_S_E2k1_$_4], %f1701;
	add.f32 	%f1702, %f1684, %f1696;
	st.shared.f32 	[_ZZ31track_for_magnet_with_single_qsPfS_S_S_PiS_S_E2k1_$_5], %f1702;
	add.f32 	%f1703, %f1697, %f1657;
	add.f32 	%f1704, %f1698, %f1660;
	add.f32 	%f1705, %f1699, %f1663;
	add.f32 	%f1706, %f1700, %f1666;
	add.f32 	%f1707, %f1701, %f1669;
	add.f32 	%f1708, %f1702, %f1672;
	mul.f32 	%f1709, %f3, %f1703;
	st.shared.f32 	[_ZZ31track_for_magnet_with_single_qsPfS_S_S_PiS_S_E4temp_$_0], %f1709;
	mul.f32 	%f1710, %f3, %f1704;
	st.shared.f32 	[_ZZ31track_for_magnet_with_single_qsPfS_S_S_PiS_S_E4temp_$_1], %f1710;
	mul.f32 	%f1711, %f3, %f1705;
	st.shared.f32 	[_ZZ31track_for_magnet_with_single_qsPfS_S_S_PiS_S_E4temp_$_2], %f1711;
	mul.f32 	%f1712, %f3, %f1706;
	st.shared.f32 	[_ZZ31track_for_magnet_with_single_qsPfS_S_S_PiS_S_E4temp_$_3], %f1712;
	mul.f32 	%f1713, %f3, %f1707;
	st.shared.f32 	[_ZZ31track_for_magnet_with_single_qsPfS_S_S_PiS_S_E4temp_$_4], %f1713;
	mul.f32 	%f1714, %f3, %f1708;
	st.shared.f32 	[_ZZ31track_for_magnet_with_single_qsPfS_S_S_PiS_S_E4temp_$_5], %f1714;
	ld.shared.f32 	%f1715, [_ZZ31track_for_magnet_with_single_qsPfS_S_S_PiS_S_E2Y0_$_0];
	add.f32 	%f1716, %f1709, %f1715;
	st.shared.f32 	[_ZZ31track_for_magnet_with_single_qsPfS_S_S_PiS_S_E2Y0_$_0], %f1716;
	ld.shared.f32 	%f1717, [_ZZ31track_for_magnet_with_single_qsPfS_S_S_PiS_S_E2Y0_$_1];
	add.f32 	%f1718, %f1710, %f1717;
	st.shared.f32 	[_ZZ31track_for_magnet_with_single_qsPfS_S_S_PiS_S_E2Y0_$_1], %f1718;
	ld.shared.f32 	%f1719, [_ZZ31track_for_magnet_with_single_qsPfS_S_S_PiS_S_E2Y0_$_2];
	add.f32 	%f1720, %f1711, %f1719;
	st.shared.f32 	[_ZZ31track_for_magnet_with_single_qsPfS_S_S_PiS_S_E2Y0_$_2], %f1720;
	ld.shared.f32 	%f1721, [_ZZ31track_for_magnet_with_single_qsPfS_S_S_PiS_S_E2Y0_$_3];
	add.f32 	%f1722, %f1712, %f1721;
	st.shared.f32 	[_ZZ31track_for_magnet_with_single_qsPfS_S_S_PiS_S_E2Y0_$_3], %f1722;
	ld.shared.f32 	%f1723, [_ZZ31track_for_magnet_with_single_qsPfS_S_S_PiS_S_E2Y0_$_4];
	add.f32 	%f1724, %f1713, %f1723;
	st.shared.f32 	[_ZZ31track_for_magnet_with_single_qsPfS_S_S_PiS_S_E2Y0_$_4], %f1724;
	ld.shared.f32 	%f1725, [_ZZ31track_for_magnet_with_single_qsPfS_S_S_PiS_S_E2Y0_$_5];
	add.f32 	%f1726, %f1714, %f1725;
	st.shared.f32 	[_ZZ31track_for_magnet_with_single_qsPfS_S_S_PiS_S_E2Y0_$_5], %f1726;
$L__BB1_166:
	add.s32 	%r117, %r117, 1;
	setp.ne.s32 	%p132, %r117, %r6;
	@%p132 bra 	$L__BB1_6;
$L__BB1_167:
	setp.ne.s32 	%p133, %r1, 0;
	@%p133 bra 	$L__BB1_169;
	ld.param.u64 	%rd62, [_Z48track_multi_particle_for_magnet_with_single_qs_gPfS_S_S_PiS_S_S0__param_0];
	ld.shared.f32 	%f1727, [_ZZ31track_for_magnet_with_single_qsPfS_S_S_PiS_S_E2Y0_$_0];
	st.global.f32 	[%rd6], %f1727;
	ld.shared.f32 	%f1728, [_ZZ31track_for_magnet_with_single_qsPfS_S_S_PiS_S_E2Y0_$_1];
	st.global.f32 	[%rd6+4], %f1728;
	ld.shared.f32 	%f1729, [_ZZ31track_for_magnet_with_single_qsPfS_S_S_PiS_S_E2Y0_$_2];
	st.global.f32 	[%rd6+8], %f1729;
	ld.shared.f32 	%f1730, [_ZZ31track_for_magnet_with_single_qsPfS_S_S_PiS_S_E2Y0_$_3];
	st.global.f32 	[%rd6+12], %f1730;
	ld.shared.f32 	%f1731, [_ZZ31track_for_magnet_with_single_qsPfS_S_S_PiS_S_E2Y0_$_4];
	st.global.f32 	[%rd6+16], %f1731;
	ld.shared.f32 	%f1732, [_ZZ31track_for_magnet_with_single_qsPfS_S_S_PiS_S_E2Y0_$_5];
	st.global.f32 	[%rd6+20], %f1732;
	cvta.to.global.u64 	%rd60, %rd62;
	ld.global.f32 	%f1733, [%rd60];
	st.global.f32 	[%rd6+36], %f1733;
$L__BB1_169:
	bar.sync 	0;
	add.s32 	%r116, %r116, 1;
	ld.global.u32 	%r115, [%rd5];
	setp.lt.s32 	%p134, %r116, %r115;
	@%p134 bra 	$L__BB1_2;
$L__BB1_170:
	ret;

}
	// .globl	_Z55track_multi_particle_beamlime_for_magnet_with_single_qsPfS_S_S_PiS_S_S0_
.visible .entry _Z55track_multi_particle_beamlime_for_magnet_with_single_qsPfS_S_S_PiS_S_S0_(
	.param .u64 .ptr .align 1 _Z55track_multi_particle_beamlime_for_magnet_with_single_qsPfS_S_S_PiS_S_S0__param_0,
	.param .u64 .ptr .align 1 _Z55track_multi_particle_beamlime_for_magnet_with_single_qsPfS_S_S_PiS_S_S0__param_1,
	.param .u64 .ptr .align 1 _Z55track_multi_particle_beamlime_for_magnet_with_single_qsPfS_S_S_PiS_S_S0__param_2,
	.param .u64 .ptr .align 1 _Z55track_multi_particle_beamlime_for_magnet_with_single_qsPfS_S_S_PiS_S_S0__param_3,
	.param .u64 .ptr .align 1 _Z55track_multi_particle_beamlime_for_magnet_with_single_qsPfS_S_S_PiS_S_S0__param_4,
	.param .u64 .ptr .align 1 _Z55track_multi_particle_beamlime_for_magnet_with_single_qsPfS_S_S_PiS_S_S0__param_5,
	.param .u64 .ptr .align 1 _Z55track_multi_particle_beamlime_for_magnet_with_single_qsPfS_S_S_PiS_S_S0__param_6,
	.param .u64 .ptr .align 1 _Z55track_multi_particle_beamlime_for_magnet_with_single_qsPfS_S_S_PiS_S_S0__param_7
)
{
	.reg .pred 	%p<135>;
	.reg .b32 	%r<145>;
	.reg .b32 	%f<1830>;
	.reg .b64 	%rd<85>;
	.reg .b64 	%fd<21>;

	ld.param.u64 	%rd20, [_Z55track_multi_particle_beamlime_for_magnet_with_single_qsPfS_S_S_PiS_S_S0__param_4];
	ld.param.u64 	%rd21, [_Z55track_multi_particle_beamlime_for_magnet_with_single_qsPfS_S_S_PiS_S_S0__param_5];
	ld.param.u64 	%rd22, [_Z55track_multi_particle_beamlime_for_magnet_with_single_qsPfS_S_S_PiS_S_S0__param_7];
	cvta.to.global.u64 	%rd1, %rd21;
	cvta.to.global.u64 	%rd2, %rd20;
	cvta.to.global.u64 	%rd3, %rd22;
	ld.global.u32 	%r1, [%rd3];
	setp.lt.s32 	%p1, %r1, 1;
	@%p1 bra 	$L__BB2_170;
	ld.param.u64 	%rd80, [_Z55track_multi_particle_beamlime_for_magnet_with_single_qsPfS_S_S_PiS_S_S0__param_3];
	ld.param.u64 	%rd78, [_Z55track_multi_particle_beamlime_for_magnet_with_single_qsPfS_S_S_PiS_S_S0__param_2];
	cvta.to.global.u64 	%rd23, %rd78;
	cvta.to.global.u64 	%rd24, %rd80;
	mov.u32 	%r55, %ctaid.x;
	mul.lo.s32 	%r56, %r55, 720000;
	mul.wide.u32 	%rd25, %r56, 4;
	add.s64 	%rd4, %rd23, %rd25;
	add.s64 	%rd5, %rd24, %rd25;
	mul.wide.u32 	%rd26, %r55, 4;
	add.s64 	%rd6, %rd2, %rd26;
	shl.b32 	%r57, %r55, 4;
	mul.wide.u32 	%rd27, %r57, 4;
	add.s64 	%rd7, %rd1, %rd27;
	mov.u32 	%r2, %tid.x;
	mov.u32 	%r58, _ZZ17current_element_BPfS_iS_S_E5s_dbs;
	mad.lo.s32 	%r3, %r2, 12, %r58;
	mul.lo.s32 	%r4, %r2, 3;
	mov.b32 	%r127, 0;
$L__BB2_2:
	ld.param.u64 	%rd82, [_Z55track_multi_particle_beamlime_for_magnet_with_single_qsPfS_S_S_PiS_S_S0__param_6];
	ld.param.u64 	%rd77, [_Z55track_multi_particle_beamlime_for_magnet_with_single_qsPfS_S_S_PiS_S_S0__param_1];
	ld.param.u64 	%rd75, [_Z55track_multi_particle_beamlime_for_magnet_with_single_qsPfS_S_S_PiS_S_S0__param_0];
	setp.ne.s32 	%p2, %r2, 0;
	mul.lo.s32 	%r59, %r127, 10;
	cvt.u64.u32 	%rd28, %r59;
	mov.u32 	%r60, %ctaid.x;
	mul.lo.s32 	%r61, %r60, %r1;
	mul.lo.s32 	%r62, %r61, 10;
	cvt.s64.s32 	%rd29, %r62;
	add.s64 	%rd30, %rd28, %rd29;
	cvta.to.global.u64 	%rd31, %rd82;
	shl.b64 	%rd32, %rd30, 2;
	add.s64 	%rd8, %rd31, %rd32;
	cvta.to.global.u64 	%rd33, %rd75;
	ld.global.f32 	%f192, [%rd33];
	ld.global.f32 	%f193, [%rd8+32];
	div.rn.f32 	%f194, %f192, %f193;
	cvta.to.global.u64 	%rd34, %rd77;
	ld.global.f32 	%f195, [%rd34];
	div.rn.f32 	%f196, %f192, %f195;
	cvt.rpi.f32.f32 	%f197, %f196;
	cvt.rzi.s32.f32 	%r6, %f197;
	cvt.rn.f32.s32 	%f198, %r6;
	div.rn.f32 	%f1, %f194, %f198;
	ld.global.f32 	%f199, [%rd8+28];
	ld.global.f32 	%f200, [%rd8+24];
	div.rn.f32 	%f2, %f199, %f200;
	@%p2 bra 	$L__BB2_4;
	ld.global.f32 	%f201, [%rd8];
	st.shared.f32 	[_ZZ31track_for_magnet_with_single_qsPfS_S_S_PiS_S_E2Y0_$_0], %f201;
	ld.global.f32 	%f202, [%rd8+4];
	st.shared.f32 	[_ZZ31track_for_magnet_with_single_qsPfS_S_S_PiS_S_E2Y0_$_1], %f202;
	ld.global.f32 	%f203, [%rd8+8];
	st.shared.f32 	[_ZZ31track_for_magnet_with_single_qsPfS_S_S_PiS_S_E2Y0_$_2], %f203;
	ld.global.f32 	%f204, [%rd8+12];
	st.shared.f32 	[_ZZ31track_for_magnet_with_single_qsPfS_S_S_PiS_S_E2Y0_$_3], %f204;
	ld.global.f32 	%f205, [%rd8+16];
	st.shared.f32 	[_ZZ31track_for_magnet_with_single_qsPfS_S_S_PiS_S_E2Y0_$_4], %f205;
	ld.global.f32 	%f206, [%rd8+20];
	st.shared.f32 	[_ZZ31track_for_magnet_with_single_qsPfS_S_S_PiS_S_E2Y0_$_5], %f206;
$L__BB2_4:
	setp.lt.s32 	%p3, %r6, 1;
	@%p3 bra 	$L__BB2_167;
	div.rn.f32 	%f3, %f1, 0f40C00000;
	mov.b32 	%r128, 0;
$L__BB2_6:
	bar.sync 	0;
	ld.global.u32 	%r8, [%rd6];
	mov.b32 	%r64, 0;
	st.shared.u32 	[%r3], %r64;
	st.shared.u32 	[%r3+4], %r64;
	st.shared.u32 	[%r3+8], %r64;
	setp.ge.s32 	%p4, %r2, %r8;
	@%p4 bra 	$L__BB2_16;
	mul.lo.s32 	%r65, %r8, 3;
	ld.shared.f32 	%f4, [_ZZ31track_for_magnet_with_single_qsPfS_S_S_PiS_S_E2Y0_$_0];
	ld.shared.f32 	%f5, [_ZZ31track_for_magnet_with_single_qsPfS_S_S_PiS_S_E2Y0_$_1];
	ld.shared.f32 	%f6, [_ZZ31track_for_magnet_with_single_qsPfS_S_S_PiS_S_E2Y0_$_2];
	add.s32 	%r66, %r4, 3072;
	max.s32 	%r67, %r65, %r66;
	sub.s32 	%r68, %r67, %r4;
	setp.ne.s32 	%p5, %r68, 3072;
	selp.u32 	%r69, 1, 0, %p5;
	selp.b32 	%r70, 2, 1, %p5;
	add.s32 	%r71, %r4, %r69;
	sub.s32 	%r72, %r67, %r71;
	add.s32 	%r73, %r72, -3072;
	mul.hi.u32 	%r74, %r73, -1431655765;
	shr.u32 	%r75, %r74, 11;
	add.s32 	%r9, %r70, %r75;
	add.s32 	%r76, %r75, %r69;
	setp.lt.u32 	%p6, %r76, 3;
	mov.f32 	%f1761, 0f00000000;
	mov.f32 	%f1762, %f1761;
	mov.f32 	%f1763, %f1761;
	mov.u32 	%r132, %r4;
	@%p6 bra 	$L__BB2_10;
	ld.param.u64 	%rd81, [_Z55track_multi_particle_beamlime_for_magnet_with_single_qsPfS_S_S_PiS_S_S0__param_3];
	ld.param.u64 	%rd79, [_Z55track_multi_particle_beamlime_for_magnet_with_single_qsPfS_S_S_PiS_S_S0__param_2];
	cvta.to.global.u64 	%rd35, %rd79;
	mul.wide.u32 	%rd36, %r2, 12;
	mov.u32 	%r77, %ctaid.x;
	mul.lo.s32 	%r78, %r77, 720000;
	mul.wide.u32 	%rd37, %r78, 4;
	add.s64 	%rd38, %rd36, %rd37;
	add.s64 	%rd39, %rd38, 24576;
	add.s64 	%rd84, %rd35, %rd39;
	cvta.to.global.u64 	%rd40, %rd81;
	add.s64 	%rd83, %rd40, %rd39;
	and.b32  	%r79, %r9, 4194300;
	neg.s32 	%r131, %r79;
	mov.f32 	%f1761, 0f00000000;
	mov.u32 	%r132, %r4;
$L__BB2_9:
	.pragma "nounroll";
	ld.global.f32 	%f210, [%rd83+-24576];
	sub.f32 	%f211, %f4, %f210;
	ld.global.f32 	%f212, [%rd83+-24572];
	sub.f32 	%f213, %f5, %f212;
	ld.global.f32 	%f214, [%rd83+-24568];
	sub.f32 	%f215, %f6, %f214;
	mul.f32 	%f216, %f213, %f213;
	fma.rn.f32 	%f217, %f211, %f211, %f216;
	fma.rn.f32 	%f218, %f215, %f215, %f217;
	sqrt.rn.f32 	%f219, %f218;
	mul.f32 	%f220, %f219, %f219;
	mul.f32 	%f221, %f219, %f220;
	ld.global.f32 	%f222, [%rd84+-24572];
	mul.f32 	%f223, %f215, %f222;
	ld.global.f32 	%f224, [%rd84+-24568];
	mul.f32 	%f225, %f213, %f224;
	sub.f32 	%f226, %f223, %f225;
	ld.global.f32 	%f227, [%rd84+-24576];
	mul.f32 	%f228, %f211, %f224;
	mul.f32 	%f229, %f215, %f227;
	sub.f32 	%f230, %f228, %f229;
	mul.f32 	%f231, %f213, %f227;
	mul.f32 	%f232, %f211, %f222;
	sub.f32 	%f233, %f231, %f232;
	rcp.rn.f32 	%f234, %f221;
	fma.rn.f32 	%f235, %f234, %f226, %f1763;
	fma.rn.f32 	%f236, %f234, %f230, %f1762;
	fma.rn.f32 	%f237, %f234, %f233, %f1761;
	ld.global.f32 	%f238, [%rd83+-12288];
	sub.f32 	%f239, %f4, %f238;
	ld.global.f32 	%f240, [%rd83+-12284];
	sub.f32 	%f241, %f5, %f240;
	ld.global.f32 	%f242, [%rd83+-12280];
	sub.f32 	%f243, %f6, %f242;
	mul.f32 	%f244, %f241, %f241;
	fma.rn.f32 	%f245, %f239, %f239, %f244;
	fma.rn.f32 	%f246, %f243, %f243, %f245;
	sqrt.rn.f32 	%f247, %f246;
	mul.f32 	%f248, %f247, %f247;
	mul.f32 	%f249, %f247, %f248;
	ld.global.f32 	%f250, [%rd84+-12284];
	mul.f32 	%f251, %f243, %f250;
	ld.global.f32 	%f252, [%rd84+-12280];
	mul.f32 	%f253, %f241, %f252;
	sub.f32 	%f254, %f251, %f253;
	ld.global.f32 	%f255, [%rd84+-12288];
	mul.f32 	%f256, %f239, %f252;
	mul.f32 	%f257, %f243, %f255;
	sub.f32 	%f258, %f256, %f257;
	mul.f32 	%f259, %f241, %f255;
	mul.f32 	%f260, %f239, %f250;
	sub.f32 	%f261, %f259, %f260;
	rcp.rn.f32 	%f262, %f249;
	fma.rn.f32 	%f263, %f262, %f254, %f235;
	fma.rn.f32 	%f264, %f262, %f258, %f236;
	fma.rn.f32 	%f265, %f262, %f261, %f237;
	ld.global.f32 	%f266, [%rd83];
	sub.f32 	%f267, %f4, %f266;
	ld.global.f32 	%f268, [%rd83+4];
	sub.f32 	%f269, %f5, %f268;
	ld.global.f32 	%f270, [%rd83+8];
	sub.f32 	%f271, %f6, %f270;
	mul.f32 	%f272, %f269, %f269;
	fma.rn.f32 	%f273, %f267, %f267, %f272;
	fma.rn.f32 	%f274, %f271, %f271, %f273;
	sqrt.rn.f32 	%f275, %f274;
	mul.f32 	%f276, %f275, %f275;
	mul.f32 	%f277, %f275, %f276;
	ld.global.f32 	%f278, [%rd84+4];
	mul.f32 	%f279, %f271, %f278;
	ld.global.f32 	%f280, [%rd84+8];
	mul.f32 	%f281, %f269, %f280;
	sub.f32 	%f282, %f279, %f281;
	ld.global.f32 	%f283, [%rd84];
	mul.f32 	%f284, %f267, %f280;
	mul.f32 	%f285, %f271, %f283;
	sub.f32 	%f286, %f284, %f285;
	mul.f32 	%f287, %f269, %f283;
	mul.f32 	%f288, %f267, %f278;
	sub.f32 	%f289, %f287, %f288;
	rcp.rn.f32 	%f290, %f277;
	fma.rn.f32 	%f291, %f290, %f282, %f263;
	fma.rn.f32 	%f292, %f290, %f286, %f264;
	fma.rn.f32 	%f293, %f290, %f289, %f265;
	ld.global.f32 	%f294, [%rd83+12288];
	sub.f32 	%f295, %f4, %f294;
	ld.global.f32 	%f296, [%rd83+12292];
	sub.f32 	%f297, %f5, %f296;
	ld.global.f32 	%f298, [%rd83+12296];
	sub.f32 	%f299, %f6, %f298;
	mul.f32 	%f300, %f297, %f297;
	fma.rn.f32 	%f301, %f295, %f295, %f300;
	fma.rn.f32 	%f302, %f299, %f299, %f301;
	sqrt.rn.f32 	%f303, %f302;
	mul.f32 	%f304, %f303, %f303;
	mul.f32 	%f305, %f303, %f304;
	ld.global.f32 	%f306, [%rd84+12292];
	mul.f32 	%f307, %f299, %f306;
	ld.global.f32 	%f308, [%rd84+12296];
	mul.f32 	%f309, %f297, %f308;
	sub.f32 	%f310, %f307, %f309;
	ld.global.f32 	%f311, [%rd84+12288];
	mul.f32 	%f312, %f295, %f308;
	mul.f32 	%f313, %f299, %f311;
	sub.f32 	%f314, %f312, %f313;
	mul.f32 	%f315, %f297, %f311;
	mul.f32 	%f316, %f295, %f306;
	sub.f32 	%f317, %f315, %f316;
	rcp.rn.f32 	%f318, %f305;
	fma.rn.f32 	%f1763, %f318, %f310, %f291;
	fma.rn.f32 	%f1762, %f318, %f314, %f292;
	fma.rn.f32 	%f1761, %f318, %f317, %f293;
	add.s32 	%r132, %r132, 12288;
	add.s32 	%r131, %r131, 4;
	add.s64 	%rd84, %rd84, 49152;
	add.s64 	%rd83, %rd83, 49152;
	setp.eq.s32 	%p7, %r131, 0;
	@%p7 bra 	$L__BB2_10;
	bra.uni 	$L__BB2_9;
$L__BB2_10:
	and.b32  	%r12, %r9, 3;
	setp.eq.s32 	%p8, %r12, 0;
	@%p8 bra 	$L__BB2_15;
	setp.eq.s32 	%p9, %r12, 1;
	@%p9 bra 	$L__BB2_13;
	mul.wide.u32 	%rd41, %r132, 4;
	add.s64 	%rd42, %rd4, %rd41;
	add.s64 	%rd43, %rd5, %rd41;
	ld.global.f32 	%f320, [%rd43];
	sub.f32 	%f321, %f4, %f320;
	ld.global.f32 	%f322, [%rd43+4];
	sub.f32 	%f323, %f5, %f322;
	ld.global.f32 	%f324, [%rd43+8];
	sub.f32 	%f325, %f6, %f324;
	mul.f32 	%f326, %f323, %f323;
	fma.rn.f32 	%f327, %f321, %f321, %f326;
	fma.rn.f32 	%f328, %f325, %f325, %f327;
	sqrt.rn.f32 	%f329, %f328;
	mul.f32 	%f330, %f329, %f329;
	mul.f32 	%f331, %f329, %f330;
	ld.global.f32 	%f332, [%rd42+4];
	mul.f32 	%f333, %f325, %f332;
	ld.global.f32 	%f334, [%rd42+8];
	mul.f32 	%f335, %f323, %f334;
	sub.f32 	%f336, %f333, %f335;
	ld.global.f32 	%f337, [%rd42];
	mul.f32 	%f338, %f321, %f334;
	mul.f32 	%f339, %f325, %f337;
	sub.f32 	%f340, %f338, %f339;
	mul.f32 	%f341, %f323, %f337;
	mul.f32 	%f342, %f321, %f332;
	sub.f32 	%f343, %f341, %f342;
	rcp.rn.f32 	%f344, %f331;
	fma.rn.f32 	%f345, %f344, %f336, %f1763;
	fma.rn.f32 	%f346, %f344, %f340, %f1762;
	fma.rn.f32 	%f347, %f344, %f343, %f1761;
	ld.global.f32 	%f348, [%rd43+12288];
	sub.f32 	%f349, %f4, %f348;
	ld.global.f32 	%f350, [%rd43+12292];
	sub.f32 	%f351, %f5, %f350;
	ld.global.f32 	%f352, [%rd43+12296];
	sub.f32 	%f353, %f6, %f352;
	mul.f32 	%f354, %f351, %f351;
	fma.rn.f32 	%f355, %f349, %f349, %f354;
	fma.rn.f32 	%f356, %f353, %f353, %f355;
	sqrt.rn.f32 	%f357, %f356;
	mul.f32 	%f358, %f357, %f357;
	mul.f32 	%f359, %f357, %f358;
	ld.global.f32 	%f360, [%rd42+12292];
	mul.f32 	%f361, %f353, %f360;
	ld.global.f32 	%f362, [%rd42+12296];
	mul.f32 	%f363, %f351, %f362;
	sub.f32 	%f364, %f361, %f363;
	ld.global.f32 	%f365, [%rd42+12288];
	mul.f32 	%f366, %f349, %f362;
	mul.f32 	%f367, %f353, %f365;
	sub.f32 	%f368, %f366, %f367;
	mul.f32 	%f369, %f351, %f365;
	mul.f32 	%f370, %f349, %f360;
	sub.f32 	%f371, %f369, %f370;
	rcp.rn.f32 	%f372, %f359;
	fma.rn.f32 	%f1763, %f372, %f364, %f345;
	fma.rn.f32 	%f1762, %f372, %f368, %f346;
	fma.rn.f32 	%f1761, %f372, %f371, %f347;
	add.s32 	%r132, %r132, 6144;
$L__BB2_13:
	and.b32  	%r80, %r9, 1;
	setp.eq.b32 	%p10, %r80, 1;
	not.pred 	%p11, %p10;
	@%p11 bra 	$L__BB2_15;
	mul.wide.u32 	%rd44, %r132, 4;
	add.s64 	%rd45, %rd4, %rd44;
	add.s64 	%rd46, %rd5, %rd44;
	ld.global.f32 	%f373, [%rd46];
	sub.f32 	%f374, %f4, %f373;
	ld.global.f32 	%f375, [%rd46+4];
	sub.f32 	%f376, %f5, %f375;
	ld.global.f32 	%f377, [%rd46+8];
	sub.f32 	%f378, %f6, %f377;
	mul.f32 	%f379, %f376, %f376;
	fma.rn.f32 	%f380, %f374, %f374, %f379;
	fma.rn.f32 	%f381, %f378, %f378, %f380;
	sqrt.rn.f32 	%f382, %f381;
	mul.f32 	%f383, %f382, %f382;
	mul.f32 	%f384, %f382, %f383;
	ld.global.f32 	%f385, [%rd45+4];
	mul.f32 	%f386, %f378, %f385;
	ld.global.f32 	%f387, [%rd45+8];
	mul.f32 	%f388, %f376, %f387;
	sub.f32 	%f389, %f386, %f388;
	ld.global.f32 	%f390, [%rd45];
	mul.f32 	%f391, %f374, %f387;
	mul.f32 	%f392, %f378, %f390;
	sub.f32 	%f393, %f391, %f392;
	mul.f32 	%f394, %f376, %f390;
	mul.f32 	%f395, %f374, %f385;
	sub.f32 	%f396, %f394, %f395;
	rcp.rn.f32 	%f397, %f384;
	fma.rn.f32 	%f1763, %f397, %f389, %f1763;
	fma.rn.f32 	%f1762, %f397, %f393, %f1762;
	fma.rn.f32 	%f1761, %f397, %f396, %f1761;
$L__BB2_15:
	st.shared.f32 	[%r3], %f1763;
	st.shared.f32 	[%r3+4], %f1762;
	st.shared.f32 	[%r3+8], %f1761;
$L__BB2_16:
	setp.gt.u32 	%p12, %r2, 511;
	bar.sync 	0;
	@%p12 bra 	$L__BB2_18;
	ld.shared.f32 	%f398, [%r3+6144];
	ld.shared.f32 	%f399, [%r3];
	add.f32 	%f400, %f398, %f399;
	st.shared.f32 	[%r3], %f400;
	ld.shared.f32 	%f401, [%r3+6148];
	ld.shared.f32 	%f402, [%r3+4];
	add.f32 	%f403, %f401, %f402;
	st.shared.f32 	[%r3+4], %f403;
	ld.shared.f32 	%f404, [%r3+6152];
	ld.shared.f32 	%f405, [%r3+8];
	add.f32 	%f406, %f404, %f405;
	st.shared.f32 	[%r3+8], %f406;
$L__BB2_18:
	setp.gt.u32 	%p13, %r2, 255;
	bar.sync 	0;
	@%p13 bra 	$L__BB2_20;
	ld.shared.f32 	%f407, [%r3+3072];
	ld.shared.f32 	%f408, [%r3];
	add.f32 	%f409, %f407, %f408;
	st.shared.f32 	[%r3], %f409;
	ld.shared.f32 	%f410, [%r3+3076];
	ld.shared.f32 	%f411, [%r3+4];
	add.f32 	%f412, %f410, %f411;
	st.shared.f32 	[%r3+4], %f412;
	ld.shared.f32 	%f413, [%r3+3080];
	ld.shared.f32 	%f414, [%r3+8];
	add.f32 	%f415, %f413, %f414;
	st.shared.f32 	[%r3+8], %f415;
$L__BB2_20:
	setp.gt.u32 	%p14, %r2, 127;
	bar.sync 	0;
	@%p14 bra 	$L__BB2_22;
	ld.shared.f32 	%f416, [%r3+1536];
	ld.shared.f32 	%f417, [%r3];
	add.f32 	%f418, %f416, %f417;
	st.shared.f32 	[%r3], %f418;
	ld.shared.f32 	%f419, [%r3+1540];
	ld.shared.f32 	%f420, [%r3+4];
	add.f32 	%f421, %f419, %f420;
	st.shared.f32 	[%r3+4], %f421;
	ld.shared.f32 	%f422, [%r3+1544];
	ld.shared.f32 	%f423, [%r3+8];
	add.f32 	%f424, %f422, %f423;
	st.shared.f32 	[%r3+8], %f424;
$L__BB2_22:
	setp.gt.u32 	%p15, %r2, 63;
	bar.sync 	0;
	@%p15 bra 	$L__BB2_24;
	ld.shared.f32 	%f425, [%r3+768];
	ld.shared.f32 	%f426, [%r3];
	add.f32 	%f427, %f425, %f426;
	st.shared.f32 	[%r3], %f427;
	ld.shared.f32 	%f428, [%r3+772];
	ld.shared.f32 	%f429, [%r3+4];
	add.f32 	%f430, %f428, %f429;
	st.shared.f32 	[%r3+4], %f430;
	ld.shared.f32 	%f431, [%r3+776];
	ld.shared.f32 	%f432, [%r3+8];
	add.f32 	%f433, %f431, %f432;
	st.shared.f32 	[%r3+8], %f433;
$L__BB2_24:
	setp.gt.u32 	%p16, %r2, 31;
	bar.sync 	0;
	@%p16 bra 	$L__BB2_26;
	ld.shared.f32 	%f434, [%r3+384];
	ld.shared.f32 	%f435, [%r3];
	add.f32 	%f436, %f434, %f435;
	st.shared.f32 	[%r3], %f436;
	ld.shared.f32 	%f437, [%r3+388];
	ld.shared.f32 	%f438, [%r3+4];
	add.f32 	%f439, %f437, %f438;
	st.shared.f32 	[%r3+4], %f439;
	ld.shared.f32 	%f440, [%r3+392];
	ld.shared.f32 	%f441, [%r3+8];
	add.f32 	%f442, %f440, %f441;
	st.shared.f32 	[%r3+8], %f442;
$L__BB2_26:
	setp.gt.u32 	%p17, %r2, 15;
	bar.sync 	0;
	@%p17 bra 	$L__BB2_28;
	ld.shared.f32 	%f443, [%r3+192];
	ld.shared.f32 	%f444, [%r3];
	add.f32 	%f445, %f443, %f444;
	st.shared.f32 	[%r3], %f445;
	ld.shared.f32 	%f446, [%r3+196];
	ld.shared.f32 	%f447, [%r3+4];
	add.f32 	%f448, %f446, %f447;
	st.shared.f32 	[%r3+4], %f448;
	ld.shared.f32 	%f449, [%r3+200];
	ld.shared.f32 	%f450, [%r3+8];
	add.f32 	%f451, %f449, %f450;
	st.shared.f32 	[%r3+8], %f451;
$L__BB2_28:
	setp.gt.u32 	%p18, %r2, 7;
	bar.sync 	0;
	@%p18 bra 	$L__BB2_30;
	ld.shared.f32 	%f452, [%r3+96];
	ld.shared.f32 	%f453, [%r3];
	add.f32 	%f454, %f452, %f453;
	st.shared.f32 	[%r3], %f454;
	ld.shared.f32 	%f455, [%r3+100];
	ld.shared.f32 	%f456, [%r3+4];
	add.f32 	%f457, %f455, %f456;
	st.shared.f32 	[%r3+4], %f457;
	ld.shared.f32 	%f458, [%r3+104];
	ld.shared.f32 	%f459, [%r3+8];
	add.f32 	%f460, %f458, %f459;
	st.shared.f32 	[%r3+8], %f460;
$L__BB2_30:
	setp.gt.u32 	%p19, %r2, 3;
	bar.sync 	0;
	@%p19 bra 	$L__BB2_32;
	ld.shared.f32 	%f461, [%r3+48];
	ld.shared.f32 	%f462, [%r3];
	add.f32 	%f463, %f461, %f462;
	st.shared.f32 	[%r3], %f463;
	ld.shared.f32 	%f464, [%r3+52];
	ld.shared.f32 	%f465, [%r3+4];
	add.f32 	%f466, %f464, %f465;
	st.shared.f32 	[%r3+4], %f466;
	ld.shared.f32 	%f467, [%r3+56];
	ld.shared.f32 	%f468, [%r3+8];
	add.f32 	%f469, %f467, %f468;
	st.shared.f32 	[%r3+8], %f469;
$L__BB2_32:
	setp.gt.u32 	%p20, %r2, 1;
	bar.sync 	0;
	@%p20 bra 	$L__BB2_34;
	ld.shared.f32 	%f470, [%r3+24];
	ld.shared.f32 	%f471, [%r3];
	add.f32 	%f472, %f470, %f471;
	st.shared.f32 	[%r3], %f472;
	ld.shared.f32 	%f473, [%r3+28];
	ld.shared.f32 	%f474, [%r3+4];
	add.f32 	%f475, %f473, %f474;
	st.shared.f32 	[%r3+4], %f475;
	ld.shared.f32 	%f476, [%r3+32];
	ld.shared.f32 	%f477, [%r3+8];
	add.f32 	%f478, %f476, %f477;
	st.shared.f32 	[%r3+8], %f478;
$L__BB2_34:
	setp.ne.s32 	%p21, %r2, 0;
	bar.sync 	0;
	@%p21 bra 	$L__BB2_36;
	ld.shared.f32 	%f479, [_ZZ17current_element_BPfS_iS_S_E5s_dbs+12];
	ld.shared.f32 	%f480, [%r3];
	add.f32 	%f481, %f479, %f480;
	st.shared.f32 	[%r3], %f481;
	ld.shared.f32 	%f482, [_ZZ17current_element_BPfS_iS_S_E5s_dbs+16];
	ld.shared.f32 	%f483, [%r3+4];
	add.f32 	%f484, %f482, %f483;
	st.shared.f32 	[%r3+4], %f484;
	ld.shared.f32 	%f485, [_ZZ17current_element_BPfS_iS_S_E5s_dbs+20];
	ld.shared.f32 	%f486, [%r3+8];
	add.f32 	%f487, %f485, %f486;
	st.shared.f32 	[%r3+8], %f487;
	ld.shared.f32 	%f488, [_ZZ17current_element_BPfS_iS_S_E5s_dbs];
	st.shared.f32 	[_ZZ51callback_for_runge_kutta4_for_magnet_with_single_qsfPfS_fS_S_iS_E1m_$_0], %f488;
	ld.shared.f32 	%f489, [_ZZ17current_element_BPfS_iS_S_E5s_dbs+4];
	st.shared.f32 	[_ZZ51callback_for_runge_kutta4_for_magnet_with_single_qsfPfS_fS_S_iS_E1m_$_1], %f489;
	ld.shared.f32 	%f490, [_ZZ17current_element_BPfS_iS_S_E5s_dbs+8];
	st.shared.f32 	[_ZZ51callback_for_runge_kutta4_for_magnet_with_single_qsfPfS_fS_S_iS_E1m_$_2], %f490;
$L__BB2_36:
	setp.ne.s32 	%p22, %r2, 0;
	bar.sync 	0;
	mov.f32 	%f1764, 0f00000000;
	mov.f32 	%f1765, 0f00000000;
	mov.f32 	%f1766, 0f00000000;
	@%p22 bra 	$L__BB2_42;
	ld.global.f32 	%f492, [%rd7+48];
	ld.global.f32 	%f34, [%rd7+60];
	ld.shared.f32 	%f494, [_ZZ31track_for_magnet_with_single_qsPfS_S_S_PiS_S_E2Y0_$_0];
	ld.global.f32 	%f495, [%rd7];
	sub.f32 	%f496, %f494, %f495;
	ld.shared.f32 	%f497, [_ZZ31track_for_magnet_with_single_qsPfS_S_S_PiS_S_E2Y0_$_1];
	ld.global.f32 	%f498, [%rd7+4];
	sub.f32 	%f499, %f497, %f498;
	ld.shared.f32 	%f500, [_ZZ31track_for_magnet_with_single_qsPfS_S_S_PiS_S_E2Y0_$_2];
	ld.global.f32 	%f501, [%rd7+8];
	sub.f32 	%f502, %f500, %f501;
	ld.global.f32 	%f35, [%rd7+12];
	ld.global.f32 	%f36, [%rd7+16];
	mul.f32 	%f503, %f499, %f36;
	fma.rn.f32 	%f504, %f496, %f35, %f503;
	ld.global.f32 	%f37, [%rd7+20];
	fma.rn.f32 	%f38, %f502, %f37, %f504;
	ld.global.f32 	%f39, [%rd7+24];
	ld.global.f32 	%f40, [%rd7+28];
	mul.f32 	%f505, %f499, %f40;
	fma.rn.f32 	%f506, %f496, %f39, %f505;
	ld.global.f32 	%f41, [%rd7+32];
	fma.rn.f32 	%f42, %f502, %f41, %f506;
	ld.global.f32 	%f507, [%rd7+36];
	ld.global.f32 	%f508, [%rd7+40];
	mul.f32 	%f509, %f499, %f508;
	fma.rn.f32 	%f510, %f496, %f507, %f509;
	ld.global.f32 	%f511, [%rd7+44];
	fma.rn.f32 	%f512, %f502, %f511, %f510;
	setp.lt.f32 	%p23, %f512, 0f00000000;
	setp.gt.f32 	%p24, %f512, %f492;
	or.pred  	%p25, %p23, %p24;
	@%p25 bra 	$L__BB2_41;
	setp.gt.f32 	%p26, %f38, %f34;
	neg.f32 	%f515, %f34;
	setp.lt.f32 	%p27, %f38, %f515;
	or.pred  	%p28, %p26, %p27;
	setp.gt.f32 	%p29, %f42, %f34;
	setp.lt.f32 	%p30, %f42, %f515;
	or.pred  	%p31, %p29, %p30;
	or.pred  	%p32, %p28, %p31;
	@%p32 bra 	$L__BB2_41;
	mul.f32 	%f43, %f38, %f38;
	mul.f32 	%f44, %f42, %f42;
	add.f32 	%f518, %f43, %f44;
	sqrt.rn.f32 	%f519, %f518;
	setp.gt.f32 	%p33, %f519, %f34;
	@%p33 bra 	$L__BB2_41;
	ld.global.f32 	%f520, [%rd7+52];
	ld.global.f32 	%f521, [%rd7+56];
	mul.f32 	%f522, %f38, %f42;
	mul.f32 	%f523, %f521, %f522;
	fma.rn.f32 	%f524, %f520, %f42, %f523;
	mul.f32 	%f525, %f520, %f38;
	cvt.f64.f32 	%fd1, %f525;
	cvt.f64.f32 	%fd2, %f521;
	mul.f64 	%fd3, %fd2, 0d3FE0000000000000;
	sub.f32 	%f526, %f43, %f44;
	cvt.f64.f32 	%fd4, %f526;
	fma.rn.f64 	%fd5, %fd3, %fd4, %fd1;
	cvt.rn.f32.f64 	%f527, %fd5;
	mul.f32 	%f528, %f39, %f527;
	mul.f32 	%f529, %f40, %f527;
	mul.f32 	%f530, %f41, %f527;
	fma.rn.f32 	%f1766, %f524, %f35, %f528;
	fma.rn.f32 	%f1765, %f524, %f36, %f529;
	fma.rn.f32 	%f1764, %f524, %f37, %f530;
$L__BB2_41:
	ld.shared.f32 	%f531, [_ZZ51callback_for_runge_kutta4_for_magnet_with_single_qsfPfS_fS_S_iS_E1m_$_0];
	add.f32 	%f532, %f1766, %f531;
	st.shared.f32 	[_ZZ51callback_for_runge_kutta4_for_magnet_with_single_qsfPfS_fS_S_iS_E1m_$_0], %f532;
	ld.shared.f32 	%f533, [_ZZ51callback_for_runge_kutta4_for_magnet_with_single_qsfPfS_fS_S_iS_E1m_$_1];
	add.f32 	%f534, %f1765, %f533;
	st.shared.f32 	[_ZZ51callback_for_runge_kutta4_for_magnet_with_single_qsfPfS_fS_S_iS_E1m_$_1], %f534;
	ld.shared.f32 	%f535, [_ZZ51callback_for_runge_kutta4_for_magnet_with_single_qsfPfS_fS_S_iS_E1m_$_2];
	add.f32 	%f536, %f1764, %f535;
	st.shared.f32 	[_ZZ51callback_for_runge_kutta4_for_magnet_with_single_qsfPfS_fS_S_iS_E1m_$_2], %f536;
$L__BB2_42:
	setp.ne.s32 	%p34, %r2, 0;
	bar.sync 	0;
	@%p34 bra 	$L__BB2_44;
	ld.shared.f32 	%f537, [_ZZ31track_for_magnet_with_single_qsPfS_S_S_PiS_S_E2Y0_$_4];
	ld.shared.f32 	%f538, [_ZZ51callback_for_runge_kutta4_for_magnet_with_single_qsfPfS_fS_S_iS_E1m_$_2];
	mul.f32 	%f539, %f537, %f538;
	ld.shared.f32 	%f540, [_ZZ31track_for_magnet_with_single_qsPfS_S_S_PiS_S_E2Y0_$_5];
	ld.shared.f32 	%f541, [_ZZ51callback_for_runge_kutta4_for_magnet_with_single_qsfPfS_fS_S_iS_E1m_$_1];
	mul.f32 	%f542, %f540, %f541;
	sub.f32 	%f543, %f539, %f542;
	ld.shared.f32 	%f544, [_ZZ31track_for_magnet_with_single_qsPfS_S_S_PiS_S_E2Y0_$_3];
	ld.shared.f32 	%f545, [_ZZ51callback_for_runge_kutta4_for_magnet_with_single_qsfPfS_fS_S_iS_E1m_$_0];
	mul.f32 	%f546, %f540, %f545;
	mul.f32 	%f547, %f544, %f538;
	sub.f32 	%f548, %f546, %f547;
	mul.f32 	%f549, %f544, %f541;
	mul.f32 	%f550, %f537, %f545;
	sub.f32 	%f551, %f549, %f550;
	mul.f32 	%f552, %f2, %f543;
	st.shared.f32 	[_ZZ31track_for_magnet_with_single_qsPfS_S_S_PiS_S_E2k1_$_3], %f552;
	mul.f32 	%f553, %f2, %f548;
	st.shared.f32 	[_ZZ31track_for_magnet_with_single_qsPfS_S_S_PiS_S_E2k1_$_4], %f553;
	mul.f32 	%f554, %f2, %f551;
	st.shared.f32 	[_ZZ31track_for_magnet_with_single_qsPfS_S_S_PiS_S_E2k1_$_5], %f554;
	st.shared.f32 	[_ZZ31track_for_magnet_with_single_qsPfS_S_S_PiS_S_E2k1_$_0], %f544;
	st.shared.f32 	[_ZZ31track_for_magnet_with_single_qsPfS_S_S_PiS_S_E2k1_$_1], %f537;
	st.shared.f32 	[_ZZ31track_for_magnet_with_single_qsPfS_S_S_PiS_S_E2k1_$_2], %f540;
$L__BB2_44:
	setp.ne.s32 	%p35, %r2, 0;
	bar.sync 	0;
	@%p35 bra 	$L__BB2_46;
	ld.shared.f32 	%f555, [_ZZ31track_for_magnet_with_single_qsPfS_S_S_PiS_S_E2k1_$_0];
	mul.f32 	%f556, %f1, 0f3F000000;
	ld.shared.f32 	%f557, [_ZZ31track_for_magnet_with_single_qsPfS_S_S_PiS_S_E2k1_$_1];
	ld.shared.f32 	%f558, [_ZZ31track_for_magnet_with_single_qsPfS_S_S_PiS_S_E2k1_$_2];
	ld.shared.f32 	%f559, [_ZZ31track_for_magnet_with_single_qsPfS_S_S_PiS_S_E2k1_$_3];
	ld.shared.f32 	%f560, [_ZZ31track_for_magnet_with_single_qsPfS_S_S_PiS_S_E2k1_$_4];
	ld.shared.f32 	%f561, [_ZZ31track_for_magnet_with_single_qsPfS_S_S_PiS_S_E2k1_$_5];
	ld.shared.f32 	%f562, [_ZZ31track_for_magnet_with_single_qsPfS_S_S_PiS_S_E2Y0_$_0];
	fma.rn.f32 	%f563, %f556, %f555, %f562;
	st.shared.f32 	[_ZZ31track_for_magnet_with_single_qsPfS_S_S_PiS_S_E4temp_$_0], %f563;
	ld.shared.f32 	%f564, [_ZZ31track_for_magnet_with_single_qsPfS_S_S_PiS_S_E2Y0_$_1];
	fma.rn.f32 	%f565, %f556, %f557, %f564;
	st.shared.f32 	[_ZZ31track_for_magnet_with_single_qsPfS_S_S_PiS_S_E4temp_$_1], %f565;
	ld.shared.f32 	%f566, [_ZZ31track_for_magnet_with_single_qsPfS_S_S_PiS_S_E2Y0_$_2];
	fma.rn.f32 	%f567, %f556, %f558, %f566;
	st.shared.f32 	[_ZZ31track_for_magnet_with_single_qsPfS_S_S_PiS_S_E4temp_$_2], %f567;
	ld.shared.f32 	%f568, [_ZZ31track_for_magnet_with_single_qsPfS_S_S_PiS_S_E2Y0_$_3];
	fma.rn.f32 	%f569, %f556, %f559, %f568;
	st.shared.f32 	[_ZZ31track_for_magnet_with_single_qsPfS_S_S_PiS_S_E4temp_$_3], %f569;
	ld.shared.f32 	%f570, [_ZZ31track_for_magnet_with_single_qsPfS_S_S_PiS_S_E2Y0_$_4];
	fma.rn.f32 	%f571, %f556, %f560, %f570;
	st.shared.f32 	[_ZZ31track_for_magnet_with_single_qsPfS_S_S_PiS_S_E4temp_$_4], %f571;
	ld.shared.f32 	%f572, [_ZZ31track_for_magnet_with_single_qsPfS_S_S_PiS_S_E2Y0_$_5];
	fma.rn.f32 	%f573, %f556, %f561, %f572;
	st.shared.f32 	[_ZZ31track_for_magnet_with_single_qsPfS_S_S_PiS_S_E4temp_$_5], %f573;
$L__BB2_46:
	bar.sync 	0;
	ld.global.u32 	%r19, [%rd6];
	mov.b32 	%r81, 0;
	st.shared.u32 	[%r3], %r81;
	st.shared.u32 	[%r3+4], %r81;
	st.shared.u32 	[%r3+8], %r81;
	setp.ge.s32 	%p36, %r2, %r19;
	@%p36 bra 	$L__BB2_56;
	mul.lo.s32 	%r82, %r19, 3;
	ld.shared.f32 	%f51, [_ZZ31track_for_magnet_with_single_qsPfS_S_S_PiS_S_E4temp_$_0];
	ld.shared.f32 	%f52, [_ZZ31track_for_magnet_with_single_qsPfS_S_S_PiS_S_E4temp_$_1];
	ld.shared.f32 	%f53, [_ZZ31track_for_magnet_with_single_qsPfS_S_S_PiS_S_E4temp_$_2];
	add.s32 	%r83, %r4, 3072;
	max.s32 	%r84, %r82, %r83;
	sub.s32 	%r85, %r84, %r4;
	setp.ne.s32 	%p37, %r85, 3072;
	selp.u32 	%r86, 1, 0, %p37;
	selp.b32 	%r87, 2, 1, %p37;
	add.s32 	%r88, %r4, %r86;
	sub.s32 	%r89, %r84, %r88;
	add.s32 	%r90, %r89, -3072;
	mul.hi.u32 	%r91, %r90, -1431655765;
	shr.u32 	%r92, %r91, 11;
	add.s32 	%r20, %r87, %r92;
	add.s32 	%r93, %r92, %r86;
	setp.lt.u32 	%p38, %r93, 3;
	mov.f32 	%f1782, 0f00000000;
	mov.f32 	%f1783, %f1782;
	mov.f32 	%f1784, %f1782;
	mov.u32 	%r135, %r4;
	@%p38 bra 	$L__BB2_50;
	and.b32  	%r21, %r20, 4194300;
	mov.b32 	%r136, 0;
	mov.f32 	%f1782, 0f00000000;
	mov.u32 	%r135, %r4;
$L__BB2_49:
	.pragma "nounroll";
	mul.wide.u32 	%rd47, %r135, 4;
	add.s64 	%rd48, %rd4, %rd47;
	add.s64 	%rd49, %rd5, %rd47;
	ld.global.f32 	%f577, [%rd49];
	sub.f32 	%f578, %f51, %f577;
	ld.global.f32 	%f579, [%rd49+4];
	sub.f32 	%f580, %f52, %f579;
	ld.global.f32 	%f581, [%rd49+8];
	sub.f32 	%f582, %f53, %f581;
	mul.f32 	%f583, %f580, %f580;
	fma.rn.f32 	%f584, %f578, %f578, %f583;
	fma.rn.f32 	%f585, %f582, %f582, %f584;
	sqrt.rn.f32 	%f586, %f585;
	mul.f32 	%f587, %f586, %f586;
	mul.f32 	%f588, %f586, %f587;
	ld.global.f32 	%f589, [%rd48+4];
	mul.f32 	%f590, %f582, %f589;
	ld.global.f32 	%f591, [%rd48+8];
	mul.f32 	%f592, %f580, %f591;
	sub.f32 	%f593, %f590, %f592;
	ld.global.f32 	%f594, [%rd48];
	mul.f32 	%f595, %f578, %f591;
	mul.f32 	%f596, %f582, %f594;
	sub.f32 	%f597, %f595, %f596;
	mul.f32 	%f598, %f580, %f594;
	mul.f32 	%f599, %f578, %f589;
	sub.f32 	%f600, %f598, %f599;
	rcp.rn.f32 	%f601, %f588;
	fma.rn.f32 	%f602, %f601, %f593, %f1784;
	fma.rn.f32 	%f603, %f601, %f597, %f1783;
	fma.rn.f32 	%f604, %f601, %f600, %f1782;
	ld.global.f32 	%f605, [%rd49+12288];
	sub.f32 	%f606, %f51, %f605;
	ld.global.f32 	%f607, [%rd49+12292];
	sub.f32 	%f608, %f52, %f607;
	ld.global.f32 	%f609, [%rd49+12296];
	sub.f32 	%f610, %f53, %f609;
	mul.f32 	%f611, %f608, %f608;
	fma.rn.f32 	%f612, %f606, %f606, %f611;
	fma.rn.f32 	%f613, %f610, %f610, %f612;
	sqrt.rn.f32 	%f614, %f613;
	mul.f32 	%f615, %f614, %f614;
	mul.f32 	%f616, %f614, %f615;
	ld.global.f32 	%f617, [%rd48+12292];
	mul.f32 	%f618, %f610, %f617;
	ld.global.f32 	%f619, [%rd48+12296];
	mul.f32 	%f620, %f608, %f619;
	sub.f32 	%f621, %f618, %f620;
	ld.global.f32 	%f622, [%rd48+12288];
	mul.f32 	%f623, %f606, %f619;
	mul.f32 	%f624, %f610, %f622;
	sub.f32 	%f625, %f623, %f624;
	mul.f32 	%f626, %f608, %f622;
	mul.f32 	%f627, %f606, %f617;
	sub.f32 	%f628, %f626, %f627;
	rcp.rn.f32 	%f629, %f616;
	fma.rn.f32 	%f630, %f629, %f621, %f602;
	fma.rn.f32 	%f631, %f629, %f625, %f603;
	fma.rn.f32 	%f632, %f629, %f628, %f604;
	ld.global.f32 	%f633, [%rd49+24576];
	sub.f32 	%f634, %f51, %f633;
	ld.global.f32 	%f635, [%rd49+24580];
	sub.f32 	%f636, %f52, %f635;
	ld.global.f32 	%f637, [%rd49+24584];
	sub.f32 	%f638, %f53, %f637;
	mul.f32 	%f639, %f636, %f636;
	fma.rn.f32 	%f640, %f634, %f634, %f639;
	fma.rn.f32 	%f641, %f638, %f638, %f640;
	sqrt.rn.f32 	%f642, %f641;
	mul.f32 	%f643, %f642, %f642;
	mul.f32 	%f644, %f642, %f643;
	ld.global.f32 	%f645, [%rd48+24580];
	mul.f32 	%f646, %f638, %f645;
	ld.global.f32 	%f647, [%rd48+24584];
	mul.f32 	%f648, %f636, %f647;
	sub.f32 	%f649, %f646, %f648;
	ld.global.f32 	%f650, [%rd48+24576];
	mul.f32 	%f651, %f634, %f647;
	mul.f32 	%f652, %f638, %f650;
	sub.f32 	%f653, %f651, %f652;
	mul.f32 	%f654, %f636, %f650;
	mul.f32 	%f655, %f634, %f645;
	sub.f32 	%f656, %f654, %f655;
	rcp.rn.f32 	%f657, %f644;
	fma.rn.f32 	%f658, %f657, %f649, %f630;
	fma.rn.f32 	%f659, %f657, %f653, %f631;
	fma.rn.f32 	%f660, %f657, %f656, %f632;
	ld.global.f32 	%f661, [%rd49+36864];
	sub.f32 	%f662, %f51, %f661;
	ld.global.f32 	%f663, [%rd49+36868];
	sub.f32 	%f664, %f52, %f663;
	ld.global.f32 	%f665, [%rd49+36872];
	sub.f32 	%f666, %f53, %f665;
	mul.f32 	%f667, %f664, %f664;
	fma.rn.f32 	%f668, %f662, %f662, %f667;
	fma.rn.f32 	%f669, %f666, %f666, %f668;
	sqrt.rn.f32 	%f670, %f669;
	mul.f32 	%f671, %f670, %f670;
	mul.f32 	%f672, %f670, %f671;
	ld.global.f32 	%f673, [%rd48+36868];
	mul.f32 	%f674, %f666, %f673;
	ld.global.f32 	%f675, [%rd48+36872];
	mul.f32 	%f676, %f664, %f675;
	sub.f32 	%f677, %f674, %f676;
	ld.global.f32 	%f678, [%rd48+36864];
	mul.f32 	%f679, %f662, %f675;
	mul.f32 	%f680, %f666, %f678;
	sub.f32 	%f681, %f679, %f680;
	mul.f32 	%f682, %f664, %f678;
	mul.f32 	%f683, %f662, %f673;
	sub.f32 	%f684, %f682, %f683;
	rcp.rn.f32 	%f685, %f672;
	fma.rn.f32 	%f1784, %f685, %f677, %f658;
	fma.rn.f32 	%f1783, %f685, %f681, %f659;
	fma.rn.f32 	%f1782, %f685, %f684, %f660;
	add.s32 	%r135, %r135, 12288;
	add.s32 	%r136, %r136, 4;
	setp.eq.s32 	%p39, %r136, %r21;
	@%p39 bra 	$L__BB2_50;
	bra.uni 	$L__BB2_49;
$L__BB2_50:
	and.b32  	%r23, %r20, 3;
	setp.eq.s32 	%p40, %r23, 0;
	@%p40 bra 	$L__BB2_55;
	setp.eq.s32 	%p41, %r23, 1;
	@%p41 bra 	$L__BB2_53;
	mul.wide.u32 	%rd50, %r135, 4;
	add.s64 	%rd51, %rd4, %rd50;
	add.s64 	%rd52, %rd5, %rd50;
	ld.global.f32 	%f687, [%rd52];
	sub.f32 	%f688, %f51, %f687;
	ld.global.f32 	%f689, [%rd52+4];
	sub.f32 	%f690, %f52, %f689;
	ld.global.f32 	%f691, [%rd52+8];
	sub.f32 	%f692, %f53, %f691;
	mul.f32 	%f693, %f690, %f690;
	fma.rn.f32 	%f694, %f688, %f688, %f693;
	fma.rn.f32 	%f695, %f692, %f692, %f694;
	sqrt.rn.f32 	%f696, %f695;
	mul.f32 	%f697, %f696, %f696;
	mul.f32 	%f698, %f696, %f697;
	ld.global.f32 	%f699, [%rd51+4];
	mul.f32 	%f700, %f692, %f699;
	ld.global.f32 	%f701, [%rd51+8];
	mul.f32 	%f702, %f690, %f701;
	sub.f32 	%f703, %f700, %f702;
	ld.global.f32 	%f704, [%rd51];
	mul.f32 	%f705, %f688, %f701;
	mul.f32 	%f706, %f692, %f704;
	sub.f32 	%f707, %f705, %f706;
	mul.f32 	%f708, %f690, %f704;
	mul.f32 	%f709, %f688, %f699;
	sub.f32 	%f710, %f708, %f709;
	rcp.rn.f32 	%f711, %f698;
	fma.rn.f32 	%f712, %f711, %f703, %f1784;
	fma.rn.f32 	%f713, %f711, %f707, %f1783;
	fma.rn.f32 	%f714, %f711, %f710, %f1782;
	ld.global.f32 	%f715, [%rd52+12288];
	sub.f32 	%f716, %f51, %f715;
	ld.global.f32 	%f717, [%rd52+12292];
	sub.f32 	%f718, %f52, %f717;
	ld.global.f32 	%f719, [%rd52+12296];
	sub.f32 	%f720, %f53, %f719;
	mul.f32 	%f721, %f718, %f718;
	fma.rn.f32 	%f722, %f716, %f716, %f721;
	fma.rn.f32 	%f723, %f720, %f720, %f722;
	sqrt.rn.f32 	%f724, %f723;
	mul.f32 	%f725, %f724, %f724;
	mul.f32 	%f726, %f724, %f725;
	ld.global.f32 	%f727, [%rd51+12292];
	mul.f32 	%f728, %f720, %f727;
	ld.global.f32 	%f729, [%rd51+12296];
	mul.f32 	%f730, %f718, %f729;
	sub.f32 	%f731, %f728, %f730;
	ld.global.f32 	%f732, [%rd51+12288];
	mul.f32 	%f733, %f716, %f729;
	mul.f32 	%f734, %f720, %f732;
	sub.f32 	%f735, %f733, %f734;
	mul.f32 	%f736, %f718, %f732;
	mul.f32 	%f737, %f716, %f727;
	sub.f32 	%f738, %f736, %f737;
	rcp.rn.f32 	%f739, %f726;
	fma.rn.f32 	%f1784, %f739, %f731, %f712;
	fma.rn.f32 	%f1783, %f739, %f735, %f713;
	fma.rn.f32 	%f1782, %f739, %f738, %f714;
	add.s32 	%r135, %r135, 6144;
$L__BB2_53:
	and.b32  	%r95, %r20, 1;
	setp.eq.b32 	%p42, %r95, 1;
	not.pred 	%p43, %p42;
	@%p43 bra 	$L__BB2_55;
	mul.wide.u32 	%rd53, %r135, 4;
	add.s64 	%rd54, %rd4, %rd53;
	add.s64 	%rd55, %rd5, %rd53;
	ld.global.f32 	%f740, [%rd55];
	sub.f32 	%f741, %f51, %f740;
	ld.global.f32 	%f742, [%rd55+4];
	sub.f32 	%f743, %f52, %f742;
	ld.global.f32 	%f744, [%rd55+8];
	sub.f32 	%f745, %f53, %f744;
	mul.f32 	%f746, %f743, %f743;
	fma.rn.f32 	%f747, %f741, %f741, %f746;
	fma.rn.f32 	%f748, %f745, %f745, %f747;
	sqrt.rn.f32 	%f749, %f748;
	mul.f32 	%f750, %f749, %f749;
	mul.f32 	%f751, %f749, %f750;
	ld.global.f32 	%f752, [%rd54+4];
	mul.f32 	%f753, %f745, %f752;
	ld.global.f32 	%f754, [%rd54+8];
	mul.f32 	%f755, %f743, %f754;
	sub.f32 	%f756, %f753, %f755;
	ld.global.f32 	%f757, [%rd54];
	mul.f32 	%f758, %f741, %f754;
	mul.f32 	%f759, %f745, %f757;
	sub.f32 	%f760, %f758, %f759;
	mul.f32 	%f761, %f743, %f757;
	mul.f32 	%f762, %f741, %f752;
	sub.f32 	%f763, %f761, %f762;
	rcp.rn.f32 	%f764, %f751;
	fma.rn.f32 	%f1784, %f764, %f756, %f1784;
	fma.rn.f32 	%f1783, %f764, %f760, %f1783;
	fma.rn.f32 	%f1782, %f764, %f763, %f1782;
$L__BB2_55:
	st.shared.f32 	[%r3], %f1784;
	st.shared.f32 	[%r3+4], %f1783;
	st.shared.f32 	[%r3+8], %f1782;
$L__BB2_56:
	setp.gt.u32 	%p44, %r2, 511;
	bar.sync 	0;
	@%p44 bra 	$L__BB2_58;
	ld.shared.f32 	%f765, [%r3+6144];
	ld.shared.f32 	%f766, [%r3];
	add.f32 	%f767, %f765, %f766;
	st.shared.f32 	[%r3], %f767;
	ld.shared.f32 	%f768, [%r3+6148];
	ld.shared.f32 	%f769, [%r3+4];
	add.f32 	%f770, %f768, %f769;
	st.shared.f32 	[%r3+4], %f770;
	ld.shared.f32 	%f771, [%r3+6152];
	ld.shared.f32 	%f772, [%r3+8];
	add.f32 	%f773, %f771, %f772;
	st.shared.f32 	[%r3+8], %f773;
$L__BB2_58:
	setp.gt.u32 	%p45, %r2, 255;
	bar.sync 	0;
	@%p45 bra 	$L__BB2_60;
	ld.shared.f32 	%f774, [%r3+3072];
	ld.shared.f32 	%f775, [%r3];
	add.f32 	%f776, %f774, %f775;
	st.shared.f32 	[%r3], %f776;
	ld.shared.f32 	%f777, [%r3+3076];
	ld.shared.f32 	%f778, [%r3+4];
	add.f32 	%f779, %f777, %f778;
	st.shared.f32 	[%r3+4], %f779;
	ld.shared.f32 	%f780, [%r3+3080];
	ld.shared.f32 	%f781, [%r3+8];
	add.f32 	%f782, %f780, %f781;
	st.shared.f32 	[%r3+8], %f782;
$L__BB2_60:
	setp.gt.u32 	%p46, %r2, 127;
	bar.sync 	0;
	@%p46 bra 	$L__BB2_62;
	ld.shared.f32 	%f783, [%r3+1536];
	ld.shared.f32 	%f784, [%r3];
	add.f32 	%f785, %f783, %f784;
	st.shared.f32 	[%r3], %f785;
	ld.shared.f32 	%f786, [%r3+1540];
	ld.shared.f32 	%f787, [%r3+4];
	add.f32 	%f788, %f786, %f787;
	st.shared.f32 	[%r3+4], %f788;
	ld.shared.f32 	%f789, [%r3+1544];
	ld.shared.f32 	%f790, [%r3+8];
	add.f32 	%f791, %f789, %f790;
	st.shared.f32 	[%r3+8], %f791;
$L__BB2_62:
	setp.gt.u32 	%p47, %r2, 63;
	bar.sync 	0;
	@%p47 bra 	$L__BB2_64;
	ld.shared.f32 	%f792, [%r3+768];
	ld.shared.f32 	%f793, [%r3];
	add.f32 	%f794, %f792, %f793;
	st.shared.f32 	[%r3], %f794;
	ld.shared.f32 	%f795, [%r3+772];
	ld.shared.f32 	%f796, [%r3+4];
	add.f32 	%f797, %f795, %f796;
	st.shared.f32 	[%r3+4], %f797;
	ld.shared.f32 	%f798, [%r3+776];
	ld.shared.f32 	%f799, [%r3+8];
	add.f32 	%f800, %f798, %f799;
	st.shared.f32 	[%r3+8], %f800;
$L__BB2_64:
	setp.gt.u32 	%p48, %r2, 31;
	bar.sync 	0;
	@%p48 bra 	$L__BB2_66;
	ld.shared.f32 	%f801, [%r3+384];
	ld.shared.f32 	%f802, [%r3];
	add.f32 	%f803, %f801, %f802;
	st.shared.f32 	[%r3], %f803;
	ld.shared.f32 	%f804, [%r3+388];
	ld.shared.f32 	%f805, [%r3+4];
	add.f32 	%f806, %f804, %f805;
	st.shared.f32 	[%r3+4], %f806;
	ld.shared.f32 	%f807, [%r3+392];
	ld.shared.f32 	%f808, [%r3+8];
	add.f32 	%f809, %f807, %f808;
	st.shared.f32 	[%r3+8], %f809;
$L__BB2_66:
	setp.gt.u32 	%p49, %r2, 15;
	bar.sync 	0;
	@%p49 bra 	$L__BB2_68;
	ld.shared.f32 	%f810, [%r3+192];
	ld.shared.f32 	%f811, [%r3];
	add.f32 	%f812, %f810, %f811;
	st.shared.f32 	[%r3], %f812;
	ld.shared.f32 	%f813, [%r3+196];
	ld.shared.f32 	%f814, [%r3+4];
	add.f32 	%f815, %f813, %f814;
	st.shared.f32 	[%r3+4], %f815;
	ld.shared.f32 	%f816, [%r3+200];
	ld.shared.f32 	%f817, [%r3+8];
	add.f32 	%f818, %f816, %f817;
	st.shared.f32 	[%r3+8], %f818;
$L__BB2_68:
	setp.gt.u32 	%p50, %r2, 7;
	bar.sync 	0;
	@%p50 bra 	$L__BB2_70;
	ld.shared.f32 	%f819, [%r3+96];
	ld.shared.f32 	%f820, [%r3];
	add.f32 	%f821, %f819, %f820;
	st.shared.f32 	[%r3], %f821;
	ld.shared.f32 	%f822, [%r3+100];
	ld.shared.f32 	%f823, [%r3+4];
	add.f32 	%f824, %f822, %f823;
	st.shared.f32 	[%r3+4], %f824;
	ld.shared.f32 	%f825, [%r3+104];
	ld.shared.f32 	%f826, [%r3+8];
	add.f32 	%f827, %f825, %f826;
	st.shared.f32 	[%r3+8], %f827;
$L__BB2_70:
	setp.gt.u32 	%p51, %r2, 3;
	bar.sync 	0;
	@%p51 bra 	$L__BB2_72;
	ld.shared.f32 	%f828, [%r3+48];
	ld.shared.f32 	%f829, [%r3];
	add.f32 	%f830, %f828, %f829;
	st.shared.f32 	[%r3], %f830;
	ld.shared.f32 	%f831, [%r3+52];
	ld.shared.f32 	%f832, [%r3+4];
	add.f32 	%f833, %f831, %f832;
	st.shared.f32 	[%r3+4], %f833;
	ld.shared.f32 	%f834, [%r3+56];
	ld.shared.f32 	%f835, [%r3+8];
	add.f32 	%f836, %f834, %f835;
	st.shared.f32 	[%r3+8], %f836;
$L__BB2_72:
	setp.gt.u32 	%p52, %r2, 1;
	bar.sync 	0;
	@%p52 bra 	$L__BB2_74;
	ld.shared.f32 	%f837, [%r3+24];
	ld.shared.f32 	%f838, [%r3];
	add.f32 	%f839, %f837, %f838;
	st.shared.f32 	[%r3], %f839;
	ld.shared.f32 	%f840, [%r3+28];
	ld.shared.f32 	%f841, [%r3+4];
	add.f32 	%f842, %f840, %f841;
	st.shared.f32 	[%r3+4], %f842;
	ld.shared.f32 	%f843, [%r3+32];
	ld.shared.f32 	%f844, [%r3+8];
	add.f32 	%f845, %f843, %f844;
	st.shared.f32 	[%r3+8], %f845;
$L__BB2_74:
	setp.ne.s32 	%p53, %r2, 0;
	bar.sync 	0;
	@%p53 bra 	$L__BB2_76;
	ld.shared.f32 	%f846, [_ZZ17current_element_BPfS_iS_S_E5s_dbs+12];
	ld.shared.f32 	%f847, [%r3];
	add.f32 	%f848, %f846, %f847;
	st.shared.f32 	[%r3], %f848;
	ld.shared.f32 	%f849, [_ZZ17current_element_BPfS_iS_S_E5s_dbs+16];
	ld.shared.f32 	%f850, [%r3+4];
	add.f32 	%f851, %f849, %f850;
	st.shared.f32 	[%r3+4], %f851;
	ld.shared.f32 	%f852, [_ZZ17current_element_BPfS_iS_S_E5s_dbs+20];
	ld.shared.f32 	%f853, [%r3+8];
	add.f32 	%f854, %f852, %f853;
	st.shared.f32 	[%r3+8], %f854;
	ld.shared.f32 	%f855, [_ZZ17current_element_BPfS_iS_S_E5s_dbs];
	st.shared.f32 	[_ZZ51callback_for_runge_kutta4_for_magnet_with_single_qsfPfS_fS_S_iS_E1m_$_0], %f855;
	ld.shared.f32 	%f856, [_ZZ17current_element_BPfS_iS_S_E5s_dbs+4];
	st.shared.f32 	[_ZZ51callback_for_runge_kutta4_for_magnet_with_single_qsfPfS_fS_S_iS_E1m_$_1], %f856;
	ld.shared.f32 	%f857, [_ZZ17current_element_BPfS_iS_S_E5s_dbs+8];
	st.shared.f32 	[_ZZ51callback_for_runge_kutta4_for_magnet_with_single_qsfPfS_fS_S_iS_E1m_$_2], %f857;
$L__BB2_76:
	setp.ne.s32 	%p54, %r2, 0;
	bar.sync 	0;
	mov.f32 	%f1785, 0f00000000;
	mov.f32 	%f1786, 0f00000000;
	mov.f32 	%f1787, 0f00000000;
	@%p54 bra 	$L__BB2_82;
	ld.global.f32 	%f859, [%rd7+48];
	ld.global.f32 	%f81, [%rd7+60];
	ld.shared.f32 	%f861, [_ZZ31track_for_magnet_with_single_qsPfS_S_S_PiS_S_E4temp_$_0];
	ld.global.f32 	%f862, [%rd7];
	sub.f32 	%f863, %f861, %f862;
	ld.shared.f32 	%f864, [_ZZ31track_for_magnet_with_single_qsPfS_S_S_PiS_S_E4temp_$_1];
	ld.global.f32 	%f865, [%rd7+4];
	sub.f32 	%f866, %f864, %f865;
	ld.shared.f32 	%f867, [_ZZ31track_for_magnet_with_single_qsPfS_S_S_PiS_S_E4temp_$_2];
	ld.global.f32 	%f868, [%rd7+8];
	sub.f32 	%f869, %f867, %f868;
	ld.global.f32 	%f82, [%rd7+12];
	ld.global.f32 	%f83, [%rd7+16];
	mul.f32 	%f870, %f866, %f83;
	fma.rn.f32 	%f871, %f863, %f82, %f870;
	ld.global.f32 	%f84, [%rd7+20];
	fma.rn.f32 	%f85, %f869, %f84, %f871;
	ld.global.f32 	%f86, [%rd7+24];
	ld.global.f32 	%f87, [%rd7+28];
	mul.f32 	%f872, %f866, %f87;
	fma.rn.f32 	%f873, %f863, %f86, %f872;
	ld.global.f32 	%f88, [%rd7+32];
	fma.rn.f32 	%f89, %f869, %f88, %f873;
	ld.global.f32 	%f874, [%rd7+36];
	ld.global.f32 	%f875, [%rd7+40];
	mul.f32 	%f876, %f866, %f875;
	fma.rn.f32 	%f877, %f863, %f874, %f876;
	ld.global.f32 	%f878, [%rd7+44];
	fma.rn.f32 	%f879, %f869, %f878, %f877;
	setp.lt.f32 	%p55, %f879, 0f00000000;
	setp.gt.f32 	%p56, %f879, %f859;
	or.pred  	%p57, %p55, %p56;
	@%p57 bra 	$L__BB2_81;
	setp.gt.f32 	%p58, %f85, %f81;
	neg.f32 	%f882, %f81;
	setp.lt.f32 	%p59, %f85, %f882;
	or.pred  	%p60, %p58, %p59;
	setp.gt.f32 	%p61, %f89, %f81;
	setp.lt.f32 	%p62, %f89, %f882;
	or.pred  	%p63, %p61, %p62;
	or.pred  	%p64, %p60, %p63;
	@%p64 bra 	$L__BB2_81;
	mul.f32 	%f90, %f85, %f85;
	mul.f32 	%f91, %f89, %f89;
	add.f32 	%f885, %f90, %f91;
	sqrt.rn.f32 	%f886, %f885;
	setp.gt.f32 	%p65, %f886, %f81;
	@%p65 bra 	$L__BB2_81;
	ld.global.f32 	%f887, [%rd7+52];
	ld.global.f32 	%f888, [%rd7+56];
	mul.f32 	%f889, %f85, %f89;
	mul.f32 	%f890, %f888, %f889;
	fma.rn.f32 	%f891, %f887, %f89, %f890;
	mul.f32 	%f892, %f887, %f85;
	cvt.f64.f32 	%fd6, %f892;
	cvt.f64.f32 	%fd7, %f888;
	mul.f64 	%fd8, %fd7, 0d3FE0000000000000;
	sub.f32 	%f893, %f90, %f91;
	cvt.f64.f32 	%fd9, %f893;
	fma.rn.f64 	%fd10, %fd8, %fd9, %fd6;
	cvt.rn.f32.f64 	%f894, %fd10;
	mul.f32 	%f895, %f86, %f894;
	mul.f32 	%f896, %f87, %f894;
	mul.f32 	%f897, %f88, %f894;
	fma.rn.f32 	%f1787, %f891, %f82, %f895;
	fma.rn.f32 	%f1786, %f891, %f83, %f896;
	fma.rn.f32 	%f1785, %f891, %f84, %f897;
$L__BB2_81:
	ld.shared.f32 	%f898, [_ZZ51callback_for_runge_kutta4_for_magnet_with_single_qsfPfS_fS_S_iS_E1m_$_0];
	add.f32 	%f899, %f1787, %f898;
	st.shared.f32 	[_ZZ51callback_for_runge_kutta4_for_magnet_with_single_qsfPfS_fS_S_iS_E1m_$_0], %f899;
	ld.shared.f32 	%f900, [_ZZ51callback_for_runge_kutta4_for_magnet_with_single_qsfPfS_fS_S_iS_E1m_$_1];
	add.f32 	%f901, %f1786, %f900;
	st.shared.f32 	[_ZZ51callback_for_runge_kutta4_for_magnet_with_single_qsfPfS_fS_S_iS_E1m_$_1], %f901;
	ld.shared.f32 	%f902, [_ZZ51callback_for_runge_kutta4_for_magnet_with_single_qsfPfS_fS_S_iS_E1m_$_2];
	add.f32 	%f903, %f1785, %f902;
	st.shared.f32 	[_ZZ51callback_for_runge_kutta4_for_magnet_with_single_qsfPfS_fS_S_iS_E1m_$_2], %f903;
$L__BB2_82:
	setp.ne.s32 	%p66, %r2, 0;
	bar.sync 	0;
	@%p66 bra 	$L__BB2_84;
	ld.shared.f32 	%f904, [_ZZ31track_for_magnet_with_single_qsPfS_S_S_PiS_S_E4temp_$_4];
	ld.shared.f32 	%f905, [_ZZ51callback_for_runge_kutta4_for_magnet_with_single_qsfPfS_fS_S_iS_E1m_$_2];
	mul.f32 	%f906, %f904, %f905;
	ld.shared.f32 	%f907, [_ZZ31track_for_magnet_with_single_qsPfS_S_S_PiS_S_E4temp_$_5];
	ld.shared.f32 	%f908, [_ZZ51callback_for_runge_kutta4_for_magnet_with_single_qsfPfS_fS_S_iS_E1m_$_1];
	mul.f32 	%f909, %f907, %f908;
	sub.f32 	%f910, %f906, %f909;
	ld.shared.f32 	%f911, [_ZZ31track_for_magnet_with_single_qsPfS_S_S_PiS_S_E4temp_$_3];
	ld.shared.f32 	%f912, [_ZZ51callback_for_runge_kutta4_for_magnet_with_single_qsfPfS_fS_S_iS_E1m_$_0];
	mul.f32 	%f913, %f907, %f912;
	mul.f32 	%f914, %f911, %f905;
	sub.f32 	%f915, %f913, %f914;
	mul.f32 	%f916, %f911, %f908;
	mul.f32 	%f917, %f904, %f912;
	sub.f32 	%f918, %f916, %f917;
	mul.f32 	%f919, %f2, %f910;
	st.shared.f32 	[_ZZ31track_for_magnet_with_single_qsPfS_S_S_PiS_S_E2k2_$_3], %f919;
	mul.f32 	%f920, %f2, %f915;
	st.shared.f32 	[_ZZ31track_for_magnet_with_single_qsPfS_S_S_PiS_S_E2k2_$_4], %f920;
	mul.f32 	%f921, %f2, %f918;
	st.shared.f32 	[_ZZ31track_for_magnet_with_single_qsPfS_S_S_PiS_S_E2k2_$_5], %f921;
	st.shared.f32 	[_ZZ31track_for_magnet_with_single_qsPfS_S_S_PiS_S_E2k2_$_0], %f911;
	st.shared.f32 	[_ZZ31track_for_magnet_with_single_qsPfS_S_S_PiS_S_E2k2_$_1], %f904;
	st.shared.f32 	[_ZZ31track_for_magnet_with_single_qsPfS_S_S_PiS_S_E2k2_$_2], %f907;
$L__BB2_84:
	setp.ne.s32 	%p67, %r2, 0;
	bar.sync 	0;
	@%p67 bra 	$L__BB2_86;
	ld.shared.f32 	%f922, [_ZZ31track_for_magnet_with_single_qsPfS_S_S_PiS_S_E2k2_$_0];
	mul.f32 	%f923, %f1, 0f3F000000;
	ld.shared.f32 	%f924, [_ZZ31track_for_magnet_with_single_qsPfS_S_S_PiS_S_E2k2_$_1];
	ld.shared.f32 	%f925, [_ZZ31track_for_magnet_with_single_qsPfS_S_S_PiS_S_E2k2_$_2];
	ld.shared.f32 	%f926, [_ZZ31track_for_magnet_with_single_qsPfS_S_S_PiS_S_E2k2_$_3];
	ld.shared.f32 	%f927, [_ZZ31track_for_magnet_with_single_qsPfS_S_S_PiS_S_E2k2_$_4];
	ld.shared.f32 	%f928, [_ZZ31track_for_magnet_with_single_qsPfS_S_S_PiS_S_E2k2_$_5];
	ld.shared.f32 	%f929, [_ZZ31track_for_magnet_with_single_qsPfS_S_S_PiS_S_E2Y0_$_0];
	fma.rn.f32 	%f930, %f923, %f922, %f929;
	st.shared.f32 	[_ZZ31track_for_magnet_with_single_qsPfS_S_S_PiS_S_E4temp_$_0], %f930;
	ld.shared.f32 	%f931, [_ZZ31track_for_magnet_with_single_qsPfS_S_S_PiS_S_E2Y0_$_1];
	fma.rn.f32 	%f932, %f923, %f924, %f931;
	st.shared.f32 	[_ZZ31track_for_magnet_with_single_qsPfS_S_S_PiS_S_E4temp_$_1], %f932;
	ld.shared.f32 	%f933, [_ZZ31track_for_magnet_with_single_qsPfS_S_S_PiS_S_E2Y0_$_2];
	fma.rn.f32 	%f934, %f923, %f925, %f933;
	st.shared.f32 	[_ZZ31track_for_magnet_with_single_qsPfS_S_S_PiS_S_E4temp_$_2], %f934;
	ld.shared.f32 	%f935, [_ZZ31track_for_magnet_with_single_qsPfS_S_S_PiS_S_E2Y0_$_3];
	fma.rn.f32 	%f936, %f923, %f926, %f935;
	st.shared.f32 	[_ZZ31track_for_magnet_with_single_qsPfS_S_S_PiS_S_E4temp_$_3], %f936;
	ld.shared.f32 	%f937, [_ZZ31track_for_magnet_with_single_qsPfS_S_S_PiS_S_E2Y0_$_4];
	fma.rn.f32 	%f938, %f923, %f927, %f937;
	st.shared.f32 	[_ZZ31track_for_magnet_with_single_qsPfS_S_S_PiS_S_E4temp_$_4], %f938;
	ld.shared.f32 	%f939, [_ZZ31track_for_magnet_with_single_qsPfS_S_S_PiS_S_E2Y0_$_5];
	fma.rn.f32 	%f940, %f923, %f928, %f939;
	st.shared.f32 	[_ZZ31track_for_magnet_with_single_qsPfS_S_S_PiS_S_E4temp_$_5], %f940;
$L__BB2_86:
	bar.sync 	0;
	ld.global.u32 	%r30, [%rd6];
	mov.b32 	%r96, 0;
	st.shared.u32 	[%r3], %r96;
	st.shared.u32 	[%r3+4], %r96;
	st.shared.u32 	[%r3+8], %r96;
	setp.ge.s32 	%p68, %r2, %r30;
	@%p68 bra 	$L__BB2_96;
	mul.lo.s32 	%r97, %r30, 3;
	ld.shared.f32 	%f98, [_ZZ31track_for_magnet_with_single_qsPfS_S_S_PiS_S_E4temp_$_0];
	ld.shared.f32 	%f99, [_ZZ31track_for_magnet_with_single_qsPfS_S_S_PiS_S_E4temp_$_1];
	ld.shared.f32 	%f100, [_ZZ31track_for_magnet_with_single_qsPfS_S_S_PiS_S_E4temp_$_2];
	add.s32 	%r98, %r4, 3072;
	max.s32 	%r99, %r97, %r98;
	sub.s32 	%r100, %r99, %r4;
	setp.ne.s32 	%p69, %r100, 3072;
	selp.u32 	%r101, 1, 0, %p69;
	selp.b32 	%r102, 2, 1, %p69;
	add.s32 	%r103, %r4, %r101;
	sub.s32 	%r104, %r99, %r103;
	add.s32 	%r105, %r104, -3072;
	mul.hi.u32 	%r106, %r105, -1431655765;
	shr.u32 	%r107, %r106, 11;
	add.s32 	%r31, %r102, %r107;
	add.s32 	%r108, %r107, %r101;
	setp.lt.u32 	%p70, %r108, 3;
	mov.f32 	%f1803, 0f00000000;
	mov.f32 	%f1804, %f1803;
	mov.f32 	%f1805, %f1803;
	mov.u32 	%r139, %r4;
	@%p70 bra 	$L__BB2_90;
	and.b32  	%r32, %r31, 4194300;
	mov.b32 	%r140, 0;
	mov.f32 	%f1803, 0f00000000;
	mov.u32 	%r139, %r4;
$L__BB2_89:
	.pragma "nounroll";
	mul.wide.u32 	%rd56, %r139, 4;
	add.s64 	%rd57, %rd4, %rd56;
	add.s64 	%rd58, %rd5, %rd56;
	ld.global.f32 	%f944, [%rd58];
	sub.f32 	%f945, %f98, %f944;
	ld.global.f32 	%f946, [%rd58+4];
	sub.f32 	%f947, %f99, %f946;
	ld.global.f32 	%f948, [%rd58+8];
	sub.f32 	%f949, %f100, %f948;
	mul.f32 	%f950, %f947, %f947;
	fma.rn.f32 	%f951, %f945, %f945, %f950;
	fma.rn.f32 	%f952, %f949, %f949, %f951;
	sqrt.rn.f32 	%f953, %f952;
	mul.f32 	%f954, %f953, %f953;
	mul.f32 	%f955, %f953, %f954;
	ld.global.f32 	%f956, [%rd57+4];
	mul.f32 	%f957, %f949, %f956;
	ld.global.f32 	%f958, [%rd57+8];
	mul.f32 	%f959, %f947, %f958;
	sub.f32 	%f960, %f957, %f959;
	ld.global.f32 	%f961, [%rd57];
	mul.f32 	%f962, %f945, %f958;
	mul.f32 	%f963, %f949, %f961;
	sub.f32 	%f964, %f962, %f963;
	mul.f32 	%f965, %f947, %f961;
	mul.f32 	%f966, %f945, %f956;
	sub.f32 	%f967, %f965, %f966;
	rcp.rn.f32 	%f968, %f955;
	fma.rn.f32 	%f969, %f968, %f960, %f1805;
	fma.rn.f32 	%f970, %f968, %f964, %f1804;
	fma.rn.f32 	%f971, %f968, %f967, %f1803;
	ld.global.f32 	%f972, [%rd58+12288];
	sub.f32 	%f973, %f98, %f972;
	ld.global.f32 	%f974, [%rd58+12292];
	sub.f32 	%f975, %f99, %f974;
	ld.global.f32 	%f976, [%rd58+12296];
	sub.f32 	%f977, %f100, %f976;
	mul.f32 	%f978, %f975, %f975;
	fma.rn.f32 	%f979, %f973, %f973, %f978;
	fma.rn.f32 	%f980, %f977, %f977, %f979;
	sqrt.rn.f32 	%f981, %f980;
	mul.f32 	%f982, %f981, %f981;
	mul.f32 	%f983, %f981, %f982;
	ld.global.f32 	%f984, [%rd57+12292];
	mul.f32 	%f985, %f977, %f984;
	ld.global.f32 	%f986, [%rd57+12296];
	mul.f32 	%f987, %f975, %f986;
	sub.f32 	%f988, %f985, %f987;
	ld.global.f32 	%f989, [%rd57+12288];
	mul.f32 	%f990, %f973, %f986;
	mul.f32 	%f991, %f977, %f989;
	sub.f32 	%f992, %f990, %f991;
	mul.f32 	%f993, %f975, %f989;
	mul.f32 	%f994, %f973, %f984;
	sub.f32 	%f995, %f993, %f994;
	rcp.rn.f32 	%f996, %f983;
	fma.rn.f32 	%f997, %f996, %f988, %f969;
	fma.rn.f32 	%f998, %f996, %f992, %f970;
	fma.rn.f32 	%f999, %f996, %f995, %f971;
	ld.global.f32 	%f1000, [%rd58+24576];
	sub.f32 	%f1001, %f98, %f1000;
	ld.global.f32 	%f1002, [%rd58+24580];
	sub.f32 	%f1003, %f99, %f1002;
	ld.global.f32 	%f1004, [%rd58+24584];
	sub.f32 	%f1005, %f100, %f1004;
	mul.f32 	%f1006, %f1003, %f1003;
	fma.rn.f32 	%f1007, %f1001, %f1001, %f1006;
	fma.rn.f32 	%f1008, %f1005, %f1005, %f1007;
	sqrt.rn.f32 	%f1009, %f1008;
	mul.f32 	%f1010, %f1009, %f1009;
	mul.f32 	%f1011, %f1009, %f1010;
	ld.global.f32 	%f1012, [%rd57+24580];
	mul.f32 	%f1013, %f1005, %f1012;
	ld.global.f32 	%f1014, [%rd57+24584];
	mul.f32 	%f1015, %f1003, %f1014;
	sub.f32 	%f1016, %f1013, %f1015;
	ld.global.f32 	%f1017, [%rd57+24576];
	mul.f32 	%f1018, %f1001, %f1014;
	mul.f32 	%f1019, %f1005, %f1017;
	sub.f32 	%f1020, %f1018, %f1019;
	mul.f32 	%f1021, %f1003, %f1017;
	mul.f32 	%f1022, %f1001, %f1012;
	sub.f32 	%f1023, %f1021, %f1022;
	rcp.rn.f32 	%f1024, %f1011;
	fma.rn.f32 	%f1025, %f1024, %f1016, %f997;
	fma.rn.f32 	%f1026, %f1024, %f1020, %f998;
	fma.rn.f32 	%f1027, %f1024, %f1023, %f999;
	ld.global.f32 	%f1028, [%rd58+36864];
	sub.f32 	%f1029, %f98, %f1028;
	ld.global.f32 	%f1030, [%rd58+36868];
	sub.f32 	%f1031, %f99, %f1030;
	ld.global.f32 	%f1032, [%rd58+36872];
	sub.f32 	%f1033, %f100, %f1032;
	mul.f32 	%f1034, %f1031, %f1031;
	fma.rn.f32 	%f1035, %f1029, %f1029, %f1034;
	fma.rn.f32 	%f1036, %f1033, %f1033, %f1035;
	sqrt.rn.f32 	%f1037, %f1036;
	mul.f32 	%f1038, %f1037, %f1037;
	mul.f32 	%f1039, %f1037, %f1038;
	ld.global.f32 	%f1040, [%rd57+36868];
	mul.f32 	%f1041, %f1033, %f1040;
	ld.global.f32 	%f1042, [%rd57+36872];
	mul.f32 	%f1043, %f1031, %f1042;
	sub.f32 	%f1044, %f1041, %f1043;
	ld.global.f32 	%f1045, [%rd57+36864];
	mul.f32 	%f1046, %f1029, %f1042;
	mul.f32 	%f1047, %f1033, %f1045;
	sub.f32 	%f1048, %f1046, %f1047;
	mul.f32 	%f1049, %f1031, %f1045;
	mul.f32 	%f1050, %f1029, %f1040;
	sub.f32 	%f1051, %f1049, %f1050;
	rcp.rn.f32 	%f1052, %f1039;
	fma.rn.f32 	%f1805, %f1052, %f1044, %f1025;
	fma.rn.f32 	%f1804, %f1052, %f1048, %f1026;
	fma.rn.f32 	%f1803, %f1052, %f1051, %f1027;
	add.s32 	%r139, %r139, 12288;
	add.s32 	%r140, %r140, 4;
	setp.eq.s32 	%p71, %r140, %r32;
	@%p71 bra 	$L__BB2_90;
	bra.uni 	$L__BB2_89;
$L__BB2_90:
	and.b32  	%r34, %r31, 3;
	setp.eq.s32 	%p72, %r34, 0;
	@%p72 bra 	$L__BB2_95;
	setp.eq.s32 	%p73, %r34, 1;
	@%p73 bra 	$L__BB2_93;
	mul.wide.u32 	%rd59, %r139, 4;
	add.s64 	%rd60, %rd4, %rd59;
	add.s64 	%rd61, %rd5, %rd59;
	ld.global.f32 	%f1054, [%rd61];
	sub.f32 	%f1055, %f98, %f1054;
	ld.global.f32 	%f1056, [%rd61+4];
	sub.f32 	%f1057, %f99, %f1056;
	ld.global.f32 	%f1058, [%rd61+8];
	sub.f32 	%f1059, %f100, %f1058;
	mul.f32 	%f1060, %f1057, %f1057;
	fma.rn.f32 	%f1061, %f1055, %f1055, %f1060;
	fma.rn.f32 	%f1062, %f1059, %f1059, %f1061;
	sqrt.rn.f32 	%f1063, %f1062;
	mul.f32 	%f1064, %f1063, %f1063;
	mul.f32 	%f1065, %f1063, %f1064;
	ld.global.f32 	%f1066, [%rd60+4];
	mul.f32 	%f1067, %f1059, %f1066;
	ld.global.f32 	%f1068, [%rd60+8];
	mul.f32 	%f1069, %f1057, %f1068;
	sub.f32 	%f1070, %f1067, %f1069;
	ld.global.f32 	%f1071, [%rd60];
	mul.f32 	%f1072, %f1055, %f1068;
	mul.f32 	%f1073, %f1059, %f1071;
	sub.f32 	%f1074, %f1072, %f1073;
	mul.f32 	%f1075, %f1057, %f1071;
	mul.f32 	%f1076, %f1055, %f1066;
	sub.f32 	%f1077, %f1075, %f1076;
	rcp.rn.f32 	%f1078, %f1065;
	fma.rn.f32 	%f1079, %f1078, %f1070, %f1805;
	fma.rn.f32 	%f1080, %f1078, %f1074, %f1804;
	fma.rn.f32 	%f1081, %f1078, %f1077, %f1803;
	ld.global.f32 	%f1082, [%rd61+12288];
	sub.f32 	%f1083, %f98, %f1082;
	ld.global.f32 	%f1084, [%rd61+12292];
	sub.f32 	%f1085, %f99, %f1084;
	ld.global.f32 	%f1086, [%rd61+12296];
	sub.f32 	%f1087, %f100, %f1086;
	mul.f32 	%f1088, %f1085, %f1085;
	fma.rn.f32 	%f1089, %f1083, %f1083, %f1088;
	fma.rn.f32 	%f1090, %f1087, %f1087, %f1089;
	sqrt.rn.f32 	%f1091, %f1090;
	mul.f32 	%f1092, %f1091, %f1091;
	mul.f32 	%f1093, %f1091, %f1092;
	ld.global.f32 	%f1094, [%rd60+12292];
	mul.f32 	%f1095, %f1087, %f1094;
	ld.global.f32 	%f1096, [%rd60+12296];
	mul.f32 	%f1097, %f1085, %f1096;
	sub.f32 	%f1098, %f1095, %f1097;
	ld.global.f32 	%f1099, [%rd60+12288];
	mul.f32 	%f1100, %f1083, %f1096;
	mul.f32 	%f1101, %f1087, %f1099;
	sub.f32 	%f1102, %f1100, %f1101;
	mul.f32 	%f1103, %f1085, %f1099;
	mul.f32 	%f1104, %f1083, %f1094;
	sub.f32 	%f1105, %f1103, %f1104;
	rcp.rn.f32 	%f1106, %f1093;
	fma.rn.f32 	%f1805, %f1106, %f1098, %f1079;
	fma.rn.f32 	%f1804, %f1106, %f1102, %f1080;
	fma.rn.f32 	%f1803, %f1106, %f1105, %f1081;
	add.s32 	%r139, %r139, 6144;
$L__BB2_93:
	and.b32  	%r110, %r31, 1;
	setp.eq.b32 	%p74, %r110, 1;
	not.pred 	%p75, %p74;
	@%p75 bra 	$L__BB2_95;
	mul.wide.u32 	%rd62, %r139, 4;
	add.s64 	%rd63, %rd4, %rd62;
	add.s64 	%rd64, %rd5, %rd62;
	ld.global.f32 	%f1107, [%rd64];
	sub.f32 	%f1108, %f98, %f1107;
	ld.global.f32 	%f1109, [%rd64+4];
	sub.f32 	%f1110, %f99, %f1109;
	ld.global.f32 	%f1111, [%rd64+8];
	sub.f32 	%f1112, %f100, %f1111;
	mul.f32 	%f1113, %f1110, %f1110;
	fma.rn.f32 	%f1114, %f1108, %f1108, %f1113;
	fma.rn.f32 	%f1115, %f1112, %f1112, %f1114;
	sqrt.rn.f32 	%f1116, %f1115;
	mul.f32 	%f1117, %f1116, %f1116;
	mul.f32 	%f1118, %f1116, %f1117;
	ld.global.f32 	%f1119, [%rd63+4];
	mul.f32 	%f1120, %f1112, %f1119;
	ld.global.f32 	%f1121, [%rd63+8];
	mul.f32 	%f1122, %f1110, %f1121;
	sub.f32 	%f1123, %f1120, %f1122;
	ld.global.f32 	%f1124, [%rd63];
	mul.f32 	%f1125, %f1108, %f1121;
	mul.f32 	%f1126, %f1112, %f1124;
	sub.f32 	%f1127, %f1125, %f1126;
	mul.f32 	%f1128, %f1110, %f1124;
	mul.f32 	%f1129, %f1108, %f1119;
	sub.f32 	%f1130, %f1128, %f1129;
	rcp.rn.f32 	%f1131, %f1118;
	fma.rn.f32 	%f1805, %f1131, %f1123, %f1805;
	fma.rn.f32 	%f1804, %f1131, %f1127, %f1804;
	fma.rn.f32 	%f1803, %f1131, %f1130, %f1803;
$L__BB2_95:
	st.shared.f32 	[%r3], %f1805;
	st.shared.f32 	[%r3+4], %f1804;
	st.shared.f32 	[%r3+8], %f1803;
$L__BB2_96:
	setp.gt.u32 	%p76, %r2, 511;
	bar.sync 	0;
	@%p76 bra 	$L__BB2_98;
	ld.shared.f32 	%f1132, [%r3+6144];
	ld.shared.f32 	%f1133, [%r3];
	add.f32 	%f1134, %f1132, %f1133;
	st.shared.f32 	[%r3], %f1134;
	ld.shared.f32 	%f1135, [%r3+6148];
	ld.shared.f32 	%f1136, [%r3+4];
	add.f32 	%f1137, %f1135, %f1136;
	st.shared.f32 	[%r3+4], %f1137;
	ld.shared.f32 	%f1138, [%r3+6152];
	ld.shared.f32 	%f1139, [%r3+8];
	add.f32 	%f1140, %f1138, %f1139;
	st.shared.f32 	[%r3+8], %f1140;
$L__BB2_98:
	setp.gt.u32 	%p77, %r2, 255;
	bar.sync 	0;
	@%p77 bra 	$L__BB2_100;
	ld.shared.f32 	%f1141, [%r3+3072];
	ld.shared.f32 	%f1142, [%r3];
	add.f32 	%f1143, %f1141, %f1142;
	st.shared.f32 	[%r3], %f1143;
	ld.shared.f32 	%f1144, [%r3+3076];
	ld.shared.f32 	%f1145, [%r3+4];
	add.f32 	%f1146, %f1144, %f1145;
	st.shared.f32 	[%r3+4], %f1146;
	ld.shared.f32 	%f1147, [%r3+3080];
	ld.shared.f32 	%f1148, [%r3+8];
	add.f32 	%f1149, %f1147, %f1148;
	st.shared.f32 	[%r3+8], %f1149;
$L__BB2_100:
	setp.gt.u32 	%p78, %r2, 127;
	bar.sync 	0;
	@%p78 bra 	$L__BB2_102;
	ld.shared.f32 	%f1150, [%r3+1536];
	ld.shared.f32 	%f1151, [%r3];
	add.f32 	%f1152, %f1150, %f1151;
	st.shared.f32 	[%r3], %f1152;
	ld.shared.f32 	%f1153, [%r3+1540];
	ld.shared.f32 	%f1154, [%r3+4];
	add.f32 	%f1155, %f1153, %f1154;
	st.shared.f32 	[%r3+4], %f1155;
	ld.shared.f32 	%f1156, [%r3+1544];
	ld.shared.f32 	%f1157, [%r3+8];
	add.f32 	%f1158, %f1156, %f1157;
	st.shared.f32 	[%r3+8], %f1158;
$L__BB2_102:
	setp.gt.u32 	%p79, %r2, 63;
	bar.sync 	0;
	@%p79 bra 	$L__BB2_104;
	ld.shared.f32 	%f1159, [%r3+768];
	ld.shared.f32 	%f1160, [%r3];
	add.f32 	%f1161, %f1159, %f1160;
	st.shared.f32 	[%r3], %f1161;
	ld.shared.f32 	%f1162, [%r3+772];
	ld.shared.f32 	%f1163, [%r3+4];
	add.f32 	%f1164, %f1162, %f1163;
	st.shared.f32 	[%r3+4], %f1164;
	ld.shared.f32 	%f1165, [%r3+776];
	ld.shared.f32 	%f1166, [%r3+8];
	add.f32 	%f1167, %f1165, %f1166;
	st.shared.f32 	[%r3+8], %f1167;
$L__BB2_104:
	setp.gt.u32 	%p80, %r2, 31;
	bar.sync 	0;
	@%p80 bra 	$L__BB2_106;
	ld.shared.f32 	%f1168, [%r3+384];
	ld.shared.f32 	%f1169, [%r3];
	add.f32 	%f1170, %f1168, %f1169;
	st.shared.f32 	[%r3], %f1170;
	ld.shared.f32 	%f1171, [%r3+388];
	ld.shared.f32 	%f1172, [%r3+4];
	add.f32 	%f1173, %f1171, %f1172;
	st.shared.f32 	[%r3+4], %f1173;
	ld.shared.f32 	%f1174, [%r3+392];
	ld.shared.f32 	%f1175, [%r3+8];
	add.f32 	%f1176, %f1174, %f1175;
	st.shared.f32 	[%r3+8], %f1176;
$L__BB2_106:
	setp.gt.u32 	%p81, %r2, 15;
	bar.sync 	0;
	@%p81 bra 	$L__BB2_108;
	ld.shared.f32 	%f1177, [%r3+192];
	ld.shared.f32 	%f1178, [%r3];
	add.f32 	%f1179, %f1177, %f1178;
	st.shared.f32 	[%r3], %f1179;
	ld.shared.f32 	%f1180, [%r3+196];
	ld.shared.f32 	%f1181, [%r3+4];
	add.f32 	%f1182, %f1180, %f1181;
	st.shared.f32 	[%r3+4], %f1182;
	ld.shared.f32 	%f1183, [%r3+200];
	ld.shared.f32 	%f1184, [%r3+8];
	add.f32 	%f1185, %f1183, %f1184;
	st.shared.f32 	[%r3+8], %f1185;
$L__BB2_108:
	setp.gt.u32 	%p82, %r2, 7;
	bar.sync 	0;
	@%p82 bra 	$L__BB2_110;
	ld.shared.f32 	%f1186, [%r3+96];
	ld.shared.f32 	%f1187, [%r3];
	add.f32 	%f1188, %f1186, %f1187;
	st.shared.f32 	[%r3], %f1188;
	ld.shared.f32 	%f1189, [%r3+100];
	ld.shared.f32 	%f1190, [%r3+4];
	add.f32 	%f1191, %f1189, %f1190;
	st.shared.f32 	[%r3+4], %f1191;
	ld.shared.f32 	%f1192, [%r3+104];
	ld.shared.f32 	%f1193, [%r3+8];
	add.f32 	%f1194, %f1192, %f1193;
	st.shared.f32 	[%r3+8], %f1194;
$L__BB2_110:
	setp.gt.u32 	%p83, %r2, 3;
	bar.sync 	0;
	@%p83 bra 	$L__BB2_112;
	ld.shared.f32 	%f1195, [%r3+48];
	ld.shared.f32 	%f1196, [%r3];
	add.f32 	%f1197, %f1195, %f1196;
	st.shared.f32 	[%r3], %f1197;
	ld.shared.f32 	%f1198, [%r3+52];
	ld.shared.f32 	%f1199, [%r3+4];
	add.f32 	%f1200, %f1198, %f1199;
	st.shared.f32 	[%r3+4], %f1200;
	ld.shared.f32 	%f1201, [%r3+56];
	ld.shared.f32 	%f1202, [%r3+8];
	add.f32 	%f1203, %f1201, %f1202;
	st.shared.f32 	[%r3+8], %f1203;
$L__BB2_112:
	setp.gt.u32 	%p84, %r2, 1;
	bar.sync 	0;
	@%p84 bra 	$L__BB2_114;
	ld.shared.f32 	%f1204, [%r3+24];
	ld.shared.f32 	%f1205, [%r3];
	add.f32 	%f1206, %f1204, %f1205;
	st.shared.f32 	[%r3], %f1206;
	ld.shared.f32 	%f1207, [%r3+28];
	ld.shared.f32 	%f1208, [%r3+4];
	add.f32 	%f1209, %f1207, %f1208;
	st.shared.f32 	[%r3+4], %f1209;
	ld.shared.f32 	%f1210, [%r3+32];
	ld.shared.f32 	%f1211, [%r3+8];
	add.f32 	%f1212, %f1210, %f1211;
	st.shared.f32 	[%r3+8], %f1212;
$L__BB2_114:
	setp.ne.s32 	%p85, %r2, 0;
	bar.sync 	0;
	@%p85 bra 	$L__BB2_116;
	ld.shared.f32 	%f1213, [_ZZ17current_element_BPfS_iS_S_E5s_dbs+12];
	ld.shared.f32 	%f1214, [%r3];
	add.f32 	%f1215, %f1213, %f1214;
	st.shared.f32 	[%r3], %f1215;
	ld.shared.f32 	%f1216, [_ZZ17current_element_BPfS_iS_S_E5s_dbs+16];
	ld.shared.f32 	%f1217, [%r3+4];
	add.f32 	%f1218, %f1216, %f1217;
	st.shared.f32 	[%r3+4], %f1218;
	ld.shared.f32 	%f1219, [_ZZ17current_element_BPfS_iS_S_E5s_dbs+20];
	ld.shared.f32 	%f1220, [%r3+8];
	add.f32 	%f1221, %f1219, %f1220;
	st.shared.f32 	[%r3+8], %f1221;
	ld.shared.f32 	%f1222, [_ZZ17current_element_BPfS_iS_S_E5s_dbs];
	st.shared.f32 	[_ZZ51callback_for_runge_kutta4_for_magnet_with_single_qsfPfS_fS_S_iS_E1m_$_0], %f1222;
	ld.shared.f32 	%f1223, [_ZZ17current_element_BPfS_iS_S_E5s_dbs+4];
	st.shared.f32 	[_ZZ51callback_for_runge_kutta4_for_magnet_with_single_qsfPfS_fS_S_iS_E1m_$_1], %f1223;
	ld.shared.f32 	%f1224, [_ZZ17current_element_BPfS_iS_S_E5s_dbs+8];
	st.shared.f32 	[_ZZ51callback_for_runge_kutta4_for_magnet_with_single_qsfPfS_fS_S_iS_E1m_$_2], %f1224;
$L__BB2_116:
	setp.ne.s32 	%p86, %r2, 0;
	bar.sync 	0;
	mov.f32 	%f1806, 0f00000000;
	mov.f32 	%f1807, 0f00000000;
	mov.f32 	%f1808, 0f00000000;
	@%p86 bra 	$L__BB2_122;
	ld.global.f32 	%f1226, [%rd7+48];
	ld.global.f32 	%f128, [%rd7+60];
	ld.shared.f32 	%f1228, [_ZZ31track_for_magnet_with_single_qsPfS_S_S_PiS_S_E4temp_$_0];
	ld.global.f32 	%f1229, [%rd7];
	sub.f32 	%f1230, %f1228, %f1229;
	ld.shared.f32 	%f1231, [_ZZ31track_for_magnet_with_single_qsPfS_S_S_PiS_S_E4temp_$_1];
	ld.global.f32 	%f1232, [%rd7+4];
	sub.f32 	%f1233, %f1231, %f1232;
	ld.shared.f32 	%f1234, [_ZZ31track_for_magnet_with_single_qsPfS_S_S_PiS_S_E4temp_$_2];
	ld.global.f32 	%f1235, [%rd7+8];
	sub.f32 	%f1236, %f1234, %f1235;
	ld.global.f32 	%f129, [%rd7+12];
	ld.global.f32 	%f130, [%rd7+16];
	mul.f32 	%f1237, %f1233, %f130;
	fma.rn.f32 	%f1238, %f1230, %f129, %f1237;
	ld.global.f32 	%f131, [%rd7+20];
	fma.rn.f32 	%f132, %f1236, %f131, %f1238;
	ld.global.f32 	%f133, [%rd7+24];
	ld.global.f32 	%f134, [%rd7+28];
	mul.f32 	%f1239, %f1233, %f134;
	fma.rn.f32 	%f1240, %f1230, %f133, %f1239;
	ld.global.f32 	%f135, [%rd7+32];
	fma.rn.f32 	%f136, %f1236, %f135, %f1240;
	ld.global.f32 	%f1241, [%rd7+36];
	ld.global.f32 	%f1242, [%rd7+40];
	mul.f32 	%f1243, %f1233, %f1242;
	fma.rn.f32 	%f1244, %f1230, %f1241, %f1243;
	ld.global.f32 	%f1245, [%rd7+44];
	fma.rn.f32 	%f1246, %f1236, %f1245, %f1244;
	setp.lt.f32 	%p87, %f1246, 0f00000000;
	setp.gt.f32 	%p88, %f1246, %f1226;
	or.pred  	%p89, %p87, %p88;
	@%p89 bra 	$L__BB2_121;
	setp.gt.f32 	%p90, %f132, %f128;
	neg.f32 	%f1249, %f128;
	setp.lt.f32 	%p91, %f132, %f1249;
	or.pred  	%p92, %p90, %p91;
	setp.gt.f32 	%p93, %f136, %f128;
	setp.lt.f32 	%p94, %f136, %f1249;
	or.pred  	%p95, %p93, %p94;
	or.pred  	%p96, %p92, %p95;
	@%p96 bra 	$L__BB2_121;
	mul.f32 	%f137, %f132, %f132;
	mul.f32 	%f138, %f136, %f136;
	add.f32 	%f1252, %f137, %f138;
	sqrt.rn.f32 	%f1253, %f1252;
	setp.gt.f32 	%p97, %f1253, %f128;
	@%p97 bra 	$L__BB2_121;
	ld.global.f32 	%f1254, [%rd7+52];
	ld.global.f32 	%f1255, [%rd7+56];
	mul.f32 	%f1256, %f132, %f136;
	mul.f32 	%f1257, %f1255, %f1256;
	fma.rn.f32 	%f1258, %f1254, %f136, %f1257;
	mul.f32 	%f1259, %f1254, %f132;
	cvt.f64.f32 	%fd11, %f1259;
	cvt.f64.f32 	%fd12, %f1255;
	mul.f64 	%fd13, %fd12, 0d3FE0000000000000;
	sub.f32 	%f1260, %f137, %f138;
	cvt.f64.f32 	%fd14, %f1260;
	fma.rn.f64 	%fd15, %fd13, %fd14, %fd11;
	cvt.rn.f32.f64 	%f1261, %fd15;
	mul.f32 	%f1262, %f133, %f1261;
	mul.f32 	%f1263, %f134, %f1261;
	mul.f32 	%f1264, %f135, %f1261;
	fma.rn.f32 	%f1807, %f1258, %f129, %f1262;
	fma.rn.f32 	%f1806, %f1258, %f130, %f1263;
	fma.rn.f32 	%f1808, %f1258, %f131, %f1264;
$L__BB2_121:
	ld.shared.f32 	%f1265, [_ZZ51callback_for_runge_kutta4_for_magnet_with_single_qsfPfS_fS_S_iS_E1m_$_0];
	add.f32 	%f1266, %f1807, %f1265;
	st.shared.f32 	[_ZZ51callback_for_runge_kutta4_for_magnet_with_single_qsfPfS_fS_S_iS_E1m_$_0], %f1266;
	ld.shared.f32 	%f1267, [_ZZ51callback_for_runge_kutta4_for_magnet_with_single_qsfPfS_fS_S_iS_E1m_$_1];
	add.f32 	%f1268, %f1806, %f1267;
	st.shared.f32 	[_ZZ51callback_for_runge_kutta4_for_magnet_with_single_qsfPfS_fS_S_iS_E1m_$_1], %f1268;
	ld.shared.f32 	%f1269, [_ZZ51callback_for_runge_kutta4_for_magnet_with_single_qsfPfS_fS_S_iS_E1m_$_2];
	add.f32 	%f1270, %f1808, %f1269;
	st.shared.f32 	[_ZZ51callback_for_runge_kutta4_for_magnet_with_single_qsfPfS_fS_S_iS_E1m_$_2], %f1270;
$L__BB2_122:
	setp.ne.s32 	%p98, %r2, 0;
	bar.sync 	0;
	@%p98 bra 	$L__BB2_124;
	ld.shared.f32 	%f1271, [_ZZ31track_for_magnet_with_single_qsPfS_S_S_PiS_S_E4temp_$_4];
	ld.shared.f32 	%f1272, [_ZZ51callback_for_runge_kutta4_for_magnet_with_single_qsfPfS_fS_S_iS_E1m_$_2];
	mul.f32 	%f1273, %f1271, %f1272;
	ld.shared.f32 	%f1274, [_ZZ31track_for_magnet_with_single_qsPfS_S_S_PiS_S_E4temp_$_5];
	ld.shared.f32 	%f1275, [_ZZ51callback_for_runge_kutta4_for_magnet_with_single_qsfPfS_fS_S_iS_E1m_$_1];
	mul.f32 	%f1276, %f1274, %f1275;
	sub.f32 	%f1277, %f1273, %f1276;
	ld.shared.f32 	%f1278, [_ZZ31track_for_magnet_with_single_qsPfS_S_S_PiS_S_E4temp_$_3];
	ld.shared.f32 	%f1279, [_ZZ51callback_for_runge_kutta4_for_magnet_with_single_qsfPfS_fS_S_iS_E1m_$_0];
	mul.f32 	%f1280, %f1274, %f1279;
	mul.f32 	%f1281, %f1278, %f1272;
	sub.f32 	%f1282, %f1280, %f1281;
	mul.f32 	%f1283, %f1278, %f1275;
	mul.f32 	%f1284, %f1271, %f1279;
	sub.f32 	%f1285, %f1283, %f1284;
	mul.f32 	%f1286, %f2, %f1277;
	st.shared.f32 	[_ZZ31track_for_magnet_with_single_qsPfS_S_S_PiS_S_E2k3_$_3], %f1286;
	mul.f32 	%f1287, %f2, %f1282;
	st.shared.f32 	[_ZZ31track_for_magnet_with_single_qsPfS_S_S_PiS_S_E2k3_$_4], %f1287;
	mul.f32 	%f1288, %f2, %f1285;
	st.shared.f32 	[_ZZ31track_for_magnet_with_single_qsPfS_S_S_PiS_S_E2k3_$_5], %f1288;
	st.shared.f32 	[_ZZ31track_for_magnet_with_single_qsPfS_S_S_PiS_S_E2k3_$_0], %f1278;
	st.shared.f32 	[_ZZ31track_for_magnet_with_single_qsPfS_S_S_PiS_S_E2k3_$_1], %f1271;
	st.shared.f32 	[_ZZ31track_for_magnet_with_single_qsPfS_S_S_PiS_S_E2k3_$_2], %f1274;
$L__BB2_124:
	setp.ne.s32 	%p99, %r2, 0;
	bar.sync 	0;
	@%p99 bra 	$L__BB2_126;
	ld.shared.f32 	%f1289, [_ZZ31track_for_magnet_with_single_qsPfS_S_S_PiS_S_E2k3_$_0];
	ld.shared.f32 	%f1290, [_ZZ31track_for_magnet_with_single_qsPfS_S_S_PiS_S_E2k3_$_1];
	ld.shared.f32 	%f1291, [_ZZ31track_for_magnet_with_single_qsPfS_S_S_PiS_S_E2k3_$_2];
	ld.shared.f32 	%f1292, [_ZZ31track_for_magnet_with_single_qsPfS_S_S_PiS_S_E2k3_$_3];
	ld.shared.f32 	%f1293, [_ZZ31track_for_magnet_with_single_qsPfS_S_S_PiS_S_E2k3_$_4];
	ld.shared.f32 	%f1294, [_ZZ31track_for_magnet_with_single_qsPfS_S_S_PiS_S_E2k3_$_5];
	ld.shared.f32 	%f1295, [_ZZ31track_for_magnet_with_single_qsPfS_S_S_PiS_S_E2Y0_$_0];
	fma.rn.f32 	%f1296, %f1, %f1289, %f1295;
	st.shared.f32 	[_ZZ31track_for_magnet_with_single_qsPfS_S_S_PiS_S_E4temp_$_0], %f1296;
	ld.shared.f32 	%f1297, [_ZZ31track_for_magnet_with_single_qsPfS_S_S_PiS_S_E2Y0_$_1];
	fma.rn.f32 	%f1298, %f1, %f1290, %f1297;
	st.shared.f32 	[_ZZ31track_for_magnet_with_single_qsPfS_S_S_PiS_S_E4temp_$_1], %f1298;
	ld.shared.f32 	%f1299, [_ZZ31track_for_magnet_with_single_qsPfS_S_S_PiS_S_E2Y0_$_2];
	fma.rn.f32 	%f1300, %f1, %f1291, %f1299;
	st.shared.f32 	[_ZZ31track_for_magnet_with_single_qsPfS_S_S_PiS_S_E4temp_$_2], %f1300;
	ld.shared.f32 	%f1301, [_ZZ31track_for_magnet_with_single_qsPfS_S_S_PiS_S_E2Y0_$_3];
	fma.rn.f32 	%f1302, %f1, %f1292, %f1301;
	st.shared.f32 	[_ZZ31track_for_magnet_with_single_qsPfS_S_S_PiS_S_E4temp_$_3], %f1302;
	ld.shared.f32 	%f1303, [_ZZ31track_for_magnet_with_single_qsPfS_S_S_PiS_S_E2Y0_$_4];
	fma.rn.f32 	%f1304, %f1, %f1293, %f1303;
	st.shared.f32 	[_ZZ31track_for_magnet_with_single_qsPfS_S_S_PiS_S_E4temp_$_4], %f1304;
	ld.shared.f32 	%f1305, [_ZZ31track_for_magnet_with_single_qsPfS_S_S_PiS_S_E2Y0_$_5];
	fma.rn.f32 	%f1306, %f1, %f1294, %f1305;
	st.shared.f32 	[_ZZ31track_for_magnet_with_single_qsPfS_S_S_PiS_S_E4temp_$_5], %f1306;
$L__BB2_126:
	bar.sync 	0;
	ld.global.u32 	%r41, [%rd6];
	mov.b32 	%r111, 0;
	st.shared.u32 	[%r3], %r111;
	st.shared.u32 	[%r3+4], %r111;
	st.shared.u32 	[%r3+8], %r111;
	setp.ge.s32 	%p100, %r2, %r41;
	@%p100 bra 	$L__BB2_136;
	mul.lo.s32 	%r112, %r41, 3;
	ld.shared.f32 	%f145, [_ZZ31track_for_magnet_with_single_qsPfS_S_S_PiS_S_E4temp_$_0];
	ld.shared.f32 	%f146, [_ZZ31track_for_magnet_with_single_qsPfS_S_S_PiS_S_E4temp_$_1];
	ld.shared.f32 	%f147, [_ZZ31track_for_magnet_with_single_qsPfS_S_S_PiS_S_E4temp_$_2];
	add.s32 	%r113, %r4, 3072;
	max.s32 	%r114, %r112, %r113;
	sub.s32 	%r115, %r114, %r4;
	setp.ne.s32 	%p101, %r115, 3072;
	selp.u32 	%r116, 1, 0, %p101;
	selp.b32 	%r117, 2, 1, %p101;
	add.s32 	%r118, %r4, %r116;
	sub.s32 	%r119, %r114, %r118;
	add.s32 	%r120, %r119, -3072;
	mul.hi.u32 	%r121, %r120, -1431655765;
	shr.u32 	%r122, %r121, 11;
	add.s32 	%r42, %r117, %r122;
	add.s32 	%r123, %r122, %r116;
	setp.lt.u32 	%p102, %r123, 3;
	mov.f32 	%f1824, 0f00000000;
	mov.f32 	%f1825, %f1824;
	mov.f32 	%f1826, %f1824;
	mov.u32 	%r143, %r4;
	@%p102 bra 	$L__BB2_130;
	and.b32  	%r43, %r42, 4194300;
	mov.b32 	%r144, 0;
	mov.f32 	%f1824, 0f00000000;
	mov.u32 	%r143, %r4;
$L__BB2_129:
	.pragma "nounroll";
	mul.wide.u32 	%rd65, %r143, 4;
	add.s64 	%rd66, %rd4, %rd65;
	add.s64 	%rd67, %rd5, %rd65;
	ld.global.f32 	%f1310, [%rd67];
	sub.f32 	%f1311, %f145, %f1310;
	ld.global.f32 	%f1312, [%rd67+4];
	sub.f32 	%f1313, %f146, %f1312;
	ld.global.f32 	%f1314, [%rd67+8];
	sub.f32 	%f1315, %f147, %f1314;
	mul.f32 	%f1316, %f1313, %f1313;
	fma.rn.f32 	%f1317, %f1311, %f1311, %f1316;
	fma.rn.f32 	%f1318, %f1315, %f1315, %f1317;
	sqrt.rn.f32 	%f1319, %f1318;
	mul.f32 	%f1320, %f1319, %f1319;
	mul.f32 	%f1321, %f1319, %f1320;
	ld.global.f32 	%f1322, [%rd66+4];
	mul.f32 	%f1323, %f1315, %f1322;
	ld.global.f32 	%f1324, [%rd66+8];
	mul.f32 	%f1325, %f1313, %f1324;
	sub.f32 	%f1326, %f1323, %f1325;
	ld.global.f32 	%f1327, [%rd66];
	mul.f32 	%f1328, %f1311, %f1324;
	mul.f32 	%f1329, %f1315, %f1327;
	sub.f32 	%f1330, %f1328, %f1329;
	mul.f32 	%f1331, %f1313, %f1327;
	mul.f32 	%f1332, %f1311, %f1322;
	sub.f32 	%f1333, %f1331, %f1332;
	rcp.rn.f32 	%f1334, %f1321;
	fma.rn.f32 	%f1335, %f1334, %f1326, %f1826;
	fma.rn.f32 	%f1336, %f1334, %f1330, %f1825;
	fma.rn.f32 	%f1337, %f1334, %f1333, %f1824;
	ld.global.f32 	%f1338, [%rd67+12288];
	sub.f32 	%f1339, %f145, %f1338;
	ld.global.f32 	%f1340, [%rd67+12292];
	sub.f32 	%f1341, %f146, %f1340;
	ld.global.f32 	%f1342, [%rd67+12296];
	sub.f32 	%f1343, %f147, %f1342;
	mul.f32 	%f1344, %f1341, %f1341;
	fma.rn.f32 	%f1345, %f1339, %f1339, %f1344;
	fma.rn.f32 	%f1346, %f1343, %f1343, %f1345;
	sqrt.rn.f32 	%f1347, %f1346;
	mul.f32 	%f1348, %f1347, %f1347;
	mul.f32 	%f1349, %f1347, %f1348;
	ld.global.f32 	%f1350, [%rd66+12292];
	mul.f32 	%f1351, %f1343, %f1350;
	ld.global.f32 	%f1352, [%rd66+12296];
	mul.f32 	%f1353, %f1341, %f1352;
	sub.f32 	%f1354, %f1351, %f1353;
	ld.global.f32 	%f1355, [%rd66+12288];
	mul.f32 	%f1356, %f1339, %f1352;
	mul.f32 	%f1357, %f1343, %f1355;
	sub.f32 	%f1358, %f1356, %f1357;
	mul.f32 	%f1359, %f1341, %f1355;
	mul.f32 	%f1360, %f1339, %f1350;
	sub.f32 	%f1361, %f1359, %f1360;
	rcp.rn.f32 	%f1362, %f1349;
	fma.rn.f32 	%f1363, %f1362, %f1354, %f1335;
	fma.rn.f32 	%f1364, %f1362, %f1358, %f1336;
	fma.rn.f32 	%f1365, %f1362, %f1361, %f1337;
	ld.global.f32 	%f1366, [%rd67+24576];
	sub.f32 	%f1367, %f145, %f1366;
	ld.global.f32 	%f1368, [%rd67+24580];
	sub.f32 	%f1369, %f146, %f1368;
	ld.global.f32 	%f1370, [%rd67+24584];
	sub.f32 	%f1371, %f147, %f1370;
	mul.f32 	%f1372, %f1369, %f1369;
	fma.rn.f32 	%f1373, %f1367, %f1367, %f1372;
	fma.rn.f32 	%f1374, %f1371, %f1371, %f1373;
	sqrt.rn.f32 	%f1375, %f1374;
	mul.f32 	%f1376, %f1375, %f1375;
	mul.f32 	%f1377, %f1375, %f1376;
	ld.global.f32 	%f1378, [%rd66+24580];
	mul.f32 	%f1379, %f1371, %f1378;
	ld.global.f32 	%f1380, [%rd66+24584];
	mul.f32 	%f1381, %f1369, %f1380;
	sub.f32 	%f1382, %f1379, %f1381;
	ld.global.f32 	%f1383, [%rd66+24576];
	mul.f32 	%f1384, %f1367, %f1380;
	mul.f32 	%f1385, %f1371, %f1383;
	sub.f32 	%f1386, %f1384, %f1385;
	mul.f32 	%f1387, %f1369, %f1383;
	mul.f32 	%f1388, %f1367, %f1378;
	sub.f32 	%f1389, %f1387, %f1388;
	rcp.rn.f32 	%f1390, %f1377;
	fma.rn.f32 	%f1391, %f1390, %f1382, %f1363;
	fma.rn.f32 	%f1392, %f1390, %f1386, %f1364;
	fma.rn.f32 	%f1393, %f1390, %f1389, %f1365;
	ld.global.f32 	%f1394, [%rd67+36864];
	sub.f32 	%f1395, %f145, %f1394;
	ld.global.f32 	%f1396, [%rd67+36868];
	sub.f32 	%f1397, %f146, %f1396;
	ld.global.f32 	%f1398, [%rd67+36872];
	sub.f32 	%f1399, %f147, %f1398;
	mul.f32 	%f1400, %f1397, %f1397;
	fma.rn.f32 	%f1401, %f1395, %f1395, %f1400;
	fma.rn.f32 	%f1402, %f1399, %f1399, %f1401;
	sqrt.rn.f32 	%f1403, %f1402;
	mul.f32 	%f1404, %f1403, %f1403;
	mul.f32 	%f1405, %f1403, %f1404;
	ld.global.f32 	%f1406, [%rd66+36868];
	mul.f32 	%f1407, %f1399, %f1406;
	ld.global.f32 	%f1408, [%rd66+36872];
	mul.f32 	%f1409, %f1397, %f1408;
	sub.f32 	%f1410, %f1407, %f1409;
	ld.global.f32 	%f1411, [%rd66+36864];
	mul.f32 	%f1412, %f1395, %f1408;
	mul.f32 	%f1413, %f1399, %f1411;
	sub.f32 	%f1414, %f1412, %f1413;
	mul.f32 	%f1415, %f1397, %f1411;
	mul.f32 	%f1416, %f1395, %f1406;
	sub.f32 	%f1417, %f1415, %f1416;
	rcp.rn.f32 	%f1418, %f1405;
	fma.rn.f32 	%f1826, %f1418, %f1410, %f1391;
	fma.rn.f32 	%f1825, %f1418, %f1414, %f1392;
	fma.rn.f32 	%f1824, %f1418, %f1417, %f1393;
	add.s32 	%r143, %r143, 12288;
	add.s32 	%r144, %r144, 4;
	setp.eq.s32 	%p103, %r144, %r43;
	@%p103 bra 	$L__BB2_130;
	bra.uni 	$L__BB2_129;
$L__BB2_130:
	and.b32  	%r45, %r42, 3;
	setp.eq.s32 	%p104, %r45, 0;
	@%p104 bra 	$L__BB2_135;
	setp.eq.s32 	%p105, %r45, 1;
	@%p105 bra 	$L__BB2_133;
	mul.wide.u32 	%rd68, %r143, 4;
	add.s64 	%rd69, %rd4, %rd68;
	add.s64 	%rd70, %rd5, %rd68;
	ld.global.f32 	%f1420, [%rd70];
	sub.f32 	%f1421, %f145, %f1420;
	ld.global.f32 	%f1422, [%rd70+4];
	sub.f32 	%f1423, %f146, %f1422;
	ld.global.f32 	%f1424, [%rd70+8];
	sub.f32 	%f1425, %f147, %f1424;
	mul.f32 	%f1426, %f1423, %f1423;
	fma.rn.f32 	%f1427, %f1421, %f1421, %f1426;
	fma.rn.f32 	%f1428, %f1425, %f1425, %f1427;
	sqrt.rn.f32 	%f1429, %f1428;
	mul.f32 	%f1430, %f1429, %f1429;
	mul.f32 	%f1431, %f1429, %f1430;
	ld.global.f32 	%f1432, [%rd69+4];
	mul.f32 	%f1433, %f1425, %f1432;
	ld.global.f32 	%f1434, [%rd69+8];
	mul.f32 	%f1435, %f1423, %f1434;
	sub.f32 	%f1436, %f1433, %f1435;
	ld.global.f32 	%f1437, [%rd69];
	mul.f32 	%f1438, %f1421, %f1434;
	mul.f32 	%f1439, %f1425, %f1437;
	sub.f32 	%f1440, %f1438, %f1439;
	mul.f32 	%f1441, %f1423, %f1437;
	mul.f32 	%f1442, %f1421, %f1432;
	sub.f32 	%f1443, %f1441, %f1442;
	rcp.rn.f32 	%f1444, %f1431;
	fma.rn.f32 	%f1445, %f1444, %f1436, %f1826;
	fma.rn.f32 	%f1446, %f1444, %f1440, %f1825;
	fma.rn.f32 	%f1447, %f1444, %f1443, %f1824;
	ld.global.f32 	%f1448, [%rd70+12288];
	sub.f32 	%f1449, %f145, %f1448;
	ld.global.f32 	%f1450, [%rd70+12292];
	sub.f32 	%f1451, %f146, %f1450;
	ld.global.f32 	%f1452, [%rd70+12296];
	sub.f32 	%f1453, %f147, %f1452;
	mul.f32 	%f1454, %f1451, %f1451;
	fma.rn.f32 	%f1455, %f1449, %f1449, %f1454;
	fma.rn.f32 	%f1456, %f1453, %f1453, %f1455;
	sqrt.rn.f32 	%f1457, %f1456;
	mul.f32 	%f1458, %f1457, %f1457;
	mul.f32 	%f1459, %f1457, %f1458;
	ld.global.f32 	%f1460, [%rd69+12292];
	mul.f32 	%f1461, %f1453, %f1460;
	ld.global.f32 	%f1462, [%rd69+12296];
	mul.f32 	%f1463, %f1451, %f1462;
	sub.f32 	%f1464, %f1461, %f1463;
	ld.global.f32 	%f1465, [%rd69+12288];
	mul.f32 	%f1466, %f1449, %f1462;
	mul.f32 	%f1467, %f1453, %f1465;
	sub.f32 	%f1468, %f1466, %f1467;
	mul.f32 	%f1469, %f1451, %f1465;
	mul.f32 	%f1470, %f1449, %f1460;
	sub.f32 	%f1471, %f1469, %f1470;
	rcp.rn.f32 	%f1472, %f1459;
	fma.rn.f32 	%f1826, %f1472, %f1464, %f1445;
	fma.rn.f32 	%f1825, %f1472, %f1468, %f1446;
	fma.rn.f32 	%f1824, %f1472, %f1471, %f1447;
	add.s32 	%r143, %r143, 6144;
$L__BB2_133:
	and.b32  	%r125, %r42, 1;
	setp.eq.b32 	%p106, %r125, 1;
	not.pred 	%p107, %p106;
	@%p107 bra 	$L__BB2_135;
	mul.wide.u32 	%rd71, %r143, 4;
	add.s64 	%rd72, %rd4, %rd71;
	add.s64 	%rd73, %rd5, %rd71;
	ld.global.f32 	%f1473, [%rd73];
	sub.f32 	%f1474, %f145, %f1473;
	ld.global.f32 	%f1475, [%rd73+4];
	sub.f32 	%f1476, %f146, %f1475;
	ld.global.f32 	%f1477, [%rd73+8];
	sub.f32 	%f1478, %f147, %f1477;
	mul.f32 	%f1479, %f1476, %f1476;
	fma.rn.f32 	%f1480, %f1474, %f1474, %f1479;
	fma.rn.f32 	%f1481, %f1478, %f1478, %f1480;
	sqrt.rn.f32 	%f1482, %f1481;
	mul.f32 	%f1483, %f1482, %f1482;
	mul.f32 	%f1484, %f1482, %f1483;
	ld.global.f32 	%f1485, [%rd72+4];
	mul.f32 	%f1486, %f1478, %f1485;
	ld.global.f32 	%f1487, [%rd72+8];
	mul.f32 	%f1488, %f1476, %f1487;
	sub.f32 	%f1489, %f1486, %f1488;
	ld.global.f32 	%f1490, [%rd72];
	mul.f32 	%f1491, %f1474, %f1487;
	mul.f32 	%f1492, %f1478, %f1490;
	sub.f32 	%f1493, %f1491, %f1492;
	mul.f32 	%f1494, %f1476, %f1490;
	mul.f32 	%f1495, %f1474, %f1485;
	sub.f32 	%f1496, %f1494, %f1495;
	rcp.rn.f32 	%f1497, %f1484;
	fma.rn.f32 	%f1826, %f1497, %f1489, %f1826;
	fma.rn.f32 	%f1825, %f1497, %f1493, %f1825;
	fma.rn.f32 	%f1824, %f1497, %f1496, %f1824;
$L__BB2_135:
	st.shared.f32 	[%r3], %f1826;
	st.shared.f32 	[%r3+4], %f1825;
	st.shared.f32 	[%r3+8], %f1824;
$L__BB2_136:
	setp.gt.u32 	%p108, %r2, 511;
	bar.sync 	0;
	@%p108 bra 	$L__BB2_138;
	ld.shared.f32 	%f1498, [%r3+6144];
	ld.shared.f32 	%f1499, [%r3];
	add.f32 	%f1500, %f1498, %f1499;
	st.shared.f32 	[%r3], %f1500;
	ld.shared.f32 	%f1501, [%r3+6148];
	ld.shared.f32 	%f1502, [%r3+4];
	add.f32 	%f1503, %f1501, %f1502;
	st.shared.f32 	[%r3+4], %f1503;
	ld.shared.f32 	%f1504, [%r3+6152];
	ld.shared.f32 	%f1505, [%r3+8];
	add.f32 	%f1506, %f1504, %f1505;
	st.shared.f32 	[%r3+8], %f1506;
$L__BB2_138:
	setp.gt.u32 	%p109, %r2, 255;
	bar.sync 	0;
	@%p109 bra 	$L__BB2_140;
	ld.shared.f32 	%f1507, [%r3+3072];
	ld.shared.f32 	%f1508, [%r3];
	add.f32 	%f1509, %f1507, %f1508;
	st.shared.f32 	[%r3], %f1509;
	ld.shared.f32 	%f1510, [%r3+3076];
	ld.shared.f32 	%f1511, [%r3+4];
	add.f32 	%f1512, %f1510, %f1511;
	st.shared.f32 	[%r3+4], %f1512;
	ld.shared.f32 	%f1513, [%r3+3080];
	ld.shared.f32 	%f1514, [%r3+8];
	add.f32 	%f1515, %f1513, %f1514;
	st.shared.f32 	[%r3+8], %f1515;
$L__BB2_140:
	setp.gt.u32 	%p110, %r2, 127;
	bar.sync 	0;
	@%p110 bra 	$L__BB2_142;
	ld.shared.f32 	%f1516, [%r3+1536];
	ld.shared.f32 	%f1517, [%r3];
	add.f32 	%f1518, %f1516, %f1517;
	st.shared.f32 	[%r3], %f1518;
	ld.shared.f32 	%f1519, [%r3+1540];
	ld.shared.f32 	%f1520, [%r3+4];
	add.f32 	%f1521, %f1519, %f1520;
	st.shared.f32 	[%r3+4], %f1521;
	ld.shared.f32 	%f1522, [%r3+1544];
	ld.shared.f32 	%f1523, [%r3+8];
	add.f32 	%f1524, %f1522, %f1523;
	st.shared.f32 	[%r3+8], %f1524;
$L__BB2_142:
	setp.gt.u32 	%p111, %r2, 63;
	bar.sync 	0;
	@%p111 bra 	$L__BB2_144;
	ld.shared.f32 	%f1525, [%r3+768];
	ld.shared.f32 	%f1526, [%r3];
	add.f32 	%f1527, %f1525, %f1526;
	st.shared.f32 	[%r3], %f1527;
	ld.shared.f32 	%f1528, [%r3+772];
	ld.shared.f32 	%f1529, [%r3+4];
	add.f32 	%f1530, %f1528, %f1529;
	st.shared.f32 	[%r3+4], %f1530;
	ld.shared.f32 	%f1531, [%r3+776];
	ld.shared.f32 	%f1532, [%r3+8];
	add.f32 	%f1533, %f1531, %f1532;
	st.shared.f32 	[%r3+8], %f1533;
$L__BB2_144:
	setp.gt.u32 	%p112, %r2, 31;
	bar.sync 	0;
	@%p112 bra 	$L__BB2_146;
	ld.shared.f32 	%f1534, [%r3+384];
	ld.shared.f32 	%f1535, [%r3];
	add.f32 	%f1536, %f1534, %f1535;
	st.shared.f32 	[%r3], %f1536;
	ld.shared.f32 	%f1537, [%r3+388];
	ld.shared.f32 	%f1538, [%r3+4];
	add.f32 	%f1539, %f1537, %f1538;
	st.shared.f32 	[%r3+4], %f1539;
	ld.shared.f32 	%f1540, [%r3+392];
	ld.shared.f32 	%f1541, [%r3+8];
	add.f32 	%f1542, %f1540, %f1541;
	st.shared.f32 	[%r3+8], %f1542;
$L__BB2_146:
	setp.gt.u32 	%p113, %r2, 15;
	bar.sync 	0;
	@%p113 bra 	$L__BB2_148;
	ld.shared.f32 	%f1543, [%r3+192];
	ld.shared.f32 	%f1544, [%r3];
	add.f32 	%f1545, %f1543, %f1544;
	st.shared.f32 	[%r3], %f1545;
	ld.shared.f32 	%f1546, [%r3+196];
	ld.shared.f32 	%f1547, [%r3+4];
	add.f32 	%f1548, %f1546, %f1547;
	st.shared.f32 	[%r3+4], %f1548;
	ld.shared.f32 	%f1549, [%r3+200];
	ld.shared.f32 	%f1550, [%r3+8];
	add.f32 	%f1551, %f1549, %f1550;
	st.shared.f32 	[%r3+8], %f1551;
$L__BB2_148:
	setp.gt.u32 	%p114, %r2, 7;
	bar.sync 	0;
	@%p114 bra 	$L__BB2_150;
	ld.shared.f32 	%f1552, [%r3+96];
	ld.shared.f32 	%f1553, [%r3];
	add.f32 	%f1554, %f1552, %f1553;
	st.shared.f32 	[%r3], %f1554;
	ld.shared.f32 	%f1555, [%r3+100];
	ld.shared.f32 	%f1556, [%r3+4];
	add.f32 	%f1557, %f1555, %f1556;
	st.shared.f32 	[%r3+4], %f1557;
	ld.shared.f32 	%f1558, [%r3+104];
	ld.shared.f32 	%f1559, [%r3+8];
	add.f32 	%f1560, %f1558, %f1559;
	st.shared.f32 	[%r3+8], %f1560;
$L__BB2_150:
	setp.gt.u32 	%p115, %r2, 3;
	bar.sync 	0;
	@%p115 bra 	$L__BB2_152;
	ld.shared.f32 	%f1561, [%r3+48];
	ld.shared.f32 	%f1562, [%r3];
	add.f32 	%f1563, %f1561, %f1562;
	st.shared.f32 	[%r3], %f1563;
	ld.shared.f32 	%f1564, [%r3+52];
	ld.shared.f32 	%f1565, [%r3+4];
	add.f32 	%f1566, %f1564, %f1565;
	st.shared.f32 	[%r3+4], %f1566;
	ld.shared.f32 	%f1567, [%r3+56];
	ld.shared.f32 	%f1568, [%r3+8];
	add.f32 	%f1569, %f1567, %f1568;
	st.shared.f32 	[%r3+8], %f1569;
$L__BB2_152:
	setp.gt.u32 	%p116, %r2, 1;
	bar.sync 	0;
	@%p116 bra 	$L__BB2_154;
	ld.shared.f32 	%f1570, [%r3+24];
	ld.shared.f32 	%f1571, [%r3];
	add.f32 	%f1572, %f1570, %f1571;
	st.shared.f32 	[%r3], %f1572;
	ld.shared.f32 	%f1573, [%r3+28];
	ld.shared.f32 	%f1574, [%r3+4];
	add.f32 	%f1575, %f1573, %f1574;
	st.shared.f32 	[%r3+4], %f1575;
	ld.shared.f32 	%f1576, [%r3+32];
	ld.shared.f32 	%f1577, [%r3+8];
	add.f32 	%f1578, %f1576, %f1577;
	st.shared.f32 	[%r3+8], %f1578;
$L__BB2_154:
	setp.ne.s32 	%p117, %r2, 0;
	bar.sync 	0;
	@%p117 bra 	$L__BB2_156;
	ld.shared.f32 	%f1579, [_ZZ17current_element_BPfS_iS_S_E5s_dbs+12];
	ld.shared.f32 	%f1580, [%r3];
	add.f32 	%f1581, %f1579, %f1580;
	st.shared.f32 	[%r3], %f1581;
	ld.shared.f32 	%f1582, [_ZZ17current_element_BPfS_iS_S_E5s_dbs+16];
	ld.shared.f32 	%f1583, [%r3+4];
	add.f32 	%f1584, %f1582, %f1583;
	st.shared.f32 	[%r3+4], %f1584;
	ld.shared.f32 	%f1585, [_ZZ17current_element_BPfS_iS_S_E5s_dbs+20];
	ld.shared.f32 	%f1586, [%r3+8];
	add.f32 	%f1587, %f1585, %f1586;
	st.shared.f32 	[%r3+8], %f1587;
	ld.shared.f32 	%f1588, [_ZZ17current_element_BPfS_iS_S_E5s_dbs];
	st.shared.f32 	[_ZZ51callback_for_runge_kutta4_for_magnet_with_single_qsfPfS_fS_S_iS_E1m_$_0], %f1588;
	ld.shared.f32 	%f1589, [_ZZ17current_element_BPfS_iS_S_E5s_dbs+4];
	st.shared.f32 	[_ZZ51callback_for_runge_kutta4_for_magnet_with_single_qsfPfS_fS_S_iS_E1m_$_1], %f1589;
	ld.shared.f32 	%f1590, [_ZZ17current_element_BPfS_iS_S_E5s_dbs+8];
	st.shared.f32 	[_ZZ51callback_for_runge_kutta4_for_magnet_with_single_qsfPfS_fS_S_iS_E1m_$_2], %f1590;
$L__BB2_156:
	setp.ne.s32 	%p118, %r2, 0;
	bar.sync 	0;
	mov.f32 	%f1827, 0f00000000;
	mov.f32 	%f1828, 0f00000000;
	mov.f32 	%f1829, 0f00000000;
	@%p118 bra 	$L__BB2_162;
	ld.global.f32 	%f1592, [%rd7+48];
	ld.global.f32 	%f175, [%rd7+60];
	ld.shared.f32 	%f1594, [_ZZ31track_for_magnet_with_single_qsPfS_S_S_PiS_S_E4temp_$_0];
	ld.global.f32 	%f1595, [%rd7];
	sub.f32 	%f1596, %f1594, %f1595;
	ld.shared.f32 	%f1597, [_ZZ31track_for_magnet_with_single_qsPfS_S_S_PiS_S_E4temp_$_1];
	ld.global.f32 	%f1598, [%rd7+4];
	sub.f32 	%f1599, %f1597, %f1598;
	ld.shared.f32 	%f1600, [_ZZ31track_for_magnet_with_single_qsPfS_S_S_PiS_S_E4temp_$_2];
	ld.global.f32 	%f1601, [%rd7+8];
	sub.f32 	%f1602, %f1600, %f1601;
	ld.global.f32 	%f176, [%rd7+12];
	ld.global.f32 	%f177, [%rd7+16];
	mul.f32 	%f1603, %f1599, %f177;
	fma.rn.f32 	%f1604, %f1596, %f176, %f1603;
	ld.global.f32 	%f178, [%rd7+20];
	fma.rn.f32 	%f179, %f1602, %f178, %f1604;
	ld.global.f32 	%f180, [%rd7+24];
	ld.global.f32 	%f181, [%rd7+28];
	mul.f32 	%f1605, %f1599, %f181;
	fma.rn.f32 	%f1606, %f1596, %f180, %f1605;
	ld.global.f32 	%f182, [%rd7+32];
	fma.rn.f32 	%f183, %f1602, %f182, %f1606;
	ld.global.f32 	%f1607, [%rd7+36];
	ld.global.f32 	%f1608, [%rd7+40];
	mul.f32 	%f1609, %f1599, %f1608;
	fma.rn.f32 	%f1610, %f1596, %f1607, %f1609;
	ld.global.f32 	%f1611, [%rd7+44];
	fma.rn.f32 	%f1612, %f1602, %f1611, %f1610;
	setp.lt.f32 	%p119, %f1612, 0f00000000;
	setp.gt.f32 	%p120, %f1612, %f1592;
	or.pred  	%p121, %p119, %p120;
	@%p121 bra 	$L__BB2_161;
	setp.gt.f32 	%p122, %f179, %f175;
	neg.f32 	%f1615, %f175;
	setp.lt.f32 	%p123, %f179, %f1615;
	or.pred  	%p124, %p122, %p123;
	setp.gt.f32 	%p125, %f183, %f175;
	setp.lt.f32 	%p126, %f183, %f1615;
	or.pred  	%p127, %p125, %p126;
	or.pred  	%p128, %p124, %p127;
	@%p128 bra 	$L__BB2_161;
	mul.f32 	%f184, %f179, %f179;
	mul.f32 	%f185, %f183, %f183;
	add.f32 	%f1618, %f184, %f185;
	sqrt.rn.f32 	%f1619, %f1618;
	setp.gt.f32 	%p129, %f1619, %f175;
	@%p129 bra 	$L__BB2_161;
	ld.global.f32 	%f1620, [%rd7+52];
	ld.global.f32 	%f1621, [%rd7+56];
	mul.f32 	%f1622, %f179, %f183;
	mul.f32 	%f1623, %f1621, %f1622;
	fma.rn.f32 	%f1624, %f1620, %f183, %f1623;
	mul.f32 	%f1625, %f1620, %f179;
	cvt.f64.f32 	%fd16, %f1625;
	cvt.f64.f32 	%fd17, %f1621;
	mul.f64 	%fd18, %fd17, 0d3FE0000000000000;
	sub.f32 	%f1626, %f184, %f185;
	cvt.f64.f32 	%fd19, %f1626;
	fma.rn.f64 	%fd20, %fd18, %fd19, %fd16;
	cvt.rn.f32.f64 	%f1627, %fd20;
	mul.f32 	%f1628, %f180, %f1627;
	mul.f32 	%f1629, %f181, %f1627;
	mul.f32 	%f1630, %f182, %f1627;
	fma.rn.f32 	%f1827, %f1624, %f176, %f1628;
	fma.rn.f32 	%f1828, %f1624, %f177, %f1629;
	fma.rn.f32 	%f1829, %f1624, %f178, %f1630;
$L__BB2_161:
	ld.shared.f32 	%f1631, [_ZZ51callback_for_runge_kutta4_for_magnet_with_single_qsfPfS_fS_S_iS_E1m_$_0];
	add.f32 	%f1632, %f1827, %f1631;
	st.shared.f32 	[_ZZ51callback_for_runge_kutta4_for_magnet_with_single_qsfPfS_fS_S_iS_E1m_$_0], %f1632;
	ld.shared.f32 	%f1633, [_ZZ51callback_for_runge_kutta4_for_magnet_with_single_qsfPfS_fS_S_iS_E1m_$_1];
	add.f32 	%f1634, %f1828, %f1633;
	st.shared.f32 	[_ZZ51callback_for_runge_kutta4_for_magnet_with_single_qsfPfS_fS_S_iS_E1m_$_1], %f1634;
	ld.shared.f32 	%f1635, [_ZZ51callback_for_runge_kutta4_for_magnet_with_single_qsfPfS_fS_S_iS_E1m_$_2];
	add.f32 	%f1636, %f1829, %f1635;
	st.shared.f32 	[_ZZ51callback_for_runge_kutta4_for_magnet_with_single_qsfPfS_fS_S_iS_E1m_$_2], %f1636;
$L__BB2_162:
	setp.ne.s32 	%p130, %r2, 0;
	bar.sync 	0;
	@%p130 bra 	$L__BB2_164;
	ld.shared.f32 	%f1637, [_ZZ31track_for_magnet_with_single_qsPfS_S_S_PiS_S_E4temp_$_4];
	ld.shared.f32 	%f1638, [_ZZ51callback_for_runge_kutta4_for_magnet_with_single_qsfPfS_fS_S_iS_E1m_$_2];
	mul.f32 	%f1639, %f1637, %f1638;
	ld.shared.f32 	%f1640, [_ZZ31track_for_magnet_with_single_qsPfS_S_S_PiS_S_E4temp_$_5];
	ld.shared.f32 	%f1641, [_ZZ51callback_for_runge_kutta4_for_magnet_with_single_qsfPfS_fS_S_iS_E1m_$_1];
	mul.f32 	%f1642, %f1640, %f1641;
	sub.f32 	%f1643, %f1639, %f1642;
	ld.shared.f32 	%f1644, [_ZZ31track_for_magnet_with_single_qsPfS_S_S_PiS_S_E4temp_$_3];
	ld.shared.f32 	%f1645, [_ZZ51callback_for_runge_kutta4_for_magnet_with_single_qsfPfS_fS_S_iS_E1m_$_0];
	mul.f32 	%f1646, %f1640, %f1645;
	mul.f32 	%f1647, %f1644, %f1638;
	sub.f32 	%f1648, %f1646, %f1647;
	mul.f32 	%f1649, %f1644, %f1641;
	mul.f32 	%f1650, %f1637, %f1645;
	sub.f32 	%f1651, %f1649, %f1650;
	mul.f32 	%f1652, %f2, %f1643;
	st.shared.f32 	[_ZZ31track_for_magnet_with_single_qsPfS_S_S_PiS_S_E2k4_$_3], %f1652;
	mul.f32 	%f1653, %f2, %f1648;
	st.shared.f32 	[_ZZ31track_for_magnet_with_single_qsPfS_S_S_PiS_S_E2k4_$_4], %f1653;
	mul.f32 	%f1654, %f2, %f1651;
	st.shared.f32 	[_ZZ31track_for_magnet_with_single_qsPfS_S_S_PiS_S_E2k4_$_5], %f1654;
	st.shared.f32 	[_ZZ31track_for_magnet_with_single_qsPfS_S_S_PiS_S_E2k4_$_0], %f1644;
	st.shared.f32 	[_ZZ31track_for_magnet_with_single_qsPfS_S_S_PiS_S_E2k4_$_1], %f1637;
	st.shared.f32 	[_ZZ31track_for_magnet_with_single_qsPfS_S_S_PiS_S_E2k4_$_2], %f1640;
$L__BB2_164:
	setp.ne.s32 	%p131, %r2, 0;
	bar.sync 	0;
	@%p131 bra 	$L__BB2_166;
	ld.shared.f32 	%f1655, [_ZZ31track_for_magnet_with_single_qsPfS_S_S_PiS_S_E2k1_$_0];
	ld.shared.f32 	%f1656, [_ZZ31track_for_magnet_with_single_qsPfS_S_S_PiS_S_E2k4_$_0];
	add.f32 	%f1657, %f1655, %f1656;
	ld.shared.f32 	%f1658, [_ZZ31track_for_magnet_with_single_qsPfS_S_S_PiS_S_E2k1_$_1];
	ld.shared.f32 	%f1659, [_ZZ31track_for_magnet_with_single_qsPfS_S_S_PiS_S_E2k4_$_1];
	add.f32 	%f1660, %f1658, %f1659;
	ld.shared.f32 	%f1661, [_ZZ31track_for_magnet_with_single_qsPfS_S_S_PiS_S_E2k1_$_2];
	ld.shared.f32 	%f1662, [_ZZ31track_for_magnet_with_single_qsPfS_S_S_PiS_S_E2k4_$_2];
	add.f32 	%f1663, %f1661, %f1662;
	ld.shared.f32 	%f1664, [_ZZ31track_for_magnet_with_single_qsPfS_S_S_PiS_S_E2k1_$_3];
	ld.shared.f32 	%f1665, [_ZZ31track_for_magnet_with_single_qsPfS_S_S_PiS_S_E2k4_$_3];
	add.f32 	%f1666, %f1664, %f1665;
	ld.shared.f32 	%f1667, [_ZZ31track_for_magnet_with_single_qsPfS_S_S_PiS_S_E2k1_$_4];
	ld.shared.f32 	%f1668, [_ZZ31track_for_magnet_with_single_qsPfS_S_S_PiS_S_E2k4_$_4];
	add.f32 	%f1669, %f1667, %f1668;
	ld.shared.f32 	%f1670, [_ZZ31track_for_magnet_with_single_qsPfS_S_S_PiS_S_E2k1_$_5];
	ld.shared.f32 	%f1671, [_ZZ31track_for_magnet_with_single_qsPfS_S_S_PiS_S_E2k4_$_5];
	add.f32 	%f1672, %f1670, %f1671;
	ld.shared.f32 	%f1673, [_ZZ31track_for_magnet_with_single_qsPfS_S_S_PiS_S_E2k2_$_0];
	add.f32 	%f1674, %f1673, %f1673;
	st.shared.f32 	[_ZZ31track_for_magnet_with_single_qsPfS_S_S_PiS_S_E2k2_$_0], %f1674;
	ld.shared.f32 	%f1675, [_ZZ31track_for_magnet_with_single_qsPfS_S_S_PiS_S_E2k2_$_1];
	add.f32 	%f1676, %f1675, %f1675;
	st.shared.f32 	[_ZZ31track_for_magnet_with_single_qsPfS_S_S_PiS_S_E2k2_$_1], %f1676;
	ld.shared.f32 	%f1677, [_ZZ31track_for_magnet_with_single_qsPfS_S_S_PiS_S_E2k2_$_2];
	add.f32 	%f1678, %f1677, %f1677;
	st.shared.f32 	[_ZZ31track_for_magnet_with_single_qsPfS_S_S_PiS_S_E2k2_$_2], %f1678;
	ld.shared.f32 	%f1679, [_ZZ31track_for_magnet_with_single_qsPfS_S_S_PiS_S_E2k2_$_3];
	add.f32 	%f1680, %f1679, %f1679;
	st.shared.f32 	[_ZZ31track_for_magnet_with_single_qsPfS_S_S_PiS_S_E2k2_$_3], %f1680;
	ld.shared.f32 	%f1681, [_ZZ31track_for_magnet_with_single_qsPfS_S_S_PiS_S_E2k2_$_4];
	add.f32 	%f1682, %f1681, %f1681;
	st.shared.f32 	[_ZZ31track_for_magnet_with_single_qsPfS_S_S_PiS_S_E2k2_$_4], %f1682;
	ld.shared.f32 	%f1683, [_ZZ31track_for_magnet_with_single_qsPfS_S_S_PiS_S_E2k2_$_5];
	add.f32 	%f1684, %f1683, %f1683;
	st.shared.f32 	[_ZZ31track_for_magnet_with_single_qsPfS_S_S_PiS_S_E2k2_$_5], %f1684;
	ld.shared.f32 	%f1685, [_ZZ31track_for_magnet_with_single_qsPfS_S_S_PiS_S_E2k3_$_0];
	add.f32 	%f1686, %f1685, %f1685;
	st.shared.f32 	[_ZZ31track_for_magnet_with_single_qsPfS_S_S_PiS_S_E2k3_$_0], %f1686;
	ld.shared.f32 	%f1687, [_ZZ31track_for_magnet_with_single_qsPfS_S_S_PiS_S_E2k3_$_1];
	add.f32 	%f1688, %f1687, %f1687;
	st.shared.f32 	[_ZZ31track_for_magnet_with_single_qsPfS_S_S_PiS_S_E2k3_$_1], %f1688;
	ld.shared.f32 	%f1689, [_ZZ31track_for_magnet_with_single_qsPfS_S_S_PiS_S_E2k3_$_2];
	add.f32 	%f1690, %f1689, %f1689;
	st.shared.f32 	[_ZZ31track_for_magnet_with_single_qsPfS_S_S_PiS_S_E2k3_$_2], %f1690;
	ld.shared.f32 	%f1691, [_ZZ31track_for_magnet_with_single_qsPfS_S_S_PiS_S_E2k3_$_3];
	add.f32 	%f1692, %f1691, %f1691;
	st.shared.f32 	[_ZZ31track_for_magnet_with_single_qsPfS_S_S_PiS_S_E2k3_$_3], %f1692;
	ld.shared.f32 	%f1693, [_ZZ31track_for_magnet_with_single_qsPfS_S_S_PiS_S_E2k3_$_4];
	add.f32 	%f1694, %f1693, %f1693;
	st.shared.f32 	[_ZZ31track_for_magnet_with_single_qsPfS_S_S_PiS_S_E2k3_$_4], %f1694;
	ld.shared.f32 	%f1695, [_ZZ31track_for_magnet_with_single_qsPfS_S_S_PiS_S_E2k3_$_5];
	add.f32 	%f1696, %f1695, %f1695;
	st.shared.f32 	[_ZZ31track_for_magnet_with_single_qsPfS_S_S_PiS_S_E2k3_$_5], %f1696;
	add.f32 	%f1697, %f1674, %f1686;
	st.shared.f32 	[_ZZ31track_for_magnet_with_single_qsPfS_S_S_PiS_S_E2k1_$_0], %f1697;
	add.f32 	%f1698, %f1676, %f1688;
	st.shared.f32 	[_ZZ31track_for_magnet_with_single_qsPfS_S_S_PiS_S_E2k1_$_1], %f1698;
	add.f32 	%f1699, %f1678, %f1690;
	st.shared.f32 	[_ZZ31track_for_magnet_with_single_qsPfS_S_S_PiS_S_E2k1_$_2], %f1699;
	add.f32 	%f1700, %f1680, %f1692;
	st.shared.f32 	[_ZZ31track_for_magnet_with_single_qsPfS_S_S_PiS_S_E2k1_$_3], %f1700;
	add.f32 	%f1701, %f1682, %f1694;
	st.shared.f32 	[_ZZ31track_for_magnet_with_single_qsPfS_S_S_PiS_S_E2k1_$_4], %f1701;
	add.f32 	%f1702, %f1684, %f1696;
	st.shared.f32 	[_ZZ31track_for_magnet_with_single_qsPfS_S_S_PiS_S_E2k1_$_5], %f1702;
	add.f32 	%f1703, %f1697, %f1657;
	add.f32 	%f1704, %f1698, %f1660;
	add.f32 	%f1705, %f1699, %f1663;
	add.f32 	%f1706, %f1700, %f1666;
	add.f32 	%f1707, %f1701, %f1669;
	add.f32 	%f1708, %f1702, %f1672;
	mul.f32 	%f1709, %f3, %f1703;
	st.shared.f32 	[_ZZ31track_for_magnet_with_single_qsPfS_S_S_PiS_S_E4temp_$_0], %f1709;
	mul.f32 	%f1710, %f3, %f1704;
	st.shared.f32 	[_ZZ31track_for_magnet_with_single_qsPfS_S_S_PiS_S_E4temp_$_1], %f1710;
	mul.f32 	%f1711, %f3, %f1705;
	st.shared.f32 	[_ZZ31track_for_magnet_with_single_qsPfS_S_S_PiS_S_E4temp_$_2], %f1711;
	mul.f32 	%f1712, %f3, %f1706;
	st.shared.f32 	[_ZZ31track_for_magnet_with_single_qsPfS_S_S_PiS_S_E4temp_$_3], %f1712;
	mul.f32 	%f1713, %f3, %f1707;
	st.shared.f32 	[_ZZ31track_for_magnet_with_single_qsPfS_S_S_PiS_S_E4temp_$_4], %f1713;
	mul.f32 	%f1714, %f3, %f1708;
	st.shared.f32 	[_ZZ31track_for_magnet_with_single_qsPfS_S_S_PiS_S_E4temp_$_5], %f1714;
	ld.shared.f32 	%f1715, [_ZZ31track_for_magnet_with_single_qsPfS_S_S_PiS_S_E2Y0_$_0];
	add.f32 	%f1716, %f1709, %f1715;
	st.shared.f32 	[_ZZ31track_for_magnet_with_single_qsPfS_S_S_PiS_S_E2Y0_$_0], %f1716;
	ld.shared.f32 	%f1717, [_ZZ31track_for_magnet_with_single_qsPfS_S_S_PiS_S_E2Y0_$_1];
	add.f32 	%f1718, %f1710, %f1717;
	st.shared.f32 	[_ZZ31track_for_magnet_with_single_qsPfS_S_S_PiS_S_E2Y0_$_1], %f1718;
	ld.shared.f32 	%f1719, [_ZZ31track_for_magnet_with_single_qsPfS_S_S_PiS_S_E2Y0_$_2];
	add.f32 	%f1720, %f1711, %f1719;
	st.shared.f32 	[_ZZ31track_for_magnet_with_single_qsPfS_S_S_PiS_S_E2Y0_$_2], %f1720;
	ld.shared.f32 	%f1721, [_ZZ31track_for_magnet_with_single_qsPfS_S_S_PiS_S_E2Y0_$_3];
	add.f32 	%f1722, %f1712, %f1721;
	st.shared.f32 	[_ZZ31track_for_magnet_with_single_qsPfS_S_S_PiS_S_E2Y0_$_3], %f1722;
	ld.shared.f32 	%f1723, [_ZZ31track_for_magnet_with_single_qsPfS_S_S_PiS_S_E2Y0_$_4];
	add.f32 	%f1724, %f1713, %f1723;
	st.shared.f32 	[_ZZ31track_for_magnet_with_single_qsPfS_S_S_PiS_S_E2Y0_$_4], %f1724;
	ld.shared.f32 	%f1725, [_ZZ31track_for_magnet_with_single_qsPfS_S_S_PiS_S_E2Y0_$_5];
	add.f32 	%f1726, %f1714, %f1725;
	st.shared.f32 	[_ZZ31track_for_magnet_with_single_qsPfS_S_S_PiS_S_E2Y0_$_5], %f1726;
$L__BB2_166:
	add.s32 	%r128, %r128, 1;
	setp.ne.s32 	%p132, %r128, %r6;
	@%p132 bra 	$L__BB2_6;
$L__BB2_167:
	setp.ne.s32 	%p133, %r2, 0;
	@%p133 bra 	$L__BB2_169;
	ld.param.u64 	%rd76, [_Z55track_multi_particle_beamlime_for_magnet_with_single_qsPfS_S_S_PiS_S_S0__param_0];
	ld.shared.f32 	%f1727, [_ZZ31track_for_magnet_with_single_qsPfS_S_S_PiS_S_E2Y0_$_0];
	st.global.f32 	[%rd8], %f1727;
	ld.shared.f32 	%f1728, [_ZZ31track_for_magnet_with_single_qsPfS_S_S_PiS_S_E2Y0_$_1];
	st.global.f32 	[%rd8+4], %f1728;
	ld.shared.f32 	%f1729, [_ZZ31track_for_magnet_with_single_qsPfS_S_S_PiS_S_E2Y0_$_2];
	st.global.f32 	[%rd8+8], %f1729;
	ld.shared.f32 	%f1730, [_ZZ31track_for_magnet_with_single_qsPfS_S_S_PiS_S_E2Y0_$_3];
	st.global.f32 	[%rd8+12], %f1730;
	ld.shared.f32 	%f1731, [_ZZ31track_for_magnet_with_single_qsPfS_S_S_PiS_S_E2Y0_$_4];
	st.global.f32 	[%rd8+16], %f1731;
	ld.shared.f32 	%f1732, [_ZZ31track_for_magnet_with_single_qsPfS_S_S_PiS_S_E2Y0_$_5];
	st.global.f32 	[%rd8+20], %f1732;
	cvta.to.global.u64 	%rd74, %rd76;
	ld.global.f32 	%f1733, [%rd74];
	st.global.f32 	[%rd8+36], %f1733;
$L__BB2_169:
	bar.sync 	0;
	add.s32 	%r127, %r127, 1;
	ld.global.u32 	%r126, [%rd3];
	setp.lt.s32 	%p134, %r127, %r126;
	@%p134 bra 	$L__BB2_2;
$L__BB2_170:
	ret;

}


// ===== COMPILED SASS (sm_100) =====

	.target	sm_100

	.elftype	@"ET_EXEC"


//--------------------- .note.nv.tkinfo           --------------------------
	.section	.note.nv.tkinfo,"",@"SHT_NOTE"
	.sectionflags	@"SHF_NOTE_NV_TKINFO"
	.tkinfo
        /*0018*/ 	.word	0x00000002
        /*0030*/ 	.string	""
        /*0030*/ 	.string	"ptxas"
        /*0030*/ 	.string	"Cuda compilation tools, release 13.0, V13.0.88"
        /*0030*/ 	.string	"Build cuda_13.0.r13.0/compiler.36424714_0"
        /*0030*/ 	.string	"-arch sm_100 -m 64 "



//--------------------- .note.nv.cuinfo           --------------------------
	.section	.note.nv.cuinfo,"",@"SHT_NOTE"
	.sectionflags	@"SHF_NOTE_NV_CUINFO"
        /*0018*/ 	.short	0x0002
        /*001a*/ 	.short	0x0064
        /*001c*/ 	.short	0x0082
	.zero		2


//--------------------- .nv.info                  --------------------------
	.section	.nv.info,"",@"SHT_CUDA_INFO"
	.align	4


	//----- nvinfo : EIATTR_REGCOUNT
	.align		4
        /*0000*/ 	.byte	0x04, 0x2f
        /*0002*/ 	.short	(.L_1 - .L_0)
	.align		4
.L_0:
        /*0004*/ 	.word	index@(_Z33track_for_magnet_with_single_qs_gPfS_S_S_PiS_S_)
        /*0008*/ 	.word	0x00000028


	//----- nvinfo : EIATTR_FRAME_SIZE
	.align		4
.L_1:
        /*000c*/ 	.byte	0x04, 0x11
        /*000e*/ 	.short	(.L_3 - .L_2)
	.align		4
.L_2:
        /*0010*/ 	.word	index@($__internal_8_$__cuda_sm3x_div_rn_noftz_f32_slowpath)
        /*0014*/ 	.word	0x00000000


	//----- nvinfo : EIATTR_FRAME_SIZE
	.align		4
.L_3:
        /*0018*/ 	.byte	0x04, 0x11
        /*001a*/ 	.short	(.L_5 - .L_4)
	.align		4
.L_4:
        /*001c*/ 	.word	index@($__internal_7_$__cuda_sm20_sqrt_rn_f32_slowpath)
        /*0020*/ 	.word	0x00000000


	//----- nvinfo : EIATTR_FRAME_SIZE
	.align		4
.L_5:
        /*0024*/ 	.byte	0x04, 0x11
        /*0026*/ 	.short	(.L_7 - .L_6)
	.align		4
.L_6:
        /*0028*/ 	.word	index@($__internal_6_$__cuda_sm20_rcp_rn_f32_slowpath)
        /*002c*/ 	.word	0x00000000


	//----- nvinfo : EIATTR_FRAME_SIZE
	.align		4
.L_7:
        /*0030*/ 	.byte	0x04, 0x11
        /*0032*/ 	.short	(.L_9 - .L_8)
	.align		4
.L_8:
        /*0034*/ 	.word	index@(_Z33track_for_magnet_with_single_qs_gPfS_S_S_PiS_S_)
        /*0038*/ 	.word	0x00000000


	//----- nvinfo : EIATTR_REGCOUNT
	.align		4
.L_9:
        /*003c*/ 	.byte	0x04, 0x2f
        /*003e*/ 	.short	(.L_11 - .L_10)
	.align		4
.L_10:
        /*0040*/ 	.word	index@(_Z48track_multi_particle_for_magnet_with_single_qs_gPfS_S_S_PiS_S_S0_)
        /*0044*/ 	.word	0x00000022


	//----- nvinfo : EIATTR_FRAME_SIZE
	.align		4
.L_11:
        /*0048*/ 	.byte	0x04, 0x11
        /*004a*/ 	.short	(.L_13 - .L_12)
	.align		4
.L_12:
        /*004c*/ 	.word	index@($__internal_5_$__cuda_sm3x_div_rn_noftz_f32_slowpath)
        /*0050*/ 	.word	0x00000000


	//----- nvinfo : EIATTR_FRAME_SIZE
	.align		4
.L_13:
        /*0054*/ 	.byte	0x04, 0x11
        /*0056*/ 	.short	(.L_15 - .L_14)
	.align		4
.L_14:
        /*0058*/ 	.word	index@($__internal_4_$__cuda_sm20_sqrt_rn_f32_slowpath)
        /*005c*/ 	.word	0x00000000


	//----- nvinfo : EIATTR_FRAME_SIZE
	.align		4
.L_15:
        /*0060*/ 	.byte	0x04, 0x11
        /*0062*/ 	.short	(.L_17 - .L_16)
	.align		4
.L_16:
        /*0064*/ 	.word	index@($__internal_3_$__cuda_sm20_rcp_rn_f32_slowpath)
        /*0068*/ 	.word	0x00000000


	//----- nvinfo : EIATTR_FRAME_SIZE
	.align		4
.L_17:
        /*006c*/ 	.byte	0x04, 0x11
        /*006e*/ 	.short	(.L_19 - .L_18)
	.align		4
.L_18:
        /*0070*/ 	.word	index@(_Z48track_multi_particle_for_magnet_with_single_qs_gPfS_S_S_PiS_S_S0_)
        /*0074*/ 	.word	0x00000000


	//----- nvinfo : EIATTR_REGCOUNT
	.align		4
.L_19:
        /*0078*/ 	.byte	0x04, 0x2f
        /*007a*/ 	.short	(.L_21 - .L_20)
	.align		4
.L_20:
        /*007c*/ 	.word	index@(_Z55track_multi_particle_beamlime_for_magnet_with_single_qsPfS_S_S_PiS_S_S0_)
        /*0080*/ 	.word	0x0000002c


	//----- nvinfo : EIATTR_FRAME_SIZE
	.align		4
.L_21:
        /*0084*/ 	.byte	0x04, 0x11
        /*0086*/ 	.short	(.L_23 - .L_22)
	.align		4
.L_22:
        /*0088*/ 	.word	index@($__internal_2_$__cuda_sm3x_div_rn_noftz_f32_slowpath)
        /*008c*/ 	.word	0x00000000


	//----- nvinfo : EIATTR_FRAME_SIZE
	.align		4
.L_23:
        /*0090*/ 	.byte	0x04, 0x11
        /*0092*/ 	.short	(.L_25 - .L_24)
	.align		4
.L_24:
        /*0094*/ 	.word	index@($__internal_1_$__cuda_sm20_sqrt_rn_f32_slowpath)
        /*0098*/ 	.word	0x00000000


	//----- nvinfo : EIATTR_FRAME_SIZE
	.align		4
.L_25:
        /*009c*/ 	.byte	0x04, 0x11
        /*009e*/ 	.short	(.L_27 - .L_26)
	.align		4
.L_26:
        /*00a0*/ 	.word	index@($__internal_0_$__cuda_sm20_rcp_rn_f32_slowpath)
        /*00a4*/ 	.word	0x00000000


	//----- nvinfo : EIATTR_FRAME_SIZE
	.align		4
.L_27:
        /*00a8*/ 	.byte	0x04, 0x11
        /*00aa*/ 	.short	(.L_29 - .L_28)
	.align		4
.L_28:
        /*00ac*/ 	.word	index@(_Z55track_multi_particle_beamlime_for_magnet_with_single_qsPfS_S_S_PiS_S_S0_)
        /*00b0*/ 	.word	0x00000000


	//----- nvinfo : EIATTR_MIN_STACK_SIZE
	.align		4
.L_29:
        /*00b4*/ 	.byte	0x04, 0x12
        /*00b6*/ 	.short	(.L_31 - .L_30)
	.align		4
.L_30:
        /*00b8*/ 	.word	index@(_Z55track_multi_particle_beamlime_for_magnet_with_single_qsPfS_S_S_PiS_S_S0_)
        /*00bc*/ 	.word	0x00000000


	//----- nvinfo : EIATTR_MIN_STACK_SIZE
	.align		4
.L_31:
        /*00c0*/ 	.byte	0x04, 0x12
        /*00c2*/ 	.short	(.L_33 - .L_32)
	.align		4
.L_32:
        /*00c4*/ 	.word	index@(_Z48track_multi_particle_for_magnet_with_single_qs_gPfS_S_S_PiS_S_S0_)
        /*00c8*/ 	.word	0x00000000


	//----- nvinfo : EIATTR_MIN_STACK_SIZE
	.align		4
.L_33:
        /*00cc*/ 	.byte	0x04, 0x12
        /*00ce*/ 	.short	(.L_35 - .L_34)
	.align		4
.L_34:
        /*00d0*/ 	.word	index@(_Z33track_for_magnet_with_single_qs_gPfS_S_S_PiS_S_)
        /*00d4*/ 	.word	0x00000000
.L_35:


//--------------------- .nv.compat                --------------------------
	.section	.nv.compat,"",@"SHT_CUDA_COMPAT_INFO"
	.align	4
        /*0000*/ 	.byte	0x02, 0x09, 0x00, 0x00, 0x02, 0x02, 0x01, 0x00, 0x02, 0x05, 0x05, 0x00, 0x03, 0x07, 0x01, 0x01
        /*0010*/ 	.byte	0x02, 0x03, 0x00, 0x00, 0x02, 0x06, 0x01, 0x00, 0x04, 0x0b, 0x08, 0x00, 0x01, 0x00, 0x00, 0x00
        /*0020*/ 	.byte	0x00, 0x00, 0x00, 0x00


//--------------------- .nv.info._Z55track_multi_particle_beamlime_for_magnet_with_single_qsPfS_S_S_PiS_S_S0_ --------------------------
	.section	.nv.info._Z55track_multi_particle_beamlime_for_magnet_with_single_qsPfS_S_S_PiS_S_S0_,"",@"SHT_CUDA_INFO"
	.sectionflags	@""
	.align	4


	//----- nvinfo : EIATTR_CUDA_API_VERSION
	.align		4
        /*0000*/ 	.byte	0x04, 0x37
        /*0002*/ 	.short	(.L_37 - .L_36)
.L_36:
        /*0004*/ 	.word	0x00000082


	//----- nvinfo : EIATTR_KPARAM_INFO
	.align		4
.L_37:
        /*0008*/ 	.byte	0x04, 0x17
        /*000a*/ 	.short	(.L_39 - .L_38)
.L_38:
        /*000c*/ 	.word	0x00000000
        /*0010*/ 	.short	0x0007
        /*0012*/ 	.short	0x0038
        /*0014*/ 	.byte	0x00, 0xf5, 0x21, 0x00


	//----- nvinfo : EIATTR_KPARAM_INFO
	.align		4
.L_39:
        /*0018*/ 	.byte	0x04, 0x17
        /*001a*/ 	.short	(.L_41 - .L_40)
.L_40:
        /*001c*/ 	.word	0x00000000
        /*0020*/ 	.short	0x0006
        /*0022*/ 	.short	0x0030
        /*0024*/ 	.byte	0x00, 0xf5, 0x21, 0x00


	//----- nvinfo : EIATTR_KPARAM_INFO
	.align		4
.L_41:
        /*0028*/ 	.byte	0x04, 0x17
        /*002a*/ 	.short	(.L_43 - .L_42)
.L_42:
        /*002c*/ 	.word	0x00000000
        /*0030*/ 	.short	0x0005
        /*0032*/ 	.short	0x0028
        /*0034*/ 	.byte	0x00, 0xf5, 0x21, 0x00


	//----- nvinfo : EIATTR_KPARAM_INFO
	.align		4
.L_43:
        /*0038*/ 	.byte	0x04, 0x17
        /*003a*/ 	.short	(.L_45 - .L_44)
.L_44:
        /*003c*/ 	.word	0x00000000
        /*0040*/ 	.short	0x0004
        /*0042*/ 	.short	0x0020
        /*0044*/ 	.byte	0x00, 0xf5, 0x21, 0x00


	//----- nvinfo : EIATTR_KPARAM_INFO
	.align		4
.L_45:
        /*0048*/ 	.byte	0x04, 0x17
        /*004a*/ 	.short	(.L_47 - .L_46)
.L_46:
        /*004c*/ 	.word	0x00000000
        /*0050*/ 	.short	0x0003
        /*0052*/ 	.short	0x0018
        /*0054*/ 	.byte	0x00, 0xf5, 0x21, 0x00


	//----- nvinfo : EIATTR_KPARAM_INFO
	.align		4
.L_47:
        /*0058*/ 	.byte	0x04, 0x17
        /*005a*/ 	.short	(.L_49 - .L_48)
.L_48:
        /*005c*/ 	.word	0x00000000
        /*0060*/ 	.short	0x0002
        /*0062*/ 	.short	0x0010
        /*0064*/ 	.byte	0x00, 0xf5, 0x21, 0x00


	//----- nvinfo : EIATTR_KPARAM_INFO
	.align		4
.L_49:
        /*0068*/ 	.byte	0x04, 0x17
        /*006a*/ 	.short	(.L_51 - .L_50)
.L_50:
        /*006c*/ 	.word	0x00000000
        /*0070*/ 	.short	0x0001
        /*0072*/ 	.short	0x0008
        /*0074*/ 	.byte	0x00, 0xf5, 0x21, 0x00


	//----- nvinfo : EIATTR_KPARAM_INFO
	.align		4
.L_51:
        /*0078*/ 	.byte	0x04, 0x17
        /*007a*/ 	.short	(.L_53 - .L_52)
.L_52:
        /*007c*/ 	.word	0x00000000
        /*0080*/ 	.short	0x0000
        /*0082*/ 	.short	0x0000
        /*0084*/ 	.byte	0x00, 0xf5, 0x21, 0x00


	//----- nvinfo : EIATTR_SPARSE_MMA_MASK
	.align		4
.L_53:
        /*0088*/ 	.byte	0x03, 0x50
        /*008a*/ 	.short	0x0000


	//----- nvinfo : EIATTR_MAXREG_COUNT
	.align		4
        /*008c*/ 	.byte	0x03, 0x1b
        /*008e*/ 	.short	0x00ff


	//----- nvinfo : EIATTR_NUM_BARRIERS
	.align		4
        /*0090*/ 	.byte	0x02, 0x4c
        /*0092*/ 	.byte	0x01
	.zero		1


	//----- nvinfo : EIATTR_MERCURY_ISA_VERSION
	.align		4
        /*0094*/ 	.byte	0x03, 0x5f
        /*0096*/ 	.short	0x0101


	//----- nvinfo : EIATTR_UNUSED_LOAD_BYTE_OFFSET
	.align		4
        /*0098*/ 	.byte	0x04, 0x44
        /*009a*/ 	.short	(.L_55 - .L_54)


	//   ....[0]....
.L_54:
        /*009c*/ 	.word	0x00003540
        /*00a0*/ 	.word	0x00000fff


	//   ....[1]....
        /*00a4*/ 	.word	0x000036d0
        /*00a8*/ 	.word	0x0000fff0


	//   ....[2]....
        /*00ac*/ 	.word	0x000036f0
        /*00b0*/ 	.word	0x00000fff


	//   ....[3]....
        /*00b4*/ 	.word	0x000039b0
        /*00b8*/ 	.word	0x0000fff0


	//   ....[4]....
        /*00bc*/ 	.word	0x00005ed0
        /*00c0*/ 	.word	0x0000fff0


	//   ....[5]....
        /*00c4*/ 	.word	0x00006410
        /*00c8*/ 	.word	0x00000fff


	//   ....[6]....
        /*00cc*/ 	.word	0x00006420
        /*00d0*/ 	.word	0x00000fff


	//   ....[7]....
        /*00d4*/ 	.word	0x00006890
        /*00d8*/ 	.word	0x0000fff0


	//   ....[8]....
        /*00dc*/ 	.word	0x00008db0
        /*00e0*/ 	.word	0x0000fff0


	//   ....[9]....
        /*00e4*/ 	.word	0x000092f0
        /*00e8*/ 	.word	0x00000fff


	//   ....[10]....
        /*00ec*/ 	.word	0x00009300
        /*00f0*/ 	.word	0x00000fff


	//   ....[11]....
        /*00f4*/ 	.word	0x00009470
        /*00f8*/ 	.word	0x0000fff0


	//   ....[12]....
        /*00fc*/ 	.word	0x00009490
        /*0100*/ 	.word	0x00000fff


	//   ....[13]....
        /*0104*/ 	.word	0x00009750
        /*0108*/ 	.word	0x0000fff0


	//   ....[14]....
        /*010c*/ 	.word	0x0000bc70
        /*0110*/ 	.word	0x0000fff0


	//   ....[15]....
        /*0114*/ 	.word	0x0000c1b0
        /*0118*/ 	.word	0x00000fff


	//   ....[16]....
        /*011c*/ 	.word	0x0000c1c0
        /*0120*/ 	.word	0x00000fff


	//   ....[17]....
        /*0124*/ 	.word	0x0000c360
        /*0128*/ 	.word	0x0000fff0


	//----- nvinfo : EIATTR_VRC_CTA_INIT_COUNT
	.align		4
.L_55:
        /*012c*/ 	.byte	0x02, 0x4a
	.zero		1
	.zero		1


	//----- nvinfo : EIATTR_EXIT_INSTR_OFFSETS
	.align		4
        /*0130*/ 	.byte	0x04, 0x1c
        /*0132*/ 	.short	(.L_57 - .L_56)


	//   ....[0]....
.L_56:
        /*0134*/ 	.word	0x00000070


	//   ....[1]....
        /*0138*/ 	.word	0x0000ca80


	//----- nvinfo : EIATTR_CRS_STACK_SIZE
	.align		4
.L_57:
        /*013c*/ 	.byte	0x04, 0x1e
        /*013e*/ 	.short	(.L_59 - .L_58)
.L_58:
        /*0140*/ 	.word	0x00000000


	//----- nvinfo : EIATTR_CBANK_PARAM_SIZE
	.align		4
.L_59:
        /*0144*/ 	.byte	0x03, 0x19
        /*0146*/ 	.short	0x0040


	//----- nvinfo : EIATTR_PARAM_CBANK
	.align		4
        /*0148*/ 	.byte	0x04, 0x0a
        /*014a*/ 	.short	(.L_61 - .L_60)
	.align		4
.L_60:
        /*014c*/ 	.word	index@(.nv.constant0._Z55track_multi_particle_beamlime_for_magnet_with_single_qsPfS_S_S_PiS_S_S0_)
        /*0150*/ 	.short	0x0380
        /*0152*/ 	.short	0x0040


	//----- nvinfo : EIATTR_SW_WAR
	.align		4
.L_61:
        /*0154*/ 	.byte	0x04, 0x36
        /*0156*/ 	.short	(.L_63 - .L_62)
.L_62:
        /*0158*/ 	.word	0x00000008
.L_63:


//--------------------- .nv.info._Z48track_multi_particle_for_magnet_with_single_qs_gPfS_S_S_PiS_S_S0_ --------------------------
	.section	.nv.info._Z48track_multi_particle_for_magnet_with_single_qs_gPfS_S_S_PiS_S_S0_,"",@"SHT_CUDA_INFO"
	.sectionflags	@""
	.align	4


	//----- nvinfo : EIATTR_CUDA_API_VERSION
	.align		4
        /*0000*/ 	.byte	0x04, 0x37
        /*0002*/ 	.short	(.L_65 - .L_64)
.L_64:
        /*0004*/ 	.word	0x00000082


	//----- nvinfo : EIATTR_KPARAM_INFO
	.align		4
.L_65:
        /*0008*/ 	.byte	0x04, 0x17
        /*000a*/ 	.short	(.L_67 - .L_66)
.L_66:
        /*000c*/ 	.word	0x00000000
        /*0010*/ 	.short	0x0007
        /*0012*/ 	.short	0x0038
        /*0014*/ 	.byte	0x00, 0xf5, 0x21, 0x00


	//----- nvinfo : EIATTR_KPARAM_INFO
	.align		4
.L_67:
        /*0018*/ 	.byte	0x04, 0x17
        /*001a*/ 	.short	(.L_69 - .L_68)
.L_68:
        /*001c*/ 	.word	0x00000000
        /*0020*/ 	.short	0x0006
        /*0022*/ 	.short	0x0030
        /*0024*/ 	.byte	0x00, 0xf5, 0x21, 0x00


	//----- nvinfo : EIATTR_KPARAM_INFO
	.align		4
.L_69:
        /*0028*/ 	.byte	0x04, 0x17
        /*002a*/ 	.short	(.L_71 - .L_70)
.L_70:
        /*002c*/ 	.word	0x00000000
        /*0030*/ 	.short	0x0005
        /*0032*/ 	.short	0x0028
        /*0034*/ 	.byte	0x00, 0xf5, 0x21, 0x00


	//----- nvinfo : EIATTR_KPARAM_INFO
	.align		4
.L_71:
        /*0038*/ 	.byte	0x04, 0x17
        /*003a*/ 	.short	(.L_73 - .L_72)
.L_72:
        /*003c*/ 	.word	0x00000000
        /*0040*/ 	.short	0x0004
        /*0042*/ 	.short	0x0020
        /*0044*/ 	.byte	0x00, 0xf5, 0x21, 0x00


	//----- nvinfo : EIATTR_KPARAM_INFO
	.align		4
.L_73:
        /*0048*/ 	.byte	0x04, 0x17
        /*004a*/ 	.short	(.L_75 - .L_74)
.L_74:
        /*004c*/ 	.word	0x00000000
        /*0050*/ 	.short	0x0003
        /*0052*/ 	.short	0x0018
        /*0054*/ 	.byte	0x00, 0xf5, 0x21, 0x00


	//----- nvinfo : EIATTR_KPARAM_INFO
	.align		4
.L_75:
        /*0058*/ 	.byte	0x04, 0x17
        /*005a*/ 	.short	(.L_77 - .L_76)
.L_76:
        /*005c*/ 	.word	0x00000000
        /*0060*/ 	.short	0x0002
        /*0062*/ 	.short	0x0010
        /*0064*/ 	.byte	0x00, 0xf5, 0x21, 0x00


	//----- nvinfo : EIATTR_KPARAM_INFO
	.align		4
.L_77:
        /*0068*/ 	.byte	0x04, 0x17
        /*006a*/ 	.short	(.L_79 - .L_78)
.L_78:
        /*006c*/ 	.word	0x00000000
        /*0070*/ 	.short	0x0001
        /*0072*/ 	.short	0x0008
        /*0074*/ 	.byte	0x00, 0xf5, 0x21, 0x00


	//----- nvinfo : EIATTR_KPARAM_INFO
	.align		4
.L_79:
        /*0078*/ 	.byte	0x04, 0x17
        /*007a*/ 	.short	(.L_81 - .L_80)
.L_80:
        /*007c*/ 	.word	0x00000000
        /*0080*/ 	.short	0x0000
        /*0082*/ 	.short	0x0000
        /*0084*/ 	.byte	0x00, 0xf5, 0x21, 0x00


	//----- nvinfo : EIATTR_SPARSE_MMA_MASK
	.align		4
.L_81:
        /*0088*/ 	.byte	0x03, 0x50
        /*008a*/ 	.short	0x0000


	//----- nvinfo : EIATTR_MAXREG_COUNT
	.align		4
        /*008c*/ 	.byte	0x03, 0x1b
        /*008e*/ 	.short	0x00ff


	//----- nvinfo : EIATTR_NUM_BARRIERS
	.align		4
        /*0090*/ 	.byte	0x02, 0x4c
        /*0092*/ 	.byte	0x01
	.zero		1


	//----- nvinfo : EIATTR_MERCURY_ISA_VERSION
	.align		4
        /*0094*/ 	.byte	0x03, 0x5f
        /*0096*/ 	.short	0x0101


	//----- nvinfo : EIATTR_UNUSED_LOAD_BYTE_OFFSET
	.align		4
        /*0098*/ 	.byte	0x04, 0x44
        /*009a*/ 	.short	(.L_83 - .L_82)


	//   ....[0]....
.L_82:
        /*009c*/ 	.word	0x00003510
        /*00a0*/ 	.word	0x00000fff


	//   ....[1]....
        /*00a4*/ 	.word	0x000036a0
        /*00a8*/ 	.word	0x0000fff0


	//   ....[2]....
        /*00ac*/ 	.word	0x000036c0
        /*00b0*/ 	.word	0x00000fff


	//   ....[3]....
        /*00b4*/ 	.word	0x00003980
        /*00b8*/ 	.word	0x0000fff0


	//   ....[4]....
        /*00bc*/ 	.word	0x00005ec0
        /*00c0*/ 	.word	0x0000fff0


	//   ....[5]....
        /*00c4*/ 	.word	0x00006420
        /*00c8*/ 	.word	0x00000fff


	//   ....[6]....
        /*00cc*/ 	.word	0x00006430
        /*00d0*/ 	.word	0x00000fff


	//   ....[7]....
        /*00d4*/ 	.word	0x000068a0
        /*00d8*/ 	.word	0x0000fff0


	//   ....[8]....
        /*00dc*/ 	.word	0x00008de0
        /*00e0*/ 	.word	0x0000fff0


	//   ....[9]....
        /*00e4*/ 	.word	0x00009340
        /*00e8*/ 	.word	0x00000fff


	//   ....[10]....
        /*00ec*/ 	.word	0x00009350
        /*00f0*/ 	.word	0x00000fff


	//   ....[11]....
        /*00f4*/ 	.word	0x000094c0
        /*00f8*/ 	.word	0x0000fff0


	//   ....[12]....
        /*00fc*/ 	.word	0x000094e0
        /*0100*/ 	.word	0x00000fff


	//   ....[13]....
        /*0104*/ 	.word	0x000097a0
        /*0108*/ 	.word	0x0000fff0


	//   ....[14]....
        /*010c*/ 	.word	0x0000bce0
        /*0110*/ 	.word	0x0000fff0


	//   ....[15]....
        /*0114*/ 	.word	0x0000c230
        /*0118*/ 	.word	0x00000fff


	//   ....[16]....
        /*011c*/ 	.word	0x0000c240
        /*0120*/ 	.word	0x00000fff


	//   ....[17]....
        /*0124*/ 	.word	0x0000c3e0
        /*0128*/ 	.word	0x0000fff0


	//----- nvinfo : EIATTR_VRC_CTA_INIT_COUNT
	.align		4
.L_83:
        /*012c*/ 	.byte	0x02, 0x4a
	.zero		1
	.zero		1


	//----- nvinfo : EIATTR_EXIT_INSTR_OFFSETS
	.align		4
        /*0130*/ 	.byte	0x04, 0x1c
        /*0132*/ 	.short	(.L_85 - .L_84)


	//   ....[0]....
.L_84:
        /*0134*/ 	.word	0x00000050


	//   ....[1]....
        /*0138*/ 	.word	0x0000cbc0


	//----- nvinfo : EIATTR_CRS_STACK_SIZE
	.align		4
.L_85:
        /*013c*/ 	.byte	0x04, 0x1e
        /*013e*/ 	.short	(.L_87 - .L_86)
.L_86:
        /*0140*/ 	.word	0x00000000


	//----- nvinfo : EIATTR_CBANK_PARAM_SIZE
	.align		4
.L_87:
        /*0144*/ 	.byte	0x03, 0x19
        /*0146*/ 	.short	0x0040


	//----- nvinfo : EIATTR_PARAM_CBANK
	.align		4
        /*0148*/ 	.byte	0x04, 0x0a
        /*014a*/ 	.short	(.L_89 - .L_88)
	.align		4
.L_88:
        /*014c*/ 	.word	index@(.nv.constant0._Z48track_multi_particle_for_magnet_with_single_qs_gPfS_S_S_PiS_S_S0_)
        /*0150*/ 	.short	0x0380
        /*0152*/ 	.short	0x0040


	//----- nvinfo : EIATTR_SW_WAR
	.align		4
.L_89:
        /*0154*/ 	.byte	0x04, 0x36
        /*0156*/ 	.short	(.L_91 - .L_90)
.L_90:
        /*0158*/ 	.word	0x00000008
.L_91:


//--------------------- .nv.info._Z33track_for_magnet_with_single_qs_gPfS_S_S_PiS_S_ --------------------------
	.section	.nv.info._Z33track_for_magnet_with_single_qs_gPfS_S_S_PiS_S_,"",@"SHT_CUDA_INFO"
	.sectionflags	@""
	.align	4


	//----- nvinfo : EIATTR_CUDA_API_VERSION
	.align		4
        /*0000*/ 	.byte	0x04, 0x37
        /*0002*/ 	.short	(.L_93 - .L_92)
.L_92:
        /*0004*/ 	.word	0x00000082


	//----- nvinfo : EIATTR_KPARAM_INFO
	.align		4
.L_93:
        /*0008*/ 	.byte	0x04, 0x17
        /*000a*/ 	.short	(.L_95 - .L_94)
.L_94:
        /*000c*/ 	.word	0x00000000
        /*0010*/ 	.short	0x0006
        /*0012*/ 	.short	0x0030
        /*0014*/ 	.byte	0x00, 0xf5, 0x21, 0x00


	//----- nvinfo : EIATTR_KPARAM_INFO
	.align		4
.L_95:
        /*0018*/ 	.byte	0x04, 0x17
        /*001a*/ 	.short	(.L_97 - .L_96)
.L_96:
        /*001c*/ 	.word	0x00000000
        /*0020*/ 	.short	0x0005
        /*0022*/ 	.short	0x0028
        /*0024*/ 	.byte	0x00, 0xf5, 0x21, 0x00


	//----- nvinfo : EIATTR_KPARAM_INFO
	.align		4
.L_97:
        /*0028*/ 	.byte	0x04, 0x17
        /*002a*/ 	.short	(.L_99 - .L_98)
.L_98:
        /*002c*/ 	.word	0x00000000
        /*0030*/ 	.short	0x0004
        /*0032*/ 	.short	0x0020
        /*0034*/ 	.byte	0x00, 0xf5, 0x21, 0x00


	//----- nvinfo : EIATTR_KPARAM_INFO
	.align		4
.L_99:
        /*0038*/ 	.byte	0x04, 0x17
        /*003a*/ 	.short	(.L_101 - .L_100)
.L_100:
        /*003c*/ 	.word	0x00000000
        /*0040*/ 	.short	0x0003
        /*0042*/ 	.short	0x0018
        /*0044*/ 	.byte	0x00, 0xf5, 0x21, 0x00


	//----- nvinfo : EIATTR_KPARAM_INFO
	.align		4
.L_101:
        /*0048*/ 	.byte	0x04, 0x17
        /*004a*/ 	.short	(.L_103 - .L_102)
.L_102:
        /*004c*/ 	.word	0x00000000
        /*0050*/ 	.short	0x0002
        /*0052*/ 	.short	0x0010
        /*0054*/ 	.byte	0x00, 0xf5, 0x21, 0x00


	//----- nvinfo : EIATTR_KPARAM_INFO
	.align		4
.L_103:
        /*0058*/ 	.byte	0x04, 0x17
        /*005a*/ 	.short	(.L_105 - .L_104)
.L_104:
        /*005c*/ 	.word	0x00000000
        /*0060*/ 	.short	0x0001
        /*0062*/ 	.short	0x0008
        /*0064*/ 	.byte	0x00, 0xf5, 0x21, 0x00


	//----- nvinfo : EIATTR_KPARAM_INFO
	.align		4
.L_105:
        /*0068*/ 	.byte	0x04, 0x17
        /*006a*/ 	.short	(.L_107 - .L_106)
.L_106:
        /*006c*/ 	.word	0x00000000
        /*0070*/ 	.short	0x0000
        /*0072*/ 	.short	0x0000
        /*0074*/ 	.byte	0x00, 0xf5, 0x21, 0x00


	//----- nvinfo : EIATTR_SPARSE_MMA_MASK
	.align		4
.L_107:
        /*0078*/ 	.byte	0x03, 0x50
        /*007a*/ 	.short	0x0000


	//----- nvinfo : EIATTR_MAXREG_COUNT
	.align		4
        /*007c*/ 	.byte	0x03, 0x1b
        /*007e*/ 	.short	0x00ff


	//----- nvinfo : EIATTR_NUM_BARRIERS
	.align		4
        /*0080*/ 	.byte	0x02, 0x4c
        /*0082*/ 	.byte	0x01
	.zero		1


	//----- nvinfo : EIATTR_MERCURY_ISA_VERSION
	.align		4
        /*0084*/ 	.byte	0x03, 0x5f
        /*0086*/ 	.short	0x0101


	//----- nvinfo : EIATTR_UNUSED_LOAD_BYTE_OFFSET
	.align		4
        /*0088*/ 	.byte	0x04, 0x44
        /*008a*/ 	.short	(.L_109 - .L_108)


	//   ....[0]....
.L_108:
        /*008c*/ 	.word	0x00000870
        /*0090*/ 	.word	0x00000fff


	//   ....[1]....
        /*0094*/ 	.word	0x00002de0
        /*0098*/ 	.word	0x00000fff


	//   ....[2]....
        /*009c*/ 	.word	0x00003340
        /*00a0*/ 	.word	0x00000fff


	//   ....[3]....
        /*00a4*/ 	.word	0x00006260
        /*00a8*/ 	.word	0x00000fff


	//   ....[4]....
        /*00ac*/ 	.word	0x00006270
        /*00b0*/ 	.word	0x0000fff0


	//   ....[5]....
        /*00b4*/ 	.word	0x00009180
        /*00b8*/ 	.word	0x00000fff


	//   ....[6]....
        /*00bc*/ 	.word	0x00009190
        /*00c0*/ 	.word	0x0000fff0


	//   ....[7]....
        /*00c4*/ 	.word	0x0000c080
        /*00c8*/ 	.word	0x00000fff


	//   ....[8]....
        /*00cc*/ 	.word	0x0000c090
        /*00d0*/ 	.word	0x0000fff0


	//----- nvinfo : EIATTR_VRC_CTA_INIT_COUNT
	.align		4
.L_109:
        /*00d4*/ 	.byte	0x02, 0x4a
	.zero		1
	.zero		1


	//----- nvinfo : EIATTR_EXIT_INSTR_OFFSETS
	.align		4
        /*00d8*/ 	.byte	0x04, 0x1c
        /*00da*/ 	.short	(.L_111 - .L_110)


	//   ....[0]....
.L_110:
        /*00dc*/ 	.word	0x0000c8c0


	//----- nvinfo : EIATTR_CRS_STACK_SIZE
	.align		4
.L_111:
        /*00e0*/ 	.byte	0x04, 0x1e
        /*00e2*/ 	.short	(.L_113 - .L_112)
.L_112:
        /*00e4*/ 	.word	0x00000000


	//----- nvinfo : EIATTR_CBANK_PARAM_SIZE
	.align		4
.L_113:
        /*00e8*/ 	.byte	0x03, 0x19
        /*00ea*/ 	.short	0x0038


	//----- nvinfo : EIATTR_PARAM_CBANK
	.align		4
        /*00ec*/ 	.byte	0x04, 0x0a
        /*00ee*/ 	.short	(.L_115 - .L_114)
	.align		4
.L_114:
        /*00f0*/ 	.word	index@(.nv.constant0._Z33track_for_magnet_with_single_qs_gPfS_S_S_PiS_S_)
        /*00f4*/ 	.short	0x0380
        /*00f6*/ 	.short	0x0038


	//----- nvinfo : EIATTR_SW_WAR
	.align		4
.L_115:
        /*00f8*/ 	.byte	0x04, 0x36
        /*00fa*/ 	.short	(.L_117 - .L_116)
.L_116:
        /*00fc*/ 	.word	0x00000008
.L_117:


//--------------------- .nv.callgraph             --------------------------
	.section	.nv.callgraph,"",@"SHT_CUDA_CALLGRAPH"
	.align	4
	.sectionentsize	8
	.align		4
        /*0000*/ 	.word	0x00000000
	.align		4
        /*0004*/ 	.word	0xffffffff
	.align		4
        /*0008*/ 	.word	0x00000000
	.align		4
        /*000c*/ 	.word	0xfffffffe
	.align		4
        /*0010*/ 	.word	0x00000000
	.align		4
        /*0014*/ 	.word	0xfffffffd
	.align		4
        /*0018*/ 	.word	0x00000000
	.align		4
        /*001c*/ 	.word	0xfffffffc


//--------------------- .text._Z55track_multi_particle_beamlime_for_magnet_with_single_qsPfS_S_S_PiS_S_S0_ --------------------------
	.section	.text._Z55track_multi_particle_beamlime_for_magnet_with_single_qsPfS_S_S_PiS_S_S0_,"ax",@progbits
	.align	128
        .global         _Z55track_multi_particle_beamlime_for_magnet_with_single_qsPfS_S_S_PiS_S_S0_
        .type           _Z55track_multi_particle_beamlime_for_magnet_with_single_qsPfS_S_S_PiS_S_S0_,@function
        .size           _Z55track_multi_particle_beamlime_for_magnet_with_single_qsPfS_S_S_PiS_S_S0_,(.L_x_1065 - _Z55track_multi_particle_beamlime_for_magnet_with_single_qsPfS_S_S_PiS_S_S0_)
        .other          _Z55track_multi_particle_beamlime_for_magnet_with_single_qsPfS_S_S_PiS_S_S0_,@"STO_CUDA_ENTRY STV_DEFAULT"
_Z55track_multi_particle_beamlime_for_magnet_with_single_qsPfS_S_S_PiS_S_S0_:
.text._Z55track_multi_particle_beamlime_for_magnet_with_single_qsPfS_S_S_PiS_S_S0_:
[----:B------:R-:W-:Y:S08]  /*0000*/  LDC R1, c[0x0][0x37c] ;  /* 0x0000df00ff017b82 */ /* 0x000ff00000000800 */
[----:B------:R-:W0:Y:S01]  /*0010*/  LDC.64 R2, c[0x0][0x3b8] ;  /* 0x0000ee00ff027b82 */ /* 0x000e220000000a00 */
[----:B------:R-:W0:Y:S02]  /*0020*/  LDCU.64 UR10, c[0x0][0x358] ;  /* 0x00006b00ff0a77ac */ /* 0x000e240008000a00 */
[----:B0-----:R-:W2:Y:S02]  /*0030*/  LDG.E R2, desc[UR10][R2.64] ;  /* 0x0000000a02027981 */ /* 0x001ea4000c1e1900 */
[----:B--2---:R-:W-:-:S13]  /*0040*/  R2UR UR12, R2 ;  /* 0x00000000020c72ca */ /* 0x004fda00000e0000 */
[----:B------:R-:W-:-:S06]  /*0050*/  UISETP.GE.AND UP0, UPT, UR12, 0x1, UPT ;  /* 0x000000010c00788c */ /* 0x000fcc000bf06270 */
[----:B------:R-:W-:-:S13]  /*0060*/  PLOP3.LUT P0, PT, PT, PT, UP0, 0x80, 0x8 ;  /* 0x000000000008781c */ /* 0x000fda0003f0f008 */
[----:B------:R-:W-:Y:S05]  /*0070*/  @!P0 EXIT ;  /* 0x000000000000894d */ /* 0x000fea0003800000 */
[----:B------:R-:W0:Y:S01]  /*0080*/  S2R R15, SR_CTAID.X ;  /* 0x00000000000f7919 */ /* 0x000e220000002500 */
[----:B------:R-:W1:Y:S01]  /*0090*/  LDC.64 R26, c[0x0][0x390] ;  /* 0x0000e400ff1a7b82 */ /* 0x000e620000000a00 */
[----:B------:R-:W-:Y:S01]  /*00a0*/  MOV R2, 0x400 ;  /* 0x0000040000027802 */ /* 0x000fe20000000f00 */
[----:B------:R-:W-:Y:S01]  /*00b0*/  UMOV UR4, URZ ;  /* 0x000000ff00047c82 */ /* 0x000fe20008000000 */
[----:B------:R-:W2:Y:S01]  /*00c0*/  S2R R13, SR_CgaCtaId ;  /* 0x00000000000d7919 */ /* 0x000ea20000008800 */
[----:B------:R-:W3:Y:S04]  /*00d0*/  S2R R0, SR_TID.X ;  /* 0x0000000000007919 */ /* 0x000ee80000002100 */
[----:B------:R-:W4:Y:S08]  /*00e0*/  LDC.64 R6, c[0x0][0x398] ;  /* 0x0000e600ff067b82 */ /* 0x000f300000000a00 */
[----:B------:R-:W5:Y:S08]  /*00f0*/  LDC.64 R8, c[0x0][0x3a0] ;  /* 0x0000e800ff087b82 */ /* 0x000f700000000a00 */
[----:B------:R-:W5:Y:S01]  /*0100*/  LDC.64 R10, c[0x0][0x3a8] ;  /* 0x0000ea00ff0a7b82 */ /* 0x000f620000000a00 */
[C---:B0-----:R-:W-:Y:S01]  /*0110*/  IMAD R3, R15.reuse, 0xafc80, RZ ;  /* 0x000afc800f037824 */ /* 0x041fe200078e02ff */
[----:B------:R-:W-:-:S02]  /*0120*/  SHF.L.U32 R5, R15, 0x4, RZ ;  /* 0x000000040f057819 */ /* 0x000fc400000006ff */
[----:B--2---:R-:W-:Y:S01]  /*0130*/  LEA R13, R13, R2, 0x18 ;  /* 0x000000020d0d7211 */ /* 0x004fe200078ec0ff */
[----:B-1----:R-:W-:Y:S01]  /*0140*/  IMAD.WIDE.U32 R26, R3, 0x4, R26 ;  /* 0x00000004031a7825 */ /* 0x002fe200078e001a */
[----:B---3--:R-:W-:-:S03]  /*0150*/  LEA R2, R0, R0, 0x1 ;  /* 0x0000000000027211 */ /* 0x008fc600078e08ff */
[----:B----4-:R-:W-:-:S04]  /*0160*/  IMAD.WIDE.U32 R6, R3, 0x4, R6 ;  /* 0x0000000403067825 */ /* 0x010fc800078e0006 */
[----:B-----5:R-:W-:-:S04]  /*0170*/  IMAD.WIDE.U32 R8, R15, 0x4, R8 ;  /* 0x000000040f087825 */ /* 0x020fc800078e0008 */
[----:B------:R-:W-:-:S04]  /*0180*/  IMAD.WIDE.U32 R10, R5, 0x4, R10 ;  /* 0x00000004050a7825 */ /* 0x000fc800078e000a */
[----:B------:R-:W-:-:S07]  /*0190*/  IMAD R3, R0, 0xc, R13 ;  /* 0x0000000c00037824 */ /* 0x000fce00078e020d */
.L_x_339:
[----:B------:R-:W0:Y:S01]  /*01a0*/  S2UR UR5, SR_CTAID.X ;  /* 0x00000000000579c3 */ /* 0x000e220000002500 */
[----:B------:R-:W1:Y:S01]  /*01b0*/  LDCU.64 UR8, c[0x0][0x3b0] ;  /* 0x00007600ff0877ac */ /* 0x000e620008000a00 */
[----:B------:R-:W-:-:S06]  /*01c0*/  UIMAD UR6, UR4, 0xa, URZ ;  /* 0x0000000a040678a4 */ /* 0x000fcc000f8e02ff */
[----:B--2---:R-:W2:Y:S01]  /*01d0*/  LDC.64 R4, c[0x0][0x380] ;  /* 0x0000e000ff047b82 */ /* 0x004ea20000000a00 */
[----:B0-----:R-:W-:-:S04]  /*01e0*/  UIMAD UR5, UR12, UR5, URZ ;  /* 0x000000050c0572a4 */ /* 0x001fc8000f8e02ff */
[----:B------:R-:W-:-:S04]  /*01f0*/  UIMAD UR5, UR5, 0xa, URZ ;  /* 0x0000000a050578a4 */ /* 0x000fc8000f8e02ff */
[----:B------:R-:W-:Y:S01]  /*0200*/  UIADD3 UR6, UP0, UPT, UR6, UR5, URZ ;  /* 0x0000000506067290 */ /* 0x000fe2000ff1e0ff */
[----:B--2---:R-:W2:Y:S03]  /*0210*/  LDG.E R4, desc[UR10][R4.64] ;  /* 0x0000000a04047981 */ /* 0x004ea6000c1e1900 */
[----:B------:R-:W-:Y:S02]  /*0220*/  ULEA.HI.X.SX32 UR5, UR5, URZ, 0x1, UP0 ;  /* 0x000000ff05057291 */ /* 0x000fe400080f0eff */
[----:B-1----:R-:W-:-:S04]  /*0230*/  ULEA UR7, UP0, UR6, UR8, 0x2 ;  /* 0x0000000806077291 */ /* 0x002fc8000f8010ff */
[----:B------:R-:W-:Y:S02]  /*0240*/  ULEA.HI.X UR5, UR6, UR9, UR5, 0x2, UP0 ;  /* 0x0000000906057291 */ /* 0x000fe400080f1405 */
[----:B------:R-:W-:-:S04]  /*0250*/  MOV R24, UR7 ;  /* 0x0000000700187c02 */ /* 0x000fc80008000f00 */
[----:B------:R-:W-:-:S05]  /*0260*/  MOV R25, UR5 ;  /* 0x0000000500197c02 */ /* 0x000fca0008000f00 */
[----:B---3--:R-:W3:Y:S01]  /*0270*/  LDG.E R15, desc[UR10][R24.64+0x20] ;  /* 0x0000200a180f7981 */ /* 0x008ee2000c1e1900 */
[----:B------:R-:W-:Y:S01]  /*0280*/  ISETP.NE.AND P2, PT, R0, RZ, PT ;  /* 0x000000ff0000720c */ /* 0x000fe20003f45270 */
[----:B---3--:R-:W0:Y:S08]  /*0290*/  MUFU.RCP R12, R15 ;  /* 0x0000000f000c7308 */ /* 0x008e300000001000 */
[----:B--2---:R-:W1:Y:S01]  /*02a0*/  FCHK P0, R4, R15 ;  /* 0x0000000f04007302 */ /* 0x004e620000000000 */
[----:B0-----:R-:W-:-:S04]  /*02b0*/  FFMA R13, -R15, R12, 1 ;  /* 0x3f8000000f0d7423 */ /* 0x001fc8000000010c */
[----:B------:R-:W-:-:S04]  /*02c0*/  FFMA R13, R12, R13, R12 ;  /* 0x0000000d0c0d7223 */ /* 0x000fc8000000000c */
[----:B------:R-:W-:-:S04]  /*02d0*/  FFMA R12, R4, R13, RZ ;  /* 0x0000000d040c7223 */ /* 0x000fc800000000ff */
[----:B------:R-:W-:-:S04]  /*02e0*/  FFMA R14, -R15, R12, R4 ;  /* 0x0000000c0f0e7223 */ /* 0x000fc80000000104 */
[----:B------:R-:W-:Y:S01]  /*02f0*/  FFMA R13, R13, R14, R12 ;  /* 0x0000000e0d0d7223 */ /* 0x000fe2000000000c */
[----:B-1--4-:R-:W-:Y:S06]  /*0300*/  @!P0 BRA `(.L_x_0) ;  /* 0x0000000000148947 */ /* 0x012fec0003800000 */
[----:B------:R-:W-:Y:S02]  /*0310*/  MOV R12, R15 ;  /* 0x0000000f000c7202 */ /* 0x000fe40000000f00 */
[----:B------:R-:W-:Y:S02]  /*0320*/  MOV R5, R4 ;  /* 0x0000000400057202 */ /* 0x000fe40000000f00 */
[----:B------:R-:W-:-:S07]  /*0330*/  MOV R14, 0x350 ;  /* 0x00000350000e7802 */ /* 0x000fce0000000f00 */
[----:B------:R-:W-:Y:S05]  /*0340*/  CALL.REL.NOINC `($__internal_2_$__cuda_sm3x_div_rn_noftz_f32_slowpath) ;  /* 0x000000c800fc7944 */ /* 0x000fea0003c00000 */
[----:B------:R-:W-:-:S07]  /*0350*/  MOV R13, UR5 ;  /* 0x00000005000d7c02 */ /* 0x000fce0008000f00 */
.L_x_0:
[----:B------:R-:W0:Y:S02]  /*0360*/  LDC.64 R14, c[0x0][0x388] ;  /* 0x0000e200ff0e7b82 */ /* 0x000e240000000a00 */
[----:B0-----:R-:W2:Y:S02]  /*0370*/  LDG.E R12, desc[UR10][R14.64] ;  /* 0x0000000a0e0c7981 */ /* 0x001ea4000c1e1900 */
[----:B--2---:R-:W0:Y:S08]  /*0380*/  MUFU.RCP R5, R12 ;  /* 0x0000000c00057308 */ /* 0x004e300000001000 */
[----:B------:R-:W1:Y:S01]  /*0390*/  FCHK P0, R4, R12 ;  /* 0x0000000c04007302 */ /* 0x000e620000000000 */
[----:B0-----:R-:W-:-:S04]  /*03a0*/  FFMA R16, -R12, R5, 1 ;  /* 0x3f8000000c107423 */ /* 0x001fc80000000105 */
[----:B------:R-:W-:-:S04]  /*03b0*/  FFMA R5, R5, R16, R5 ;  /* 0x0000001005057223 */ /* 0x000fc80000000005 */
[----:B------:R-:W-:-:S04]  /*03c0*/  FFMA R16, R4, R5, RZ ;  /* 0x0000000504107223 */ /* 0x000fc800000000ff */
[----:B------:R-:W-:-:S04]  /*03d0*/  FFMA R17, -R12, R16, R4 ;  /* 0x000000100c117223 */ /* 0x000fc80000000104 */
[----:B------:R-:W-:Y:S01]  /*03e0*/  FFMA R5, R5, R17, R16 ;  /* 0x0000001105057223 */ /* 0x000fe20000000010 */
[----:B-1----:R-:W-:Y:S06]  /*03f0*/  @!P0 BRA `(.L_x_1) ;  /* 0x0000000000108947 */ /* 0x002fec0003800000 */
[----:B------:R-:W-:Y:S02]  /*0400*/  MOV R5, R4 ;  /* 0x0000000400057202 */ /* 0x000fe40000000f00 */
[----:B------:R-:W-:-:S07]  /*0410*/  MOV R14, 0x430 ;  /* 0x00000430000e7802 */ /* 0x000fce0000000f00 */
[----:B------:R-:W-:Y:S05]  /*0420*/  CALL.REL.NOINC `($__internal_2_$__cuda_sm3x_div_rn_noftz_f32_slowpath) ;  /* 0x000000c800c47944 */ /* 0x000fea0003c00000 */
[----:B------:R-:W-:-:S07]  /*0430*/  MOV R5, UR5 ;  /* 0x0000000500057c02 */ /* 0x000fce0008000f00 */
.L_x_1:
[----:B------:R-:W0:Y:S02]  /*0440*/  F2I.CEIL.NTZ R5, R5 ;  /* 0x0000000500057305 */ /* 0x000e24000020b100 */
[----:B0-----:R-:W-:-:S13]  /*0450*/  R2UR UR13, R5 ;  /* 0x00000000050d72ca */ /* 0x001fda00000e0000 */
[----:B------:R-:W-:-:S04]  /*0460*/  I2FP.F32.S32 R14, UR13 ;  /* 0x0000000d000e7c45 */ /* 0x000fc80008201400 */
[----:B------:R-:W0:Y:S08]  /*0470*/  MUFU.RCP R4, R14 ;  /* 0x0000000e00047308 */ /* 0x000e300000001000 */
        /* <DEDUP_REMOVED lines=8> */
[----:B------:R-:W-:Y:S02]  /*0500*/  MOV R5, R13 ;  /* 0x0000000d00057202 */ /* 0x000fe40000000f00 */
[----:B------:R-:W-:-:S07]  /*0510*/  MOV R14, 0x530 ;  /* 0x00000530000e7802 */ /* 0x000fce0000000f00 */
[----:B------:R-:W-:Y:S05]  /*0520*/  CALL.REL.NOINC `($__internal_2_$__cuda_sm3x_div_rn_noftz_f32_slowpath) ;  /* 0x000000c800847944 */ /* 0x000fea0003c00000 */
[----:B------:R-:W-:-:S07]  /*0530*/  MOV R4, UR5 ;  /* 0x0000000500047c02 */ /* 0x000fce0008000f00 */
.L_x_2:
[----:B------:R-:W2:Y:S04]  /*0540*/  LDG.E R16, desc[UR10][R24.64+0x18] ;  /* 0x0000180a18107981 */ /* 0x000ea8000c1e1900 */
[----:B------:R-:W3:Y:S01]  /*0550*/  LDG.E R5, desc[UR10][R24.64+0x1c] ;  /* 0x00001c0a18057981 */ /* 0x000ee2000c1e1900 */
[----:B--2---:R-:W0:Y:S08]  /*0560*/  MUFU.RCP R12, R16 ;  /* 0x00000010000c7308 */ /* 0x004e300000001000 */
[----:B---3--:R-:W1:Y:S01]  /*0570*/  FCHK P0, R5, R16 ;  /* 0x0000001005007302 */ /* 0x008e620000000000 */
[----:B0-----:R-:W-:-:S04]  /*0580*/  FFMA R13, -R16, R12, 1 ;  /* 0x3f800000100d7423 */ /* 0x001fc8000000010c */
[----:B------:R-:W-:-:S04]  /*0590*/  FFMA R12, R12, R13, R12 ;  /* 0x0000000d0c0c7223 */ /* 0x000fc8000000000c */
[----:B------:R-:W-:-:S04]  /*05a0*/  FFMA R13, R5, R12, RZ ;  /* 0x0000000c050d7223 */ /* 0x000fc800000000ff */
[----:B------:R-:W-:-:S04]  /*05b0*/  FFMA R14, -R16, R13, R5 ;  /* 0x0000000d100e7223 */ /* 0x000fc80000000105 */
[----:B------:R-:W-:-:S05]  /*05c0*/  FFMA R14, R12, R14, R13 ;  /* 0x0000000e0c0e7223 */ /* 0x000fca000000000d */
[----:B------:R-:W-:Y:S01]  /*05d0*/  R2UR UR6, R14 ;  /* 0x000000000e0672ca */ /* 0x000fe200000e0000 */
[----:B-1----:R-:W-:-:S14]  /*05e0*/  @!P0 BRA `(.L_x_3) ;  /* 0x0000000000108947 */ /* 0x002fdc0003800000 */
[----:B------:R-:W-:Y:S02]  /*05f0*/  MOV R12, R16 ;  /* 0x00000010000c7202 */ /* 0x000fe40000000f00 */
[----:B------:R-:W-:-:S07]  /*0600*/  MOV R14, 0x620 ;  /* 0x00000620000e7802 */ /* 0x000fce0000000f00 */
[----:B------:R-:W-:Y:S05]  /*0610*/  CALL.REL.NOINC `($__internal_2_$__cuda_sm3x_div_rn_noftz_f32_slowpath) ;  /* 0x000000c800487944 */ /* 0x000fea0003c00000 */
[----:B------:R-:W-:-:S05]  /*0620*/  UMOV UR6, UR5 ;  /* 0x0000000500067c82 */ /* 0x000fca0008000000 */
.L_x_3:
[----:B------:R-:W-:Y:S04]  /*0630*/  BSSY.RECONVERGENT B0, `(.L_x_4) ;  /* 0x000000e000007945 */ /* 0x000fe80003800200 */
[----:B------:R-:W-:Y:S05]  /*0640*/  @P2 BRA `(.L_x_5) ;  /* 0x0000000000302947 */ /* 0x000fea0003800000 */
[----:B------:R-:W2:Y:S04]  /*0650*/  LDG.E R12, desc[UR10][R24.64+0x4] ;  /* 0x0000040a180c7981 */ /* 0x000ea8000c1e1900 */
[----:B------:R-:W2:Y:S04]  /*0660*/  LDG.E R13, desc[UR10][R24.64+0x8] ;  /* 0x0000080a180d7981 */ /* 0x000ea8000c1e1900 */
[----:B------:R-:W2:Y:S04]  /*0670*/  LDG.E R14, desc[UR10][R24.64+0xc] ;  /* 0x00000c0a180e7981 */ /* 0x000ea8000c1e1900 */
[----:B------:R-:W2:Y:S04]  /*0680*/  LDG.E R15, desc[UR10][R24.64+0x10] ;  /* 0x0000100a180f7981 */ /* 0x000ea8000c1e1900 */
[----:B------:R-:W3:Y:S04]  /*0690*/  LDG.E R5, desc[UR10][R24.64] ;  /* 0x0000000a18057981 */ /* 0x000ee8000c1e1900 */
[----:B------:R-:W4:Y:S01]  /*06a0*/  LDG.E R16, desc[UR10][R24.64+0x14] ;  /* 0x0000140a18107981 */ /* 0x000f22000c1e1900 */
[----:B------:R-:W0:Y:S01]  /*06b0*/  S2UR UR7, SR_CgaCtaId ;  /* 0x00000000000779c3 */ /* 0x000e220000008800 */
[----:B------:R-:W-:-:S02]  /*06c0*/  UMOV UR5, 0x400 ;  /* 0x0000040000057882 */ /* 0x000fc40000000000 */
[----:B0-----:R-:W-:-:S09]  /*06d0*/  ULEA UR5, UR7, UR5, 0x18 ;  /* 0x0000000507057291 */ /* 0x001fd2000f8ec0ff */
[----:B--2---:R0:W-:Y:S04]  /*06e0*/  STS.128 [UR5+0x3010], R12 ;  /* 0x0030100cff007988 */ /* 0x0041e80008000c05 */
[----:B---3--:R0:W-:Y:S04]  /*06f0*/  STS [UR5+0x300c], R5 ;  /* 0x00300c05ff007988 */ /* 0x0081e80008000805 */
[----:B----4-:R0:W-:Y:S02]  /*0700*/  STS [UR5+0x3020], R16 ;  /* 0x00302010ff007988 */ /* 0x0101e40008000805 */
.L_x_5:
[----:B------:R-:W-:Y:S05]  /*0710*/  BSYNC.RECONVERGENT B0 ;  /* 0x0000000000007941 */ /* 0x000fea0003800200 */
.L_x_4:
[----:B------:R-:W-:-:S09]  /*0720*/  UISETP.GE.AND UP0, UPT, UR13, 0x1, UPT ;  /* 0x000000010d00788c */ /* 0x000fd2000bf06270 */
[----:B------:R-:W-:Y:S05]  /*0730*/  BRA.U !UP0, `(.L_x_6) ;  /* 0x000000c1086c7547 */ /* 0x000fea000b800000 */
[----:B0-----:R-:W-:Y:S01]  /*0740*/  HFMA2 R12, -RZ, RZ, 1.541015625, -0.052093505859375 ;  /* 0x3e2aaaabff0c7431 */ /* 0x001fe200000001ff */
[----:B------:R-:W-:Y:S01]  /*0750*/  MOV R5, 0x40c00000 ;  /* 0x40c0000000057802 */ /* 0x000fe20000000f00 */
[----:B------:R-:W0:Y:S04]  /*0760*/  FCHK P0, R4, 6 ;  /* 0x40c0000004007902 */ /* 0x000e280000000000 */
[----:B------:R-:W-:-:S04]  /*0770*/  FFMA R5, R12, -R5, 1 ;  /* 0x3f8000000c057423 */ /* 0x000fc80000000805 */
[----:B------:R-:W-:-:S04]  /*0780*/  FFMA R5, R5, R12, 0.16666667163372039795 ;  /* 0x3e2aaaab05057423 */ /* 0x000fc8000000000c */
[----:B------:R-:W-:-:S04]  /*0790*/  FFMA R13, R5, R4, RZ ;  /* 0x00000004050d7223 */ /* 0x000fc800000000ff */
[----:B------:R-:W-:-:S04]  /*07a0*/  FFMA R12, R13, -6, R4 ;  /* 0xc0c000000d0c7823 */ /* 0x000fc80000000004 */
[----:B------:R-:W-:-:S05]  /*07b0*/  FFMA R12, R5, R12, R13 ;  /* 0x0000000c050c7223 */ /* 0x000fca000000000d */
[----:B------:R-:W-:Y:S01]  /*07c0*/  R2UR UR7, R12 ;  /* 0x000000000c0772ca */ /* 0x000fe200000e0000 */
[----:B0-----:R-:W-:-:S14]  /*07d0*/  @!P0 BRA `(.L_x_7) ;  /* 0x0000000000148947 */ /* 0x001fdc0003800000 */
[----:B------:R-:W-:Y:S02]  /*07e0*/  MOV R5, R4 ;  /* 0x0000000400057202 */ /* 0x000fe40000000f00 */
[----:B------:R-:W-:Y:S02]  /*07f0*/  MOV R12, 0x40c00000 ;  /* 0x40c00000000c7802 */ /* 0x000fe40000000f00 */
[----:B------:R-:W-:-:S07]  /*0800*/  MOV R14, 0x820 ;  /* 0x00000820000e7802 */ /* 0x000fce0000000f00 */
[----:B------:R-:W-:Y:S05]  /*0810*/  CALL.REL.NOINC `($__internal_2_$__cuda_sm3x_div_rn_noftz_f32_slowpath) ;  /* 0x000000c400c87944 */ /* 0x000fea0003c00000 */
[----:B------:R-:W-:-:S05]  /*0820*/  UMOV UR7, UR5 ;  /* 0x0000000500077c82 */ /* 0x000fca0008000000 */
.L_x_7:
[----:B------:R-:W-:-:S05]  /*0830*/  UMOV UR5, URZ ;  /* 0x000000ff00057c82 */ /* 0x000fca0008000000 */
.L_x_336:
[----:B------:R-:W-:Y:S06]  /*0840*/  BAR.SYNC.DEFER_BLOCKING 0x0 ;  /* 0x0000000000007b1d */ /* 0x000fec0000010000 */
[----:B012---:R-:W2:Y:S01]  /*0850*/  LDG.E R5, desc[UR10][R8.64] ;  /* 0x0000000a08057981 */ /* 0x007ea2000c1e1900 */
[----:B------:R-:W-:Y:S01]  /*0860*/  UIADD3 UR5, UPT, UPT, UR5, 0x1, URZ ;  /* 0x0000000105057890 */ /* 0x000fe2000fffe0ff */
[----:B------:R-:W-:Y:S02]  /*0870*/  BSSY.RECONVERGENT B0, `(.L_x_8) ;  /* 0x00001af000007945 */ /* 0x000fe40003800200 */
[----:B------:R0:W-:Y:S01]  /*0880*/  STS [R3], RZ ;  /* 0x000000ff03007388 */ /* 0x0001e20000000800 */
[----:B------:R-:W-:-:S03]  /*0890*/  UISETP.NE.AND UP0, UPT, UR5, UR13, UPT ;  /* 0x0000000d0500728c */ /* 0x000fc6000bf05270 */
[----:B------:R0:W-:Y:S04]  /*08a0*/  STS [R3+0x4], RZ ;  /* 0x000004ff03007388 */ /* 0x0001e80000000800 */
[----:B------:R0:W-:Y:S01]  /*08b0*/  STS [R3+0x8], RZ ;  /* 0x000008ff03007388 */ /* 0x0001e20000000800 */
[----:B--2---:R-:W-:-:S13]  /*08c0*/  ISETP.GE.AND P0, PT, R0, R5, PT ;  /* 0x000000050000720c */ /* 0x004fda0003f06270 */
[----:B0--34-:R-:W-:Y:S05]  /*08d0*/  @P0 BRA `(.L_x_9) ;  /* 0x0000001800a00947 */ /* 0x019fea0003800000 */
[----:B------:R-:W-:Y:S01]  /*08e0*/  LEA R5, R5, R5, 0x1 ;  /* 0x0000000505057211 */ /* 0x000fe200078e08ff */
[----:B------:R-:W0:Y:S01]  /*08f0*/  S2UR UR9, SR_CgaCtaId ;  /* 0x00000000000979c3 */ /* 0x000e220000008800 */
[----:B------:R-:W-:Y:S01]  /*0900*/  UMOV UR8, 0x400 ;  /* 0x0000040000087882 */ /* 0x000fe20000000000 */
[----:B------:R-:W-:Y:S01]  /*0910*/  BSSY.RECONVERGENT B2, `(.L_x_10) ;  /* 0x00000f8000027945 */ /* 0x000fe20003800200 */
[C---:B------:R-:W-:Y:S01]  /*0920*/  VIADDMNMX R5, R2.reuse, 0xc00, R5, !PT ;  /* 0x00000c0002057846 */ /* 0x040fe20007800105 */
[----:B------:R-:W-:Y:S01]  /*0930*/  HFMA2 R34, -RZ, RZ, 0, 0 ;  /* 0x00000000ff227431 */ /* 0x000fe200000001ff */
[----:B------:R-:W-:Y:S01]  /*0940*/  MOV R32, RZ ;  /* 0x000000ff00207202 */ /* 0x000fe20000000f00 */
[----:B------:R-:W-:Y:S01]  /*0950*/  HFMA2 R22, -RZ, RZ, 0, 0 ;  /* 0x00000000ff167431 */ /* 0x000fe200000001ff */
[----:B------:R-:W-:Y:S02]  /*0960*/  IADD3 R12, PT, PT, -R2, R5, RZ ;  /* 0x00000005020c7210 */ /* 0x000fe40007ffe1ff */
[----:B------:R-:W-:-:S02]  /*0970*/  MOV R29, R2 ;  /* 0x00000002001d7202 */ /* 0x000fc40000000f00 */
[----:B------:R-:W-:-:S04]  /*0980*/  ISETP.NE.AND P0, PT, R12, 0xc00, PT ;  /* 0x00000c000c00780c */ /* 0x000fc80003f05270 */
[----:B------:R-:W-:-:S04]  /*0990*/  SEL R12, RZ, 0x1, !P0 ;  /* 0x00000001ff0c7807 */ /* 0x000fc80004000000 */
[----:B------:R-:W-:-:S04]  /*09a0*/  IADD3 R5, PT, PT, R5, -R2, -R12 ;  /* 0x8000000205057210 */ /* 0x000fc80007ffe80c */
[----:B------:R-:W-:Y:S01]  /*09b0*/  IADD3 R5, PT, PT, R5, -0xc00, RZ ;  /* 0xfffff40005057810 */ /* 0x000fe20007ffe0ff */
[----:B0-----:R-:W-:-:S04]  /*09c0*/  ULEA UR8, UR9, UR8, 0x18 ;  /* 0x0000000809087291 */ /* 0x001fc8000f8ec0ff */
[----:B------:R-:W-:-:S05]  /*09d0*/  IMAD.HI.U32 R5, R5, -0x55555555, RZ ;  /* 0xaaaaaaab05057827 */ /* 0x000fca00078e00ff */
[----:B------:R-:W-:Y:S01]  /*09e0*/  SHF.R.U32.HI R5, RZ, 0xb, R5 ;  /* 0x0000000bff057819 */ /* 0x000fe20000011605 */
[----:B------:R-:W0:Y:S03]  /*09f0*/  LDS R30, [UR8+0x300c] ;  /* 0x00300c08ff1e7984 */ /* 0x000e260008000800 */
[----:B------:R-:W-:Y:S01]  /*0a00*/  IADD3 R12, PT, PT, R12, R5, RZ ;  /* 0x000000050c0c7210 */ /* 0x000fe20007ffe0ff */
[----:B------:R-:W1:Y:S01]  /*0a10*/  LDS.64 R14, [UR8+0x3010] ;  /* 0x00301008ff0e7984 */ /* 0x000e620008000a00 */
[C---:B------:R-:W-:Y:S02]  /*0a20*/  IADD3 R28, PT, PT, R5.reuse, 0x2, RZ ;  /* 0x00000002051c7810 */ /* 0x040fe40007ffe0ff */
[----:B------:R-:W-:Y:S02]  /*0a30*/  ISETP.GE.U32.AND P1, PT, R12, 0x3, PT ;  /* 0x000000030c00780c */ /* 0x000fe40003f26070 */
[----:B------:R-:W-:-:S11]  /*0a40*/  @!P0 IADD3 R28, PT, PT, R5, 0x1, RZ ;  /* 0x00000001051c8810 */ /* 0x000fd60007ffe0ff */
[----:B------:R-:W-:Y:S05]  /*0a50*/  @!P1 BRA `(.L_x_11) ;  /* 0x0000000c008c9947 */ /* 0x000fea0003800000 */
[----:B------:R-:W2:Y:S01]  /*0a60*/  S2R R5, SR_CTAID.X ;  /* 0x0000000000057919 */ /* 0x000ea20000002500 */
[----:B------:R-:W3:Y:S01]  /*0a70*/  LDCU.128 UR16, c[0x0][0x390] ;  /* 0x00007200ff1077ac */ /* 0x000ee20008000c00 */
[----:B------:R-:W-:Y:S02]  /*0a80*/  LOP3.LUT R23, R28, 0x3ffffc, RZ, 0xc0, !PT ;  /* 0x003ffffc1c177812 */ /* 0x000fe400078ec0ff */
[----:B------:R-:W-:Y:S02]  /*0a90*/  MOV R34, RZ ;  /* 0x000000ff00227202 */ /* 0x000fe40000000f00 */
[----:B------:R-:W-:Y:S02]  /*0aa0*/  MOV R29, R2 ;  /* 0x00000002001d7202 */ /* 0x000fe40000000f00 */
[----:B------:R-:W-:Y:S01]  /*0ab0*/  IADD3 R23, PT, PT, -R23, RZ, RZ ;  /* 0x000000ff17177210 */ /* 0x000fe20007ffe1ff */
[----:B--2---:R-:W-:-:S04]  /*0ac0*/  IMAD R5, R5, 0xafc80, RZ ;  /* 0x000afc8005057824 */ /* 0x004fc800078e02ff */
[----:B------:R-:W-:-:S04]  /*0ad0*/  IMAD.WIDE.U32 R12, R5, 0x4, RZ ;  /* 0x00000004050c7825 */ /* 0x000fc800078e00ff */
[----:B------:R-:W-:-:S03]  /*0ae0*/  IMAD.WIDE.U32 R12, R0, 0xc, R12 ;  /* 0x0000000c000c7825 */ /* 0x000fc600078e000c */
[----:B------:R-:W-:-:S04]  /*0af0*/  IADD3 R38, P0, PT, R12, 0x6000, RZ ;  /* 0x000060000c267810 */ /* 0x000fc80007f1e0ff */
[----:B------:R-:W-:Y:S02]  /*0b00*/  IADD3.X R12, PT, PT, RZ, R13, RZ, P0, !PT ;  /* 0x0000000dff0c7210 */ /* 0x000fe400007fe4ff */
[C---:B---3--:R-:W-:Y:S02]  /*0b10*/  IADD3 R40, P0, PT, R38.reuse, UR16, RZ ;  /* 0x0000001026287c10 */ /* 0x048fe4000ff1e0ff */
[----:B------:R-:W-:Y:S02]  /*0b20*/  IADD3 R38, P1, PT, R38, UR18, RZ ;  /* 0x0000001226267c10 */ /* 0x000fe4000ff3e0ff */
[C---:B------:R-:W-:Y:S02]  /*0b30*/  IADD3.X R41, PT, PT, R12.reuse, UR17, RZ, P0, !PT ;  /* 0x000000110c297c10 */ /* 0x040fe400087fe4ff */
[----:B------:R-:W-:-:S09]  /*0b40*/  IADD3.X R39, PT, PT, R12, UR19, RZ, P1, !PT ;  /* 0x000000130c277c10 */ /* 0x000fd20008ffe4ff */
.L_x_36:
[----:B------:R-:W1:Y:S04]  /*0b50*/  LDG.E R13, desc[UR10][R38.64+-0x5ffc] ;  /* 0xffa0040a260d7981 */ /* 0x000e68000c1e1900 */
[----:B------:R-:W0:Y:S04]  /*0b60*/  LDG.E R5, desc[UR10][R38.64+-0x6000] ;  /* 0xffa0000a26057981 */ /* 0x000e28000c1e1900 */
[----:B------:R-:W2:Y:S01]  /*0b70*/  LDG.E R12, desc[UR10][R38.64+-0x5ff8] ;  /* 0xffa0080a260c7981 */ /* 0x000ea2000c1e1900 */
[----:B------:R-:W-:Y:S01]  /*0b80*/  BSSY.RECONVERGENT B1, `(.L_x_12) ;  /* 0x0000013000017945 */ /* 0x000fe20003800200 */
[----:B-1----:R-:W-:Y:S01]  /*0b90*/  FADD R13, R14, -R13 ;  /* 0x8000000d0e0d7221 */ /* 0x002fe20000000000 */
[----:B0-----:R-:W-:-:S03]  /*0ba0*/  FADD R20, R30, -R5 ;  /* 0x800000051e147221 */ /* 0x001fc60000000000 */
[----:B------:R-:W-:Y:S01]  /*0bb0*/  FMUL R5, R13, R13 ;  /* 0x0000000d0d057220 */ /* 0x000fe20000400000 */
[----:B--2---:R-:W-:-:S03]  /*0bc0*/  FADD R21, -R12, R15 ;  /* 0x0000000f0c157221 */ /* 0x004fc60000000100 */
[----:B------:R-:W-:-:S04]  /*0bd0*/  FFMA R12, R20, R20, R5 ;  /* 0x00000014140c7223 */ /* 0x000fc80000000005 */
[----:B------:R-:W-:-:S04]  /*0be0*/  FFMA R17, R21, R21, R12 ;  /* 0x0000001515117223 */ /* 0x000fc8000000000c */
[----:B------:R0:W1:Y:S01]  /*0bf0*/  MUFU.RSQ R12, R17 ;  /* 0x00000011000c7308 */ /* 0x0000620000001400 */
[----:B------:R-:W-:-:S04]  /*0c00*/  IADD3 R5, PT, PT, R17, -0xd000000, RZ ;  /* 0xf300000011057810 */ /* 0x000fc80007ffe0ff */
[----:B------:R-:W-:-:S13]  /*0c10*/  ISETP.GT.U32.AND P0, PT, R5, 0x727fffff, PT ;  /* 0x727fffff0500780c */ /* 0x000fda0003f04070 */
[----:B01----:R-:W-:Y:S05]  /*0c20*/  @!P0 BRA `(.L_x_13) ;  /* 0x0000000000108947 */ /* 0x003fea0003800000 */
[----:B------:R-:W-:Y:S02]  /*0c30*/  MOV R5, R17 ;  /* 0x0000001100057202 */ /* 0x000fe40000000f00 */
[----:B------:R-:W-:-:S07]  /*0c40*/  MOV R12, 0xc60 ;  /* 0x00000c60000c7802 */ /* 0x000fce0000000f00 */
[----:B------:R-:W-:Y:S05]  /*0c50*/  CALL.REL.NOINC `($__internal_1_$__cuda_sm20_sqrt_rn_f32_slowpath) ;  /* 0x000000c000607944 */ /* 0x000fea0003c00000 */
[----:B------:R-:W-:Y:S05]  /*0c60*/  BRA `(.L_x_14) ;  /* 0x0000000000107947 */ /* 0x000fea0003800000 */
.L_x_13:
[----:B------:R-:W-:Y:S01]  /*0c70*/  FMUL.FTZ R16, R17, R12 ;  /* 0x0000000c11107220 */ /* 0x000fe20000410000 */
[----:B------:R-:W-:-:S03]  /*0c80*/  FMUL.FTZ R12, R12, 0.5 ;  /* 0x3f0000000c0c7820 */ /* 0x000fc60000410000 */
[----:B------:R-:W-:-:S04]  /*0c90*/  FFMA R5, -R16, R16, R17 ;  /* 0x0000001010057223 */ /* 0x000fc80000000111 */
[----:B------:R-:W-:-:S07]  /*0ca0*/  FFMA R16, R5, R12, R16 ;  /* 0x0000000c05107223 */ /* 0x000fce0000000010 */
.L_x_14:
[----:B------:R-:W-:Y:S05]  /*0cb0*/  BSYNC.RECONVERGENT B1 ;  /* 0x0000000000017941 */ /* 0x000fea0003800200 */
.L_x_12:
[----:B------:R-:W2:Y:S04]  /*0cc0*/  LDG.E R12, desc[UR10][R40.64+-0x5ff8] ;  /* 0xffa0080a280c7981 */ /* 0x000ea8000c1e1900 */
[----:B------:R-:W3:Y:S04]  /*0cd0*/  LDG.E R5, desc[UR10][R40.64+-0x5ffc] ;  /* 0xffa0040a28057981 */ /* 0x000ee8000c1e1900 */
[----:B------:R-:W4:Y:S01]  /*0ce0*/  LDG.E R36, desc[UR10][R40.64+-0x6000] ;  /* 0xffa0000a28247981 */ /* 0x000f22000c1e1900 */
[----:B------:R-:W-:Y:S01]  /*0cf0*/  BSSY.RECONVERGENT B3, `(.L_x_15) ;  /* 0x0000015000037945 */ /* 0x000fe20003800200 */
[----:B--2---:R-:W-:-:S04]  /*0d00*/  FMUL R18, R13, R12 ;  /* 0x0000000c0d127220 */ /* 0x004fc80000400000 */
[C---:B---3--:R-:W-:Y:S01]  /*0d10*/  FFMA R31, R21.reuse, R5, -R18 ;  /* 0x00000005151f7223 */ /* 0x048fe20000000812 */
[----:B----4-:R-:W-:-:S04]  /*0d20*/  FMUL R21, R21, R36 ;  /* 0x0000002415157220 */ /* 0x010fc80000400000 */
[C---:B------:R-:W-:Y:S01]  /*0d30*/  FFMA R21, R20.reuse, R12, -R21 ;  /* 0x0000000c14157223 */ /* 0x040fe20000000815 */
[----:B------:R-:W-:Y:S01]  /*0d40*/  FMUL R20, R20, R5 ;  /* 0x0000000514147220 */ /* 0x000fe20000400000 */
[----:B------:R-:W-:-:S03]  /*0d50*/  FMUL R5, R16, R16 ;  /* 0x0000001010057220 */ /* 0x000fc60000400000 */
[----:B------:R-:W-:Y:S01]  /*0d60*/  FFMA R13, R13, R36, -R20 ;  /* 0x000000240d0d7223 */ /* 0x000fe20000000814 */
[----:B------:R-:W-:-:S05]  /*0d70*/  FMUL R17, R5, R16 ;  /* 0x0000001005117220 */ /* 0x000fca0000400000 */
[----:B------:R-:W-:-:S04]  /*0d80*/  IADD3 R5, PT, PT, R17, 0x1800000, RZ ;  /* 0x0180000011057810 */ /* 0x000fc80007ffe0ff */
[----:B------:R-:W-:-:S04]  /*0d90*/  LOP3.LUT R5, R5, 0x7f800000, RZ, 0xc0, !PT ;  /* 0x7f80000005057812 */ /* 0x000fc800078ec0ff */
[----:B------:R-:W-:-:S13]  /*0da0*/  ISETP.GT.U32.AND P0, PT, R5, 0x1ffffff, PT ;  /* 0x01ffffff0500780c */ /* 0x000fda0003f04070 */
[----:B------:R-:W-:Y:S05]  /*0db0*/  @P0 BRA `(.L_x_16) ;  /* 0x0000000000100947 */ /* 0x000fea0003800000 */
[----:B------:R-:W-:Y:S02]  /*0dc0*/  MOV R5, R17 ;  /* 0x0000001100057202 */ /* 0x000fe40000000f00 */
[----:B------:R-:W-:-:S07]  /*0dd0*/  MOV R12, 0xdf0 ;  /* 0x00000df0000c7802 */ /* 0x000fce0000000f00 */
[----:B------:R-:W-:Y:S05]  /*0de0*/  CALL.REL.NOINC `($__internal_0_$__cuda_sm20_rcp_rn_f32_slowpath) ;  /* 0x000000bc00287944 */ /* 0x000fea0003c00000 */
[----:B------:R-:W-:Y:S05]  /*0df0*/  BRA `(.L_x_17) ;  /* 0x0000000000107947 */ /* 0x000fea0003800000 */
.L_x_16:
[----:B------:R-:W0:Y:S02]  /*0e00*/  MUFU.RCP R18, R17 ;  /* 0x0000001100127308 */ /* 0x000e240000001000 */
[----:B0-----:R-:W-:-:S04]  /*0e10*/  FFMA R5, R17, R18, -1 ;  /* 0xbf80000011057423 */ /* 0x001fc80000000012 */
[----:B------:R-:W-:-:S04]  /*0e20*/  FADD.FTZ R5, -R5, -RZ ;  /* 0x800000ff05057221 */ /* 0x000fc80000010100 */
[----:B------:R-:W-:-:S07]  /*0e30*/  FFMA R18, R18, R5, R18 ;  /* 0x0000000512127223 */ /* 0x000fce0000000012 */
.L_x_17:
[----:B------:R-:W-:Y:S05]  /*0e40*/  BSYNC.RECONVERGENT B3 ;  /* 0x0000000000037941 */ /* 0x000fea0003800200 */
.L_x_15:
[----:B------:R-:W2:Y:S04]  /*0e50*/  LDG.E R5, desc[UR10][R38.64+-0x2ffc] ;  /* 0xffd0040a26057981 */ /* 0x000ea8000c1e1900 */
[----:B------:R-:W3:Y:S04]  /*0e60*/  LDG.E R33, desc[UR10][R38.64+-0x3000] ;  /* 0xffd0000a26217981 */ /* 0x000ee8000c1e1900 */
[----:B------:R-:W4:Y:S01]  /*0e70*/  LDG.E R12, desc[UR10][R38.64+-0x2ff8] ;  /* 0xffd0080a260c7981 */ /* 0x000f22000c1e1900 */
[----:B------:R-:W-:Y:S01]  /*0e80*/  BSSY.RECONVERGENT B1, `(.L_x_18) ;  /* 0x0000016000017945 */ /* 0x000fe20003800200 */
[-C--:B------:R-:W-:Y:S01]  /*0e90*/  FFMA R22, R31, R18.reuse, R22 ;  /* 0x000000121f167223 */ /* 0x080fe20000000016 */
[-C--:B------:R-:W-:Y:S01]  /*0ea0*/  FFMA R21, R21, R18.reuse, R32 ;  /* 0x0000001215157223 */ /* 0x080fe20000000020 */
[----:B------:R-:W-:Y:S01]  /*0eb0*/  FFMA R13, R13, R18, R34 ;  /* 0x000000120d0d7223 */ /* 0x000fe20000000022 */
[----:B--2---:R-:W-:Y:S01]  /*0ec0*/  FADD R20, R14, -R5 ;  /* 0x800000050e147221 */ /* 0x004fe20000000000 */
[----:B---3--:R-:W-:-:S03]  /*0ed0*/  FADD R33, R30, -R33 ;  /* 0x800000211e217221 */ /* 0x008fc60000000000 */
[----:B------:R-:W-:Y:S01]  /*0ee0*/  FMUL R16, R20, R20 ;  /* 0x0000001414107220 */ /* 0x000fe20000400000 */
[----:B----4-:R-:W-:-:S03]  /*0ef0*/  FADD R35, -R12, R15 ;  /* 0x0000000f0c237221 */ /* 0x010fc60000000100 */
        /* <DEDUP_REMOVED lines=10> */
.L_x_19:
[----:B------:R-:W-:Y:S01]  /*0fa0*/  FMUL.FTZ R16, R17, R12 ;  /* 0x0000000c11107220 */ /* 0x000fe20000410000 */
[----:B------:R-:W-:-:S03]  /*0fb0*/  FMUL.FTZ R12, R12, 0.5 ;  /* 0x3f0000000c0c7820 */ /* 0x000fc60000410000 */
[----:B------:R-:W-:-:S04]  /*0fc0*/  FFMA R5, -R16, R16, R17 ;  /* 0x0000001010057223 */ /* 0x000fc80000000111 */
[----:B------:R-:W-:-:S07]  /*0fd0*/  FFMA R16, R5, R12, R16 ;  /* 0x0000000c05107223 */ /* 0x000fce0000000010 */
.L_x_20:
[----:B------:R-:W-:Y:S05]  /*0fe0*/  BSYNC.RECONVERGENT B1 ;  /* 0x0000000000017941 */ /* 0x000fea0003800200 */
.L_x_18:
[----:B------:R-:W2:Y:S04]  /*0ff0*/  LDG.E R34, desc[UR10][R40.64+-0x2ff8] ;  /* 0xffd0080a28227981 */ /* 0x000ea8000c1e1900 */
[----:B------:R-:W3:Y:S04]  /*1000*/  LDG.E R12, desc[UR10][R40.64+-0x2ffc] ;  /* 0xffd0040a280c7981 */ /* 0x000ee8000c1e1900 */
[----:B------:R-:W4:Y:S01]  /*1010*/  LDG.E R32, desc[UR10][R40.64+-0x3000] ;  /* 0xffd0000a28207981 */ /* 0x000f22000c1e1900 */
[-C--:B------:R-:W-:Y:S01]  /*1020*/  FMUL R5, R16, R16.reuse ;  /* 0x0000001010057220 */ /* 0x080fe20000400000 */
[----:B------:R-:W-:Y:S03]  /*1030*/  BSSY.RECONVERGENT B3, `(.L_x_21) ;  /* 0x0000014000037945 */ /* 0x000fe60003800200 */
[----:B------:R-:W-:-:S05]  /*1040*/  FMUL R17, R5, R16 ;  /* 0x0000001005117220 */ /* 0x000fca0000400000 */
[----:B------:R-:W-:-:S04]  /*1050*/  IADD3 R5, PT, PT, R17, 0x1800000, RZ ;  /* 0x0180000011057810 */ /* 0x000fc80007ffe0ff */
[----:B------:R-:W-:-:S04]  /*1060*/  LOP3.LUT R5, R5, 0x7f800000, RZ, 0xc0, !PT ;  /* 0x7f80000005057812 */ /* 0x000fc800078ec0ff */
[----:B------:R-:W-:Y:S01]  /*1070*/  ISETP.GT.U32.AND P0, PT, R5, 0x1ffffff, PT ;  /* 0x01ffffff0500780c */ /* 0x000fe20003f04070 */
[----:B--2---:R-:W-:-:S04]  /*1080*/  FMUL R18, R20, R34 ;  /* 0x0000002214127220 */ /* 0x004fc80000400000 */
[C---:B---3--:R-:W-:Y:S01]  /*1090*/  FFMA R31, R35.reuse, R12, -R18 ;  /* 0x0000000c231f7223 */ /* 0x048fe20000000812 */
[----:B----4-:R-:W-:-:S04]  /*10a0*/  FMUL R18, R35, R32 ;  /* 0x0000002023127220 */ /* 0x010fc80000400000 */
[C---:B------:R-:W-:Y:S01]  /*10b0*/  FFMA R34, R33.reuse, R34, -R18 ;  /* 0x0000002221227223 */ /* 0x040fe20000000812 */
[----:B------:R-:W-:-:S04]  /*10c0*/  FMUL R33, R33, R12 ;  /* 0x0000000c21217220 */ /* 0x000fc80000400000 */
[----:B------:R-:W-:Y:S01]  /*10d0*/  FFMA R32, R20, R32, -R33 ;  /* 0x0000002014207223 */ /* 0x000fe20000000821 */
[----:B------:R-:W-:Y:S06]  /*10e0*/  @P0 BRA `(.L_x_22) ;  /* 0x0000000000100947 */ /* 0x000fec0003800000 */
[----:B------:R-:W-:Y:S02]  /*10f0*/  MOV R5, R17 ;  /* 0x0000001100057202 */ /* 0x000fe40000000f00 */
[----:B------:R-:W-:-:S07]  /*1100*/  MOV R12, 0x1120 ;  /* 0x00001120000c7802 */ /* 0x000fce0000000f00 */
[----:B------:R-:W-:Y:S05]  /*1110*/  CALL.REL.NOINC `($__internal_0_$__cuda_sm20_rcp_rn_f32_slowpath) ;  /* 0x000000b8005c7944 */ /* 0x000fea0003c00000 */
[----:B------:R-:W-:Y:S05]  /*1120*/  BRA `(.L_x_23) ;  /* 0x0000000000107947 */ /* 0x000fea0003800000 */
.L_x_22:
[----:B------:R-:W0:Y:S02]  /*1130*/  MUFU.RCP R18, R17 ;  /* 0x0000001100127308 */ /* 0x000e240000001000 */
[----:B0-----:R-:W-:-:S04]  /*1140*/  FFMA R5, R17, R18, -1 ;  /* 0xbf80000011057423 */ /* 0x001fc80000000012 */
[----:B------:R-:W-:-:S04]  /*1150*/  FADD.FTZ R5, -R5, -RZ ;  /* 0x800000ff05057221 */ /* 0x000fc80000010100 */
[----:B------:R-:W-:-:S07]  /*1160*/  FFMA R18, R18, R5, R18 ;  /* 0x0000000512127223 */ /* 0x000fce0000000012 */
.L_x_23:
[----:B------:R-:W-:Y:S05]  /*1170*/  BSYNC.RECONVERGENT B3 ;  /* 0x0000000000037941 */ /* 0x000fea0003800200 */
.L_x_21:
        /* <DEDUP_REMOVED lines=21> */
.L_x_25:
[----:B------:R-:W-:Y:S01]  /*12d0*/  FMUL.FTZ R16, R17, R12 ;  /* 0x0000000c11107220 */ /* 0x000fe20000410000 */
[----:B------:R-:W-:-:S03]  /*12e0*/  FMUL.FTZ R12, R12, 0.5 ;  /* 0x3f0000000c0c7820 */ /* 0x000fc60000410000 */
[----:B------:R-:W-:-:S04]  /*12f0*/  FFMA R5, -R16, R16, R17 ;  /* 0x0000001010057223 */ /* 0x000fc80000000111 */
[----:B------:R-:W-:-:S07]  /*1300*/  FFMA R16, R5, R12, R16 ;  /* 0x0000000c05107223 */ /* 0x000fce0000000010 */
.L_x_26:
[----:B------:R-:W-:Y:S05]  /*1310*/  BSYNC.RECONVERGENT B1 ;  /* 0x0000000000017941 */ /* 0x000fea0003800200 */
.L_x_24:
        /* <DEDUP_REMOVED lines=20> */
.L_x_28:
[----:B------:R-:W0:Y:S02]  /*1460*/  MUFU.RCP R18, R17 ;  /* 0x0000001100127308 */ /* 0x000e240000001000 */
[----:B0-----:R-:W-:-:S04]  /*1470*/  FFMA R5, R17, R18, -1 ;  /* 0xbf80000011057423 */ /* 0x001fc80000000012 */
[----:B------:R-:W-:-:S04]  /*1480*/  FADD.FTZ R5, -R5, -RZ ;  /* 0x800000ff05057221 */ /* 0x000fc80000010100 */
[----:B------:R-:W-:-:S07]  /*1490*/  FFMA R18, R18, R5, R18 ;  /* 0x0000000512127223 */ /* 0x000fce0000000012 */
.L_x_29:
[----:B------:R-:W-:Y:S05]  /*14a0*/  BSYNC.RECONVERGENT B3 ;  /* 0x0000000000037941 */ /* 0x000fea0003800200 */
.L_x_27:
        /* <DEDUP_REMOVED lines=21> */
.L_x_31:
[----:B------:R-:W-:Y:S01]  /*1600*/  FMUL.FTZ R16, R17, R12 ;  /* 0x0000000c11107220 */ /* 0x000fe20000410000 */
[----:B------:R-:W-:-:S03]  /*1610*/  FMUL.FTZ R12, R12, 0.5 ;  /* 0x3f0000000c0c7820 */ /* 0x000fc60000410000 */
[----:B------:R-:W-:-:S04]  /*1620*/  FFMA R5, -R16, R16, R17 ;  /* 0x0000001010057223 */ /* 0x000fc80000000111 */
[----:B------:R-:W-:-:S07]  /*1630*/  FFMA R16, R5, R12, R16 ;  /* 0x0000000c05107223 */ /* 0x000fce0000000010 */
.L_x_32:
[----:B------:R-:W-:Y:S05]  /*1640*/  BSYNC.RECONVERGENT B1 ;  /* 0x0000000000017941 */ /* 0x000fea0003800200 */
.L_x_30:
        /* <DEDUP_REMOVED lines=20> */
.L_x_34:
[----:B------:R-:W0:Y:S02]  /*1790*/  MUFU.RCP R18, R17 ;  /* 0x0000001100127308 */ /* 0x000e240000001000 */
[----:B0-----:R-:W-:-:S04]  /*17a0*/  FFMA R5, R17, R18, -1 ;  /* 0xbf80000011057423 */ /* 0x001fc80000000012 */
[----:B------:R-:W-:-:S04]  /*17b0*/  FADD.FTZ R5, -R5, -RZ ;  /* 0x800000ff05057221 */ /* 0x000fc80000010100 */
[----:B------:R-:W-:-:S07]  /*17c0*/  FFMA R18, R18, R5, R18 ;  /* 0x0000000512127223 */ /* 0x000fce0000000012 */
.L_x_35:
[----:B------:R-:W-:Y:S05]  /*17d0*/  BSYNC.RECONVERGENT B3 ;  /* 0x0000000000037941 */ /* 0x000fea0003800200 */
.L_x_33:
[----:B------:R-:W-:Y:S01]  /*17e0*/  IADD3 R23, PT, PT, R23, 0x4, RZ ;  /* 0x0000000417177810 */ /* 0x000fe20007ffe0ff */
[-C--:B------:R-:W-:Y:S01]  /*17f0*/  FFMA R22, R31, R18.reuse, R22 ;  /* 0x000000121f167223 */ /* 0x080fe20000000016 */
[----:B------:R-:W-:Y:S01]  /*1800*/  IADD3 R40, P1, PT, R40, 0xc000, RZ ;  /* 0x0000c00028287810 */ /* 0x000fe20007f3e0ff */
[-C--:B------:R-:W-:Y:S01]  /*1810*/  FFMA R32, R32, R18.reuse, R21 ;  /* 0x0000001220207223 */ /* 0x080fe20000000015 */
[----:B------:R-:W-:Y:S01]  /*1820*/  ISETP.NE.AND P0, PT, R23, RZ, PT ;  /* 0x000000ff1700720c */ /* 0x000fe20003f05270 */
[----:B------:R-:W-:Y:S01]  /*1830*/  FFMA R34, R34, R18, R13 ;  /* 0x0000001222227223 */ /* 0x000fe2000000000d */
[----:B------:R-:W-:Y:S02]  /*1840*/  IADD3 R38, P2, PT, R38, 0xc000, RZ ;  /* 0x0000c00026267810 */ /* 0x000fe40007f5e0ff */
[----:B------:R-:W-:Y:S02]  /*1850*/  IADD3.X R41, PT, PT, RZ, R41, RZ, P1, !PT ;  /* 0x00000029ff297210 */ /* 0x000fe40000ffe4ff */
[----:B------:R-:W-:-:S02]  /*1860*/  IADD3.X R39, PT, PT, RZ, R39, RZ, P2, !PT ;  /* 0x00000027ff277210 */ /* 0x000fc400017fe4ff */
[----:B------:R-:W-:-:S05]  /*1870*/  IADD3 R29, PT, PT, R29, 0x3000, RZ ;  /* 0x000030001d1d7810 */ /* 0x000fca0007ffe0ff */
[----:B------:R-:W-:Y:S05]  /*1880*/  @P0 BRA `(.L_x_36) ;  /* 0xfffffff000b00947 */ /* 0x000fea000383ffff */
.L_x_11:
[----:B------:R-:W-:Y:S05]  /*1890*/  BSYNC.RECONVERGENT B2 ;  /* 0x0000000000027941 */ /* 0x000fea0003800200 */
.L_x_10:
[----:B------:R-:W-:Y:S01]  /*18a0*/  LOP3.LUT P0, R5, R28, 0x3, RZ, 0xc0, !PT ;  /* 0x000000031c057812 */ /* 0x000fe2000780c0ff */
[----:B------:R-:W-:-:S12]  /*18b0*/  BSSY.RECONVERGENT B2, `(.L_x_37) ;  /* 0x00000a7000027945 */ /* 0x000fd80003800200 */
[----:B------:R-:W-:Y:S05]  /*18c0*/  @!P0 BRA `(.L_x_38) ;  /* 0x0000000800948947 */ /* 0x000fea0003800000 */
[----:B------:R-:W-:Y:S01]  /*18d0*/  ISETP.NE.AND P0, PT, R5, 0x1, PT ;  /* 0x000000010500780c */ /* 0x000fe20003f05270 */
[----:B------:R-:W-:-:S12]  /*18e0*/  BSSY.RECONVERGENT B3, `(.L_x_39) ;  /* 0x000006b000037945 */ /* 0x000fd80003800200 */
[----:B------:R-:W-:Y:S05]  /*18f0*/  @!P0 BRA `(.L_x_40) ;  /* 0x0000000400a48947 */ /* 0x000fea0003800000 */
[----:B------:R-:W-:-:S05]  /*1900*/  IMAD.WIDE.U32 R40, R29, 0x4, R6 ;  /* 0x000000041d287825 */ /* 0x000fca00078e0006 */
[----:B------:R-:W1:Y:S04]  /*1910*/  LDG.E R5, desc[UR10][R40.64+0x4] ;  /* 0x0000040a28057981 */ /* 0x000e68000c1e1900 */
[----:B------:R-:W0:Y:S04]  /*1920*/  LDG.E R13, desc[UR10][R40.64] ;  /* 0x0000000a280d7981 */ /* 0x000e28000c1e1900 */
[----:B------:R-:W2:Y:S01]  /*1930*/  LDG.E R12, desc[UR10][R40.64+0x8] ;  /* 0x0000080a280c7981 */ /* 0x000ea2000c1e1900 */
[----:B------:R-:W-:Y:S01]  /*1940*/  BSSY.RECONVERGENT B1, `(.L_x_41) ;  /* 0x0000014000017945 */ /* 0x000fe20003800200 */
[----:B------:R-:W-:-:S04]  /*1950*/  IMAD.WIDE.U32 R38, R29, 0x4, R26 ;  /* 0x000000041d267825 */ /* 0x000fc800078e001a */
        /* <DEDUP_REMOVED lines=14> */
.L_x_42:
[----:B------:R-:W-:Y:S01]  /*1a40*/  FMUL.FTZ R16, R17, R12 ;  /* 0x0000000c11107220 */ /* 0x000fe20000410000 */
[----:B------:R-:W-:-:S03]  /*1a50*/  FMUL.FTZ R12, R12, 0.5 ;  /* 0x3f0000000c0c7820 */ /* 0x000fc60000410000 */
[----:B------:R-:W-:-:S04]  /*1a60*/  FFMA R5, -R16, R16, R17 ;  /* 0x0000001010057223 */ /* 0x000fc80000000111 */
[----:B------:R-:W-:-:S07]  /*1a70*/  FFMA R16, R5, R12, R16 ;  /* 0x0000000c05107223 */ /* 0x000fce0000000010 */
.L_x_43:
[----:B------:R-:W-:Y:S05]  /*1a80*/  BSYNC.RECONVERGENT B1 ;  /* 0x0000000000017941 */ /* 0x000fea0003800200 */
.L_x_41:
        /* <DEDUP_REMOVED lines=10> */
[----:B------:R-:W-:Y:S01]  /*1b30*/  FMUL R19, R5, R16 ;  /* 0x0000001005137220 */ /* 0x000fe20000400000 */
[----:B------:R-:W-:-:S04]  /*1b40*/  FFMA R13, R20, R17, -R13 ;  /* 0x00000011140d7223 */ /* 0x000fc8000000080d */
        /* <DEDUP_REMOVED lines=8> */
.L_x_45:
[----:B------:R-:W0:Y:S02]  /*1bd0*/  MUFU.RCP R18, R19 ;  /* 0x0000001300127308 */ /* 0x000e240000001000 */
[----:B0-----:R-:W-:-:S04]  /*1be0*/  FFMA R5, R19, R18, -1 ;  /* 0xbf80000013057423 */ /* 0x001fc80000000012 */
[----:B------:R-:W-:-:S04]  /*1bf0*/  FADD.FTZ R5, -R5, -RZ ;  /* 0x800000ff05057221 */ /* 0x000fc80000010100 */
[----:B------:R-:W-:-:S07]  /*1c00*/  FFMA R18, R18, R5, R18 ;  /* 0x0000000512127223 */ /* 0x000fce0000000012 */
.L_x_46:
[----:B------:R-:W-:Y:S05]  /*1c10*/  BSYNC.RECONVERGENT B4 ;  /* 0x0000000000047941 */ /* 0x000fea0003800200 */
.L_x_44:
        /* <DEDUP_REMOVED lines=21> */
.L_x_48:
[----:B------:R-:W-:Y:S01]  /*1d70*/  FMUL.FTZ R16, R17, R12 ;  /* 0x0000000c11107220 */ /* 0x000fe20000410000 */
[----:B------:R-:W-:-:S03]  /*1d80*/  FMUL.FTZ R12, R12, 0.5 ;  /* 0x3f0000000c0c7820 */ /* 0x000fc60000410000 */
[----:B------:R-:W-:-:S04]  /*1d90*/  FFMA R5, -R16, R16, R17 ;  /* 0x0000001010057223 */ /* 0x000fc80000000111 */
[----:B------:R-:W-:-:S07]  /*1da0*/  FFMA R16, R5, R12, R16 ;  /* 0x0000000c05107223 */ /* 0x000fce0000000010 */
.L_x_49:
[----:B------:R-:W-:Y:S05]  /*1db0*/  BSYNC.RECONVERGENT B1 ;  /* 0x0000000000017941 */ /* 0x000fea0003800200 */
.L_x_47:
        /* <DEDUP_REMOVED lines=9> */
[C---:B--2---:R-:W-:Y:S01]  /*1e50*/  FMUL R16, R20.reuse, R21 ;  /* 0x0000001514107220 */ /* 0x044fe20000400000 */
[----:B---3--:R-:W-:Y:S01]  /*1e60*/  FMUL R18, R33, R13 ;  /* 0x0000000d21127220 */ /* 0x008fe20000400000 */
[-C--:B----4-:R-:W-:Y:S02]  /*1e70*/  FMUL R5, R31, R12.reuse ;  /* 0x0000000c1f057220 */ /* 0x090fe40000400000 */
[----:B------:R-:W-:Y:S01]  /*1e80*/  FFMA R23, R33, R12, -R16 ;  /* 0x0000000c21177223 */ /* 0x000fe20000000810 */
[----:B------:R-:W-:Y:S01]  /*1e90*/  FFMA R21, R31, R21, -R18 ;  /* 0x000000151f157223 */ /* 0x000fe20000000812 */
[----:B------:R-:W-:-:S06]  /*1ea0*/  FFMA R13, R20, R13, -R5 ;  /* 0x0000000d140d7223 */ /* 0x000fcc0000000805 */
[----:B------:R-:W-:Y:S05]  /*1eb0*/  @P0 BRA `(.L_x_51) ;  /* 0x0000000000100947 */ /* 0x000fea0003800000 */
[----:B------:R-:W-:Y:S02]  /*1ec0*/  MOV R5, R17 ;  /* 0x0000001100057202 */ /* 0x000fe40000000f00 */
[----:B------:R-:W-:-:S07]  /*1ed0*/  MOV R12, 0x1ef0 ;  /* 0x00001ef0000c7802 */ /* 0x000fce0000000f00 */
[----:B------:R-:W-:Y:S05]  /*1ee0*/  CALL.REL.NOINC `($__internal_0_$__cuda_sm20_rcp_rn_f32_slowpath) ;  /* 0x000000a800e87944 */ /* 0x000fea0003c00000 */
[----:B------:R-:W-:Y:S05]  /*1ef0*/  BRA `(.L_x_52) ;  /* 0x0000000000107947 */ /* 0x000fea0003800000 */
.L_x_51:
[----:B------:R-:W0:Y:S02]  /*1f00*/  MUFU.RCP R18, R17 ;  /* 0x0000001100127308 */ /* 0x000e240000001000 */
[----:B0-----:R-:W-:-:S04]  /*1f10*/  FFMA R5, R17, R18, -1 ;  /* 0xbf80000011057423 */ /* 0x001fc80000000012 */
[----:B------:R-:W-:-:S04]  /*1f20*/  FADD.FTZ R5, -R5, -RZ ;  /* 0x800000ff05057221 */ /* 0x000fc80000010100 */
[----:B------:R-:W-:-:S07]  /*1f30*/  FFMA R18, R18, R5, R18 ;  /* 0x0000000512127223 */ /* 0x000fce0000000012 */
.L_x_52:
[----:B------:R-:W-:Y:S05]  /*1f40*/  BSYNC.RECONVERGENT B4 ;  /* 0x0000000000047941 */ /* 0x000fea0003800200 */
.L_x_50:
[-C--:B------:R-:W-:Y:S01]  /*1f50*/  FFMA R22, R23, R18.reuse, R22 ;  /* 0x0000001217167223 */ /* 0x080fe20000000016 */
[-C--:B------:R-:W-:Y:S01]  /*1f60*/  FFMA R32, R21, R18.reuse, R32 ;  /* 0x0000001215207223 */ /* 0x080fe20000000020 */
[----:B------:R-:W-:Y:S01]  /*1f70*/  FFMA R34, R13, R18, R34 ;  /* 0x000000120d227223 */ /* 0x000fe20000000022 */
[----:B------:R-:W-:-:S07]  /*1f80*/  IADD3 R29, PT, PT, R29, 0x1800, RZ ;  /* 0x000018001d1d7810 */ /* 0x000fce0007ffe0ff */
.L_x_40:
[----:B------:R-:W-:Y:S05]  /*1f90*/  BSYNC.RECONVERGENT B3 ;  /* 0x0000000000037941 */ /* 0x000fea0003800200 */
.L_x_39:
[----:B------:R-:W-:-:S04]  /*1fa0*/  LOP3.LUT R28, R28, 0x1, RZ, 0xc0, !PT ;  /* 0x000000011c1c7812 */ /* 0x000fc800078ec0ff */
[----:B------:R-:W-:-:S13]  /*1fb0*/  ISETP.NE.U32.AND P0, PT, R28, 0x1, PT ;  /* 0x000000011c00780c */ /* 0x000fda0003f05070 */
[----:B------:R-:W-:Y:S05]  /*1fc0*/  @P0 BRA `(.L_x_38) ;  /* 0x0000000000d40947 */ /* 0x000fea0003800000 */
        /* <DEDUP_REMOVED lines=20> */
.L_x_54:
[----:B------:R-:W-:Y:S01]  /*2110*/  FMUL.FTZ R16, R19, R12 ;  /* 0x0000000c13107220 */ /* 0x000fe20000410000 */
[----:B------:R-:W-:-:S03]  /*2120*/  FMUL.FTZ R12, R12, 0.5 ;  /* 0x3f0000000c0c7820 */ /* 0x000fc60000410000 */
[----:B------:R-:W-:-:S04]  /*2130*/  FFMA R5, -R16, R16, R19 ;  /* 0x0000001010057223 */ /* 0x000fc80000000113 */
[----:B------:R-:W-:-:S07]  /*2140*/  FFMA R16, R5, R12, R16 ;  /* 0x0000000c05107223 */ /* 0x000fce0000000010 */
.L_x_55:
[----:B------:R-:W-:Y:S05]  /*2150*/  BSYNC.RECONVERGENT B1 ;  /* 0x0000000000017941 */ /* 0x000fea0003800200 */
.L_x_53:
        /* <DEDUP_REMOVED lines=9> */
[----:B--2---:R-:W-:Y:S01]  /*21f0*/  FMUL R14, R13, R12 ;  /* 0x0000000c0d0e7220 */ /* 0x004fe20000400000 */
[C---:B---3--:R-:W-:Y:S01]  /*2200*/  FMUL R5, R15.reuse, R18 ;  /* 0x000000120f057220 */ /* 0x048fe20000400000 */
[CC--:B----4-:R-:W-:Y:S02]  /*2210*/  FMUL R16, R30.reuse, R21.reuse ;  /* 0x000000151e107220 */ /* 0x0d0fe40000400000 */
        /* <DEDUP_REMOVED lines=8> */
.L_x_57:
[----:B------:R-:W0:Y:S02]  /*22a0*/  MUFU.RCP R18, R17 ;  /* 0x0000001100127308 */ /* 0x000e240000001000 */
[----:B0-----:R-:W-:-:S04]  /*22b0*/  FFMA R5, R17, R18, -1 ;  /* 0xbf80000011057423 */ /* 0x001fc80000000012 */
[----:B------:R-:W-:-:S04]  /*22c0*/  FADD.FTZ R5, -R5, -RZ ;  /* 0x800000ff05057221 */ /* 0x000fc80000010100 */
[----:B------:R-:W-:-:S07]  /*22d0*/  FFMA R18, R18, R5, R18 ;  /* 0x0000000512127223 */ /* 0x000fce0000000012 */
.L_x_58:
[----:B------:R-:W-:Y:S05]  /*22e0*/  BSYNC.RECONVERGENT B3 ;  /* 0x0000000000037941 */ /* 0x000fea0003800200 */
.L_x_56:
[-C--:B------:R-:W-:Y:S01]  /*22f0*/  FFMA R22, R21, R18.reuse, R22 ;  /* 0x0000001215167223 */ /* 0x080fe20000000016 */
[-C--:B------:R-:W-:Y:S01]  /*2300*/  FFMA R32, R15, R18.reuse, R32 ;  /* 0x000000120f207223 */ /* 0x080fe20000000020 */
[----:B------:R-:W-:-:S07]  /*2310*/  FFMA R34, R13, R18, R34 ;  /* 0x000000120d227223 */ /* 0x000fce0000000022 */
.L_x_38:
[----:B------:R-:W-:Y:S05]  /*2320*/  BSYNC.RECONVERGENT B2 ;  /* 0x0000000000027941 */ /* 0x000fea0003800200 */
.L_x_37:
[----:B------:R2:W-:Y:S04]  /*2330*/  STS [R3], R22 ;  /* 0x0000001603007388 */ /* 0x0005e80000000800 */
[----:B------:R2:W-:Y:S04]  /*2340*/  STS [R3+0x4], R32 ;  /* 0x0000042003007388 */ /* 0x0005e80000000800 */
[----:B------:R2:W-:Y:S02]  /*2350*/  STS [R3+0x8], R34 ;  /* 0x0000082203007388 */ /* 0x0005e40000000800 */
.L_x_9:
[----:B------:R-:W-:Y:S05]  /*2360*/  BSYNC.RECONVERGENT B0 ;  /* 0x0000000000007941 */ /* 0x000fea0003800200 */
.L_x_8:
[C---:B------:R-:W-:Y:S01]  /*2370*/  ISETP.GT.U32.AND P0, PT, R0.reuse, 0x1ff, PT ;  /* 0x000001ff0000780c */ /* 0x040fe20003f04070 */
[----:B------:R-:W-:Y:S01]  /*2380*/  BAR.SYNC.DEFER_BLOCKING 0x0 ;  /* 0x0000000000007b1d */ /* 0x000fe20000010000 */
[C---:B------:R-:W-:Y:S02]  /*2390*/  ISETP.GT.U32.AND P1, PT, R0.reuse, 0x3f, PT ;  /* 0x0000003f0000780c */ /* 0x040fe40003f24070 */
[C---:B------:R-:W-:Y:S02]  /*23a0*/  ISETP.GT.U32.AND P6, PT, R0.reuse, 0xff, PT ;  /* 0x000000ff0000780c */ /* 0x040fe40003fc4070 */
[----:B------:R-:W-:Y:S01]  /*23b0*/  P2R R5, PR, RZ, 0x2 ;  /* 0x00000002ff057803 */ /* 0x000fe20000000000 */
[----:B------:R-:W-:Y:S01]  /*23c0*/  BSSY.RECONVERGENT B0, `(.L_x_59) ;  /* 0x0000013000007945 */ /* 0x000fe20003800200 */
[C---:B------:R-:W-:Y:S02]  /*23d0*/  ISETP.GT.U32.AND P5, PT, R0.reuse, 0x7f, PT ;  /* 0x0000007f0000780c */ /* 0x040fe40003fa4070 */
[----:B------:R-:W-:-:S02]  /*23e0*/  ISETP.GT.U32.AND P4, PT, R0, 0x1f, PT ;  /* 0x0000001f0000780c */ /* 0x000fc40003f84070 */
[C---:B------:R-:W-:Y:S02]  /*23f0*/  ISETP.GT.U32.AND P3, PT, R0.reuse, 0xf, PT ;  /* 0x0000000f0000780c */ /* 0x040fe40003f64070 */
[C---:B------:R-:W-:Y:S02]  /*2400*/  ISETP.GT.U32.AND P2, PT, R0.reuse, 0x7, PT ;  /* 0x000000070000780c */ /* 0x040fe40003f44070 */
[----:B------:R-:W-:Y:S01]  /*2410*/  ISETP.GT.U32.AND P1, PT, R0, 0x3, PT ;  /* 0x000000030000780c */ /* 0x000fe20003f24070 */
[----:B------:R-:W-:-:S12]  /*2420*/  @P0 BRA `(.L_x_60) ;  /* 0x0000000000300947 */ /* 0x000fd80003800000 */
[----:B------:R-:W-:Y:S04]  /*2430*/  LDS R5, [R3+0x1800] ;  /* 0x0018000003057984 */ /* 0x000fe80000000800 */
[----:B------:R-:W3:Y:S04]  /*2440*/  LDS R12, [R3] ;  /* 0x00000000030c7984 */ /* 0x000ee80000000800 */
[----:B------:R-:W-:Y:S04]  /*2450*/  LDS R13, [R3+0x1804] ;  /* 0x00180400030d7984 */ /* 0x000fe80000000800 */
[----:B-1----:R-:W1:Y:S04]  /*2460*/  LDS R14, [R3+0x4] ;  /* 0x00000400030e7984 */ /* 0x002e680000000800 */
[----:B------:R-:W-:Y:S04]  /*2470*/  LDS R15, [R3+0x1808] ;  /* 0x00180800030f7984 */ /* 0x000fe80000000800 */
[----:B------:R-:W4:Y:S01]  /*2480*/  LDS R16, [R3+0x8] ;  /* 0x0000080003107984 */ /* 0x000f220000000800 */
[----:B---3--:R-:W-:-:S05]  /*2490*/  FADD R12, R5, R12 ;  /* 0x0000000c050c7221 */ /* 0x008fca0000000000 */
[----:B------:R3:W-:Y:S01]  /*24a0*/  STS [R3], R12 ;  /* 0x0000000c03007388 */ /* 0x0007e20000000800 */
[----:B-1----:R-:W-:-:S05]  /*24b0*/  FADD R14, R13, R14 ;  /* 0x0000000e0d0e7221 */ /* 0x002fca0000000000 */
[----:B------:R3:W-:Y:S01]  /*24c0*/  STS [R3+0x4], R14 ;  /* 0x0000040e03007388 */ /* 0x0007e20000000800 */
[----:B----4-:R-:W-:-:S05]  /*24d0*/  FADD R16, R15, R16 ;  /* 0x000000100f107221 */ /* 0x010fca0000000000 */
[----:B------:R3:W-:Y:S02]  /*24e0*/  STS [R3+0x8], R16 ;  /* 0x0000081003007388 */ /* 0x0007e40000000800 */
.L_x_60:
[----:B------:R-:W-:Y:S05]  /*24f0*/  BSYNC.RECONVERGENT B0 ;  /* 0x0000000000007941 */ /* 0x000fea0003800200 */
.L_x_59:
[----:B------:R-:W-:Y:S01]  /*2500*/  BAR.SYNC.DEFER_BLOCKING 0x0 ;  /* 0x0000000000007b1d */ /* 0x000fe20000010000 */
[----:B------:R-:W-:-:S05]  /*2510*/  ISETP.GT.U32.AND P0, PT, R0, 0x1, PT ;  /* 0x000000010000780c */ /* 0x000fca0003f04070 */
[----:B------:R-:W-:Y:S04]  /*2520*/  BSSY.RECONVERGENT B0, `(.L_x_61) ;  /* 0x000000e000007945 */ /* 0x000fe80003800200 */
[----:B------:R-:W-:Y:S05]  /*2530*/  @P6 BRA `(.L_x_62) ;  /* 0x0000000000306947 */ /* 0x000fea0003800000 */
[----:B------:R-:W-:Y:S04]  /*2540*/  LDS R5, [R3+0xc00] ;  /* 0x000c000003057984 */ /* 0x000fe80000000800 */
[----:B---3--:R-:W3:Y:S04]  /*2550*/  LDS R12, [R3] ;  /* 0x00000000030c7984 */ /* 0x008ee80000000800 */
        /* <DEDUP_REMOVED lines=10> */
.L_x_62:
[----:B------:R-:W-:Y:S05]  /*2600*/  BSYNC.RECONVERGENT B0 ;  /* 0x0000000000007941 */ /* 0x000fea0003800200 */
.L_x_61:
[----:B------:R-:W-:Y:S01]  /*2610*/  BAR.SYNC.DEFER_BLOCKING 0x0 ;  /* 0x0000000000007b1d */ /* 0x000fe20000010000 */
[----:B------:R-:W-:-:S05]  /*2620*/  ISETP.NE.AND P6, PT, R0, RZ, PT ;  /* 0x000000ff0000720c */ /* 0x000fca0003fc5270 */
        /* <DEDUP_REMOVED lines=14> */
.L_x_64:
[----:B------:R-:W-:Y:S05]  /*2710*/  BSYNC.RECONVERGENT B0 ;  /* 0x0000000000007941 */ /* 0x000fea0003800200 */
.L_x_63:
[----:B------:R-:W-:Y:S01]  /*2720*/  BAR.SYNC.DEFER_BLOCKING 0x0 ;  /* 0x0000000000007b1d */ /* 0x000fe20000010000 */
[----:B------:R-:W-:-:S05]  /*2730*/  ISETP.GT.U32.AND P5, PT, R0, 0x3f, PT ;  /* 0x0000003f0000780c */ /* 0x000fca0003fa4070 */
[----:B------:R-:W-:Y:S08]  /*2740*/  BSSY.RECONVERGENT B0, `(.L_x_65) ;  /* 0x000000e000007945 */ /* 0x000ff00003800200 */
        /* <DEDUP_REMOVED lines=13> */
.L_x_66:
[----:B------:R-:W-:Y:S05]  /*2820*/  BSYNC.RECONVERGENT B0 ;  /* 0x0000000000007941 */ /* 0x000fea0003800200 */
.L_x_65:
[----:B------:R-:W-:Y:S06]  /*2830*/  BAR.SYNC.DEFER_BLOCKING 0x0 ;  /* 0x0000000000007b1d */ /* 0x000fec0000010000 */
        /* <DEDUP_REMOVED lines=14> */
.L_x_68:
[----:B------:R-:W-:Y:S05]  /*2920*/  BSYNC.RECONVERGENT B0 ;  /* 0x0000000000007941 */ /* 0x000fea0003800200 */
.L_x_67:
        /* <DEDUP_REMOVED lines=15> */
.L_x_70:
[----:B------:R-:W-:Y:S05]  /*2a20*/  BSYNC.RECONVERGENT B0 ;  /* 0x0000000000007941 */ /* 0x000fea0003800200 */
.L_x_69:
        /* <DEDUP_REMOVED lines=15> */
.L_x_72:
[----:B------:R-:W-:Y:S05]  /*2b20*/  BSYNC.RECONVERGENT B0 ;  /* 0x0000000000007941 */ /* 0x000fea0003800200 */
.L_x_71:
        /* <DEDUP_REMOVED lines=15> */
.L_x_74:
[----:B------:R-:W-:Y:S05]  /*2c20*/  BSYNC.RECONVERGENT B0 ;  /* 0x0000000000007941 */ /* 0x000fea0003800200 */
.L_x_73:
        /* <DEDUP_REMOVED lines=15> */
.L_x_76:
[----:B------:R-:W-:Y:S05]  /*2d20*/  BSYNC.RECONVERGENT B0 ;  /* 0x0000000000007941 */ /* 0x000fea0003800200 */
.L_x_75:
[----:B------:R-:W-:Y:S06]  /*2d30*/  BAR.SYNC.DEFER_BLOCKING 0x0 ;  /* 0x0000000000007b1d */ /* 0x000fec0000010000 */
[----:B------:R-:W-:Y:S04]  /*2d40*/  BSSY.RECONVERGENT B0, `(.L_x_77) ;  /* 0x0000017000007945 */ /* 0x000fe80003800200 */
[----:B------:R-:W-:Y:S05]  /*2d50*/  @P6 BRA `(.L_x_78) ;  /* 0x0000000000546947 */ /* 0x000fea0003800000 */
[----:B------:R-:W4:Y:S01]  /*2d60*/  S2UR UR9, SR_CgaCtaId ;  /* 0x00000000000979c3 */ /* 0x000f220000008800 */
[----:B------:R-:W-:Y:S01]  /*2d70*/  UMOV UR8, 0x400 ;  /* 0x0000040000087882 */ /* 0x000fe20000000000 */
[----:B---3--:R-:W-:Y:S04]  /*2d80*/  LDS R12, [R3] ;  /* 0x00000000030c7984 */ /* 0x008fe80000000800 */
[----:B-1----:R-:W-:Y:S04]  /*2d90*/  LDS R14, [R3+0x4] ;  /* 0x00000400030e7984 */ /* 0x002fe80000000800 */
[----:B------:R-:W-:Y:S01]  /*2da0*/  LDS R16, [R3+0x8] ;  /* 0x0000080003107984 */ /* 0x000fe20000000800 */
[----:B----4-:R-:W-:-:S09]  /*2db0*/  ULEA UR8, UR9, UR8, 0x18 ;  /* 0x0000000809087291 */ /* 0x010fd2000f8ec0ff */
[----:B------:R-:W1:Y:S02]  /*2dc0*/  LDS R5, [UR8+0xc] ;  /* 0x00000c08ff057984 */ /* 0x000e640008000800 */
[----:B-1----:R-:W-:-:S05]  /*2dd0*/  FADD R12, R5, R12 ;  /* 0x0000000c050c7221 */ /* 0x002fca0000000000 */
[----:B------:R-:W-:Y:S04]  /*2de0*/  STS [R3], R12 ;  /* 0x0000000c03007388 */ /* 0x000fe80000000800 */
[----:B------:R-:W1:Y:S02]  /*2df0*/  LDS R5, [UR8+0x10] ;  /* 0x00001008ff057984 */ /* 0x000e640008000800 */
[----:B-1----:R-:W-:-:S05]  /*2e00*/  FADD R14, R5, R14 ;  /* 0x0000000e050e7221 */ /* 0x002fca0000000000 */
[----:B------:R-:W-:Y:S04]  /*2e10*/  STS [R3+0x4], R14 ;  /* 0x0000040e03007388 */ /* 0x000fe80000000800 */
[----:B------:R-:W1:Y:S02]  /*2e20*/  LDS R5, [UR8+0x14] ;  /* 0x00001408ff057984 */ /* 0x000e640008000800 */
[----:B-1----:R-:W-:-:S05]  /*2e30*/  FADD R16, R5, R16 ;  /* 0x0000001005107221 */ /* 0x002fca0000000000 */
[----:B------:R-:W-:Y:S04]  /*2e40*/  STS [R3+0x8], R16 ;  /* 0x0000081003007388 */ /* 0x000fe80000000800 */
[----:B------:R-:W1:Y:S04]  /*2e50*/  LDS R5, [UR8] ;  /* 0x00000008ff057984 */ /* 0x000e680008000800 */
[----:B------:R-:W3:Y:S04]  /*2e60*/  LDS R13, [UR8+0x4] ;  /* 0x00000408ff0d7984 */ /* 0x000ee80008000800 */
[----:B------:R-:W4:Y:S04]  /*2e70*/  LDS R15, [UR8+0x8] ;  /* 0x00000808ff0f7984 */ /* 0x000f280008000800 */
[----:B-1----:R1:W-:Y:S04]  /*2e80*/  STS [UR8+0x3000], R5 ;  /* 0x00300005ff007988 */ /* 0x0023e80008000808 */
[----:B---3--:R1:W-:Y:S04]  /*2e90*/  STS [UR8+0x3004], R13 ;  /* 0x0030040dff007988 */ /* 0x0083e80008000808 */
[----:B----4-:R1:W-:Y:S02]  /*2ea0*/  STS [UR8+0x3008], R15 ;  /* 0x0030080fff007988 */ /* 0x0103e40008000808 */
.L_x_78:
[----:B------:R-:W-:Y:S05]  /*2eb0*/  BSYNC.RECONVERGENT B0 ;  /* 0x0000000000007941 */ /* 0x000fea0003800200 */
.L_x_77:
[----:B------:R-:W-:Y:S06]  /*2ec0*/  BAR.SYNC.DEFER_BLOCKING 0x0 ;  /* 0x0000000000007b1d */ /* 0x000fec0000010000 */
[----:B------:R-:W-:Y:S04]  /*2ed0*/  BSSY.RECONVERGENT B0, `(.L_x_79) ;  /* 0x000005f000007945 */ /* 0x000fe80003800200 */
[----:B------:R-:W-:Y:S05]  /*2ee0*/  @P6 BRA `(.L_x_80) ;  /* 0x0000000400746947 */ /* 0x000fea0003800000 */
[----:B------:R-:W4:Y:S04]  /*2ef0*/  LDG.E R23, desc[UR10][R10.64+0x4] ;  /* 0x0000040a0a177981 */ /* 0x000f28000c1e1900 */
[----:B------:R-:W5:Y:S04]  /*2f00*/  LDG.E R19, desc[UR10][R10.64] ;  /* 0x0000000a0a137981 */ /* 0x000f68000c1e1900 */
[----:B------:R-:W5:Y:S04]  /*2f10*/  LDG.E R31, desc[UR10][R10.64+0x28] ;  /* 0x0000280a0a1f7981 */ /* 0x000f68000c1e1900 */
[----:B------:R-:W5:Y:S04]  /*2f20*/  LDG.E R29, desc[UR10][R10.64+0x24] ;  /* 0x0000240a0a1d7981 */ /* 0x000f68000c1e1900 */
[----:B------:R-:W5:Y:S04]  /*2f30*/  LDG.E R18, desc[UR10][R10.64+0x8] ;  /* 0x0000080a0a127981 */ /* 0x000f68000c1e1900 */
[----:B0-----:R-:W5:Y:S04]  /*2f40*/  LDG.E R30, desc[UR10][R10.64+0x2c] ;  /* 0x00002c0a0a1e7981 */ /* 0x001f68000c1e1900 */
[----:B-1----:R-:W5:Y:S04]  /*2f50*/  LDG.E R5, desc[UR10][R10.64+0x30] ;  /* 0x0000300a0a057981 */ /* 0x002f68000c1e1900 */
[----:B------:R-:W5:Y:S04]  /*2f60*/  LDG.E R20, desc[UR10][R10.64+0x10] ;  /* 0x0000100a0a147981 */ /* 0x000f68000c1e1900 */
[----:B------:R-:W5:Y:S04]  /*2f70*/  LDG.E R13, desc[UR10][R10.64+0x1c] ;  /* 0x00001c0a0a0d7981 */ /* 0x000f68000c1e1900 */
[----:B------:R-:W5:Y:S04]  /*2f80*/  LDG.E R21, desc[UR10][R10.64+0xc] ;  /* 0x00000c0a0a157981 */ /* 0x000f68000c1e1900 */
[----:B------:R-:W5:Y:S04]  /*2f90*/  LDG.E R15, desc[UR10][R10.64+0x18] ;  /* 0x0000180a0a0f7981 */ /* 0x000f68000c1e1900 */
[----:B---3--:R-:W3:Y:S04]  /*2fa0*/  LDG.E R14, desc[UR10][R10.64+0x14] ;  /* 0x0000140a0a0e7981 */ /* 0x008ee8000c1e1900 */
[----:B--2---:R-:W2:Y:S01]  /*2fb0*/  LDG.E R22, desc[UR10][R10.64+0x20] ;  /* 0x0000200a0a167981 */ /* 0x004ea2000c1e1900 */
[----:B------:R-:W0:Y:S01]  /*2fc0*/  S2UR UR9, SR_CgaCtaId ;  /* 0x00000000000979c3 */ /* 0x000e220000008800 */
[----:B------:R-:W-:-:S02]  /*2fd0*/  UMOV UR8, 0x400 ;  /* 0x0000040000087882 */ /* 0x000fc40000000000 */
[----:B0-----:R-:W-:-:S09]  /*2fe0*/  ULEA UR8, UR9, UR8, 0x18 ;  /* 0x0000000809087291 */ /* 0x001fd2000f8ec0ff */
[----:B------:R-:W4:Y:S04]  /*2ff0*/  LDS.64 R16, [UR8+0x3010] ;  /* 0x00301008ff107984 */ /* 0x000f280008000a00 */
[----:B------:R-:W5:Y:S01]  /*3000*/  LDS R12, [UR8+0x300c] ;  /* 0x00300c08ff0c7984 */ /* 0x000f620008000800 */
[----:B------:R-:W-:Y:S01]  /*3010*/  HFMA2 R34, -RZ, RZ, 0, 0 ;  /* 0x00000000ff227431 */ /* 0x000fe200000001ff */
[----:B------:R-:W-:Y:S01]  /*3020*/  CS2R R32, SRZ ;  /* 0x0000000000207805 */ /* 0x000fe2000001ff00 */
[----:B----4-:R-:W-:Y:S01]  /*3030*/  FADD R16, R16, -R23 ;  /* 0x8000001710107221 */ /* 0x010fe20000000000 */
[----:B-----5:R-:W-:-:S03]  /*3040*/  FADD R12, R12, -R19 ;  /* 0x800000130c0c7221 */ /* 0x020fc60000000000 */
[----:B------:R-:W-:-:S04]  /*3050*/  FMUL R31, R16, R31 ;  /* 0x0000001f101f7220 */ /* 0x000fc80000400000 */
[----:B------:R-:W-:Y:S01]  /*3060*/  FFMA R28, R12, R29, R31 ;  /* 0x0000001d0c1c7223 */ /* 0x000fe2000000001f */
[----:B------:R-:W-:-:S04]  /*3070*/  FADD R17, -R18, R17 ;  /* 0x0000001112117221 */ /* 0x000fc80000000100 */
[----:B------:R-:W-:-:S05]  /*3080*/  FFMA R28, R17, R30, R28 ;  /* 0x0000001e111c7223 */ /* 0x000fca000000001c */
[----:B------:R-:W-:-:S04]  /*3090*/  FSETP.GT.AND P0, PT, R28, R5, PT ;  /* 0x000000051c00720b */ /* 0x000fc80003f04000 */
[----:B------:R-:W-:Y:S01]  /*30a0*/  FSETP.LT.OR P0, PT, R28, RZ, P0 ;  /* 0x000000ff1c00720b */ /* 0x000fe20000701400 */
[C---:B------:R-:W-:Y:S01]  /*30b0*/  FMUL R19, R16.reuse, R20 ;  /* 0x0000001410137220 */ /* 0x040fe20000400000 */
[----:B------:R-:W-:-:S03]  /*30c0*/  FMUL R18, R16, R13 ;  /* 0x0000000d10127220 */ /* 0x000fc60000400000 */
[C---:B------:R-:W-:Y:S01]  /*30d0*/  FFMA R16, R12.reuse, R21, R19 ;  /* 0x000000150c107223 */ /* 0x040fe20000000013 */
[----:B------:R-:W-:-:S03]  /*30e0*/  FFMA R5, R12, R15, R18 ;  /* 0x0000000f0c057223 */ /* 0x000fc60000000012 */
[C---:B---3--:R-:W-:Y:S01]  /*30f0*/  FFMA R23, R17.reuse, R14, R16 ;  /* 0x0000000e11177223 */ /* 0x048fe20000000010 */
[----:B--2---:R-:W-:-:S03]  /*3100*/  FFMA R28, R17, R22, R5 ;  /* 0x00000016111c7223 */ /* 0x004fc60000000005 */
[----:B------:R-:W-:Y:S05]  /*3110*/  @P0 BRA `(.L_x_81) ;  /* 0x0000000000b80947 */ /* 0x000fea0003800000 */
[----:B------:R-:W2:Y:S01]  /*3120*/  LDG.E R31, desc[UR10][R10.64+0x3c] ;  /* 0x00003c0a0a1f7981 */ /* 0x000ea2000c1e1900 */
[----:B------:R-:W-:Y:S01]  /*3130*/  BSSY.RECONVERGENT B1, `(.L_x_81) ;  /* 0x000002c000017945 */ /* 0x000fe20003800200 */
[CC--:B--2---:R-:W-:Y:S02]  /*3140*/  FSETP.GEU.AND P0, PT, R23.reuse, -R31.reuse, PT ;  /* 0x8000001f1700720b */ /* 0x0c4fe40003f0e000 */
[CC--:B------:R-:W-:Y:S02]  /*3150*/  FSETP.GEU.AND P1, PT, R28.reuse, -R31.reuse, PT ;  /* 0x8000001f1c00720b */ /* 0x0c0fe40003f2e000 */
[-C--:B------:R-:W-:Y:S02]  /*3160*/  FSETP.GT.OR P0, PT, R23, R31.reuse, !P0 ;  /* 0x0000001f1700720b */ /* 0x080fe40004704400 */
[----:B------:R-:W-:-:S04]  /*3170*/  FSETP.GT.OR P1, PT, R28, R31, !P1 ;  /* 0x0000001f1c00720b */ /* 0x000fc80004f24400 */
[----:B------:R-:W-:-:S13]  /*3180*/  PLOP3.LUT P0, PT, P0, P1, PT, 0xf8, 0x8f ;  /* 0x00000000008f781c */ /* 0x000fda0000703f70 */
[----:B------:R-:W-:Y:S05]  /*3190*/  @P0 BRA `(.L_x_82) ;  /* 0x0000000000940947 */ /* 0x000fea0003800000 */
[----:B------:R-:W-:Y:S01]  /*31a0*/  FMUL R30, R23, R23 ;  /* 0x00000017171e7220 */ /* 0x000fe20000400000 */
[----:B------:R-:W-:-:S04]  /*31b0*/  FMUL R29, R28, R28 ;  /* 0x0000001c1c1d7220 */ /* 0x000fc80000400000 */
[----:B------:R-:W-:-:S04]  /*31c0*/  FADD R5, R30, R29 ;  /* 0x0000001d1e057221 */ /* 0x000fc80000000000 */
[----:B------:R0:W1:Y:S01]  /*31d0*/  MUFU.RSQ R12, R5 ;  /* 0x00000005000c7308 */ /* 0x0000620000001400 */
[----:B------:R-:W-:-:S04]  /*31e0*/  IADD3 R16, PT, PT, R5, -0xd000000, RZ ;  /* 0xf300000005107810 */ /* 0x000fc80007ffe0ff */
[----:B------:R-:W-:-:S13]  /*31f0*/  ISETP.GT.U32.AND P0, PT, R16, 0x727fffff, PT ;  /* 0x727fffff1000780c */ /* 0x000fda0003f04070 */
[----:B01----:R-:W-:Y:S05]  /*3200*/  @!P0 BRA `(.L_x_83) ;  /* 0x0000000000148947 */ /* 0x003fea0003800000 */
[----:B------:R-:W-:Y:S01]  /*3210*/  BSSY.RECONVERGENT B2, `(.L_x_84) ;  /* 0x0000003000027945 */ /* 0x000fe20003800200 */
[----:B------:R-:W-:-:S07]  /*3220*/  MOV R12, 0x3240 ;  /* 0x00003240000c7802 */ /* 0x000fce0000000f00 */
[----:B------:R-:W-:Y:S05]  /*3230*/  CALL.REL.NOINC `($__internal_1_$__cuda_sm20_sqrt_rn_f32_slowpath) ;  /* 0x0000009800e87944 */ /* 0x000fea0003c00000 */
[----:B------:R-:W-:Y:S05]  /*3240*/  BSYNC.RECONVERGENT B2 ;  /* 0x0000000000027941 */ /* 0x000fea0003800200 */
.L_x_84:
[----:B------:R-:W-:Y:S05]  /*3250*/  BRA `(.L_x_85) ;  /* 0x0000000000107947 */ /* 0x000fea0003800000 */
.L_x_83:
[----:B------:R-:W-:Y:S01]  /*3260*/  FMUL.FTZ R16, R5, R12 ;  /* 0x0000000c05107220 */ /* 0x000fe20000410000 */
[----:B------:R-:W-:-:S03]  /*3270*/  FMUL.FTZ R12, R12, 0.5 ;  /* 0x3f0000000c0c7820 */ /* 0x000fc60000410000 */
[----:B------:R-:W-:-:S04]  /*3280*/  FFMA R5, -R16, R16, R5 ;  /* 0x0000001010057223 */ /* 0x000fc80000000105 */
[----:B------:R-:W-:-:S07]  /*3290*/  FFMA R16, R5, R12, R16 ;  /* 0x0000000c05107223 */ /* 0x000fce0000000010 */
.L_x_85:
[----:B------:R-:W-:-:S13]  /*32a0*/  FSETP.GT.AND P0, PT, R16, R31, PT ;  /* 0x0000001f1000720b */ /* 0x000fda0003f04000 */
[----:B------:R-:W-:Y:S05]  /*32b0*/  @P0 BRA `(.L_x_82) ;  /* 0x00000000004c0947 */ /* 0x000fea0003800000 */
[----:B------:R-:W2:Y:S04]  /*32c0*/  LDG.E R12, desc[UR10][R10.64+0x38] ;  /* 0x0000380a0a0c7981 */ /* 0x000ea8000c1e1900 */
[----:B------:R-:W3:Y:S01]  /*32d0*/  LDG.E R5, desc[UR10][R10.64+0x34] ;  /* 0x0000340a0a057981 */ /* 0x000ee2000c1e1900 */
[----:B------:R-:W-:-:S04]  /*32e0*/  FADD R29, R30, -R29 ;  /* 0x8000001d1e1d7221 */ /* 0x000fc80000000000 */
[----:B------:R-:W-:Y:S08]  /*32f0*/  F2F.F64.F32 R16, R29 ;  /* 0x0000001d00107310 */ /* 0x000ff00000201800 */
[----:B--2---:R-:W0:Y:S01]  /*3300*/  F2F.F64.F32 R30, R12 ;  /* 0x0000000c001e7310 */ /* 0x004e220000201800 */
[C---:B---3--:R-:W-:Y:S01]  /*3310*/  FMUL R18, R23.reuse, R5 ;  /* 0x0000000517127220 */ /* 0x048fe20000400000 */
[----:B------:R-:W-:-:S04]  /*3320*/  FMUL R23, R23, R28 ;  /* 0x0000001c17177220 */ /* 0x000fc80000400000 */
[----:B------:R-:W-:Y:S02]  /*3330*/  FMUL R23, R12, R23 ;  /* 0x000000170c177220 */ /* 0x000fe40000400000 */
[----:B------:R-:W1:Y:S02]  /*3340*/  F2F.F64.F32 R18, R18 ;  /* 0x0000001200127310 */ /* 0x000e640000201800 */
[----:B------:R-:W-:Y:S01]  /*3350*/  FFMA R23, R28, R5, R23 ;  /* 0x000000051c177223 */ /* 0x000fe20000000017 */
[----:B0-----:R-:W-:-:S08]  /*3360*/  DMUL R30, R30, 0.5 ;  /* 0x3fe000001e1e7828 */ /* 0x001fd00000000000 */
[----:B-1----:R-:W-:-:S10]  /*3370*/  DFMA R16, R30, R16, R18 ;  /* 0x000000101e10722b */ /* 0x002fd40000000012 */
[----:B------:R-:W0:Y:S02]  /*3380*/  F2F.F32.F64 R16, R16 ;  /* 0x0000001000107310 */ /* 0x000e240000301000 */
[-C--:B0-----:R-:W-:Y:S01]  /*3390*/  FMUL R32, R15, R16.reuse ;  /* 0x000000100f207220 */ /* 0x081fe20000400000 */
[-C--:B------:R-:W-:Y:S01]  /*33a0*/  FMUL R13, R13, R16.reuse ;  /* 0x000000100d0d7220 */ /* 0x080fe20000400000 */
[----:B------:R-:W-:Y:S02]  /*33b0*/  FMUL R5, R22, R16 ;  /* 0x0000001016057220 */ /* 0x000fe40000400000 */
[-C--:B------:R-:W-:Y:S01]  /*33c0*/  FFMA R32, R21, R23.reuse, R32 ;  /* 0x0000001715207223 */ /* 0x080fe20000000020 */
[-C--:B------:R-:W-:Y:S01]  /*33d0*/  FFMA R33, R20, R23.reuse, R13 ;  /* 0x0000001714217223 */ /* 0x080fe2000000000d */
[----:B------:R-:W-:-:S07]  /*33e0*/  FFMA R34, R14, R23, R5 ;  /* 0x000000170e227223 */ /* 0x000fce0000000005 */
.L_x_82:
[----:B------:R-:W-:Y:S05]  /*33f0*/  BSYNC.RECONVERGENT B1 ;  /* 0x0000000000017941 */ /* 0x000fea0003800200 */
.L_x_81:
[----:B------:R-:W0:Y:S01]  /*3400*/  S2UR UR9, SR_CgaCtaId ;  /* 0x00000000000979c3 */ /* 0x000e220000008800 */
[----:B------:R-:W-:Y:S02]  /*3410*/  UMOV UR8, 0x400 ;  /* 0x0000040000087882 */ /* 0x000fe40000000000 */
[----:B0-----:R-:W-:-:S09]  /*3420*/  ULEA UR8, UR9, UR8, 0x18 ;  /* 0x0000000809087291 */ /* 0x001fd2000f8ec0ff */
[----:B------:R-:W0:Y:S04]  /*3430*/  LDS R5, [UR8+0x3000] ;  /* 0x00300008ff057984 */ /* 0x000e280008000800 */
[----:B------:R-:W1:Y:S04]  /*3440*/  LDS R12, [UR8+0x3004] ;  /* 0x00300408ff0c7984 */ /* 0x000e680008000800 */
[----:B------:R-:W2:Y:S01]  /*3450*/  LDS R13, [UR8+0x3008] ;  /* 0x00300808ff0d7984 */ /* 0x000ea20008000800 */
[----:B0-----:R-:W-:Y:S01]  /*3460*/  FADD R5, R5, R32 ;  /* 0x0000002005057221 */ /* 0x001fe20000000000 */
[----:B-1----:R-:W-:-:S04]  /*3470*/  FADD R33, R33, R12 ;  /* 0x0000000c21217221 */ /* 0x002fc80000000000 */
[----:B------:R4:W-:Y:S01]  /*3480*/  STS [UR8+0x3000], R5 ;  /* 0x00300005ff007988 */ /* 0x0009e20008000808 */
[----:B--2---:R-:W-:-:S03]  /*3490*/  FADD R34, R34, R13 ;  /* 0x0000000d22227221 */ /* 0x004fc60000000000 */
[----:B------:R4:W-:Y:S04]  /*34a0*/  STS [UR8+0x3004], R33 ;  /* 0x00300421ff007988 */ /* 0x0009e80008000808 */
[----:B------:R4:W-:Y:S02]  /*34b0*/  STS [UR8+0x3008], R34 ;  /* 0x00300822ff007988 */ /* 0x0009e40008000808 */
.L_x_80:
[----:B------:R-:W-:Y:S05]  /*34c0*/  BSYNC.RECONVERGENT B0 ;  /* 0x0000000000007941 */ /* 0x000fea0003800200 */
.L_x_79:
[----:B------:R-:W-:Y:S01]  /*34d0*/  BAR.SYNC.DEFER_BLOCKING 0x0 ;  /* 0x0000000000007b1d */ /* 0x000fe20000010000 */
[----:B------:R-:W-:-:S05]  /*34e0*/  ISETP.NE.AND P0, PT, R0, RZ, PT ;  /* 0x000000ff0000720c */ /* 0x000fca0003f05270 */
[----:B------:R-:W-:Y:S08]  /*34f0*/  BSSY.RECONVERGENT B0, `(.L_x_86) ;  /* 0x0000016000007945 */ /* 0x000ff00003800200 */
[----:B------:R-:W-:Y:S05]  /*3500*/  @P0 BRA `(.L_x_87) ;  /* 0x0000000000500947 */ /* 0x000fea0003800000 */
[----:B------:R-:W5:Y:S01]  /*3510*/  S2UR UR9, SR_CgaCtaId ;  /* 0x00000000000979c3 */ /* 0x000f620000008800 */
[----:B------:R-:W-:Y:S02]  /*3520*/  UMOV UR8, 0x400 ;  /* 0x0000040000087882 */ /* 0x000fe40000000000 */
[----:B-----5:R-:W-:-:S09]  /*3530*/  ULEA UR8, UR9, UR8, 0x18 ;  /* 0x0000000809087291 */ /* 0x020fd2000f8ec0ff */
[----:B-1-3--:R-:W-:Y:S04]  /*3540*/  LDS.128 R12, [UR8+0x3000] ;  /* 0x00300008ff0c7984 */ /* 0x00afe80008000c00 */
[----:B------:R-:W1:Y:S04]  /*3550*/  LDS R29, [UR8+0x3020] ;  /* 0x00302008ff1d7984 */ /* 0x000e680008000800 */
[----:B--2---:R-:W2:Y:S01]  /*3560*/  LDS.64 R22, [UR8+0x3018] ;  /* 0x00301808ff167984 */ /* 0x004ea20008000a00 */
[----:B-1----:R-:W-:Y:S01]  /*3570*/  FMUL R16, R29, R13 ;  /* 0x0000000d1d107220 */ /* 0x002fe20000400000 */
[----:B--2---:R-:W-:Y:S01]  /*3580*/  FMUL R18, R14, R22 ;  /* 0x000000160e127220 */ /* 0x004fe20000400000 */
[----:B------:R-:W-:-:S02]  /*3590*/  FMUL R20, R23, R12 ;  /* 0x0000000c17147220 */ /* 0x000fc40000400000 */
[----:B------:R-:W-:Y:S01]  /*35a0*/  FFMA R16, R23, R14, -R16 ;  /* 0x0000000e17107223 */ /* 0x000fe20000000810 */
[----:B------:R-:W-:Y:S01]  /*35b0*/  MOV R28, R23 ;  /* 0x00000017001c7202 */ /* 0x000fe20000000f00 */
[----:B------:R-:W-:Y:S01]  /*35c0*/  FFMA R18, R29, R12, -R18 ;  /* 0x0000000c1d127223 */ /* 0x000fe20000000812 */
[----:B------:R-:W-:Y:S01]  /*35d0*/  FFMA R20, R13, R22, -R20 ;  /* 0x000000160d147223 */ /* 0x000fe20000000814 */
[----:B------:R-:W-:Y:S01]  /*35e0*/  FMUL R16, R16, UR6 ;  /* 0x0000000610107c20 */ /* 0x000fe20008400000 */
[----:B------:R1:W-:Y:S01]  /*35f0*/  STS [UR8+0x3024], R22 ;  /* 0x00302416ff007988 */ /* 0x0003e20008000808 */
[----:B------:R-:W-:Y:S01]  /*3600*/  FMUL R17, R18, UR6 ;  /* 0x0000000612117c20 */ /* 0x000fe20008400000 */
[----:B------:R-:W-:Y:S02]  /*3610*/  FMUL R20, R20, UR6 ;  /* 0x0000000614147c20 */ /* 0x000fe40008400000 */
[----:B------:R1:W-:Y:S04]  /*3620*/  STS.64 [UR8+0x3028], R28 ;  /* 0x0030281cff007988 */ /* 0x0003e80008000a08 */
[----:B------:R1:W-:Y:S04]  /*3630*/  STS.64 [UR8+0x3030], R16 ;  /* 0x00303010ff007988 */ /* 0x0003e80008000a08 */
[----:B------:R1:W-:Y:S02]  /*3640*/  STS [UR8+0x3038], R20 ;  /* 0x00303814ff007988 */ /* 0x0003e40008000808 */
.L_x_87:
[----:B------:R-:W-:Y:S05]  /*3650*/  BSYNC.RECONVERGENT B0 ;  /* 0x0000000000007941 */ /* 0x000fea0003800200 */
.L_x_86:
[----:B------:R-:W-:Y:S06]  /*3660*/  BAR.SYNC.DEFER_BLOCKING 0x0 ;  /* 0x0000000000007b1d */ /* 0x000fec0000010000 */
[----:B------:R-:W-:Y:S04]  /*3670*/  BSSY.RECONVERGENT B0, `(.L_x_88) ;  /* 0x000001a000007945 */ /* 0x000fe80003800200 */
[----:B------:R-:W-:Y:S05]  /*3680*/  @P0 BRA `(.L_x_89) ;  /* 0x0000000000600947 */ /* 0x000fea0003800000 */
[----:B------:R-:W5:Y:S01]  /*3690*/  S2UR UR9, SR_CgaCtaId ;  /* 0x00000000000979c3 */ /* 0x000f620000008800 */
[----:B------:R-:W-:Y:S01]  /*36a0*/  UMOV UR8, 0x400 ;  /* 0x0000040000087882 */ /* 0x000fe20000000000 */
[----:B-1--4-:R-:W-:Y:S01]  /*36b0*/  FMUL R5, R4, 0.5 ;  /* 0x3f00000004057820 */ /* 0x012fe20000400000 */
[----:B-----5:R-:W-:-:S09]  /*36c0*/  ULEA UR8, UR9, UR8, 0x18 ;  /* 0x0000000809087291 */ /* 0x020fd2000f8ec0ff */
[----:B---3--:R-:W-:Y:S04]  /*36d0*/  LDS.128 R12, [UR8+0x3020] ;  /* 0x00302008ff0c7984 */ /* 0x008fe80008000c00 */
[----:B------:R-:W1:Y:S04]  /*36e0*/  LDS R20, [UR8+0x300c] ;  /* 0x00300c08ff147984 */ /* 0x000e680008000800 */
[----:B------:R-:W-:Y:S04]  /*36f0*/  LDS.128 R16, [UR8+0x3030] ;  /* 0x00303008ff107984 */ /* 0x000fe80008000c00 */
[----:B--2---:R-:W2:Y:S04]  /*3700*/  LDS R22, [UR8+0x3010] ;  /* 0x00301008ff167984 */ /* 0x004ea80008000800 */
[----:B------:R-:W3:Y:S04]  /*3710*/  LDS R28, [UR8+0x3014] ;  /* 0x00301408ff1c7984 */ /* 0x000ee80008000800 */
[----:B------:R-:W4:Y:S04]  /*3720*/  LDS R21, [UR8+0x3018] ;  /* 0x00301808ff157984 */ /* 0x000f280008000800 */
[----:B0-----:R-:W0:Y:S04]  /*3730*/  LDS R30, [UR8+0x301c] ;  /* 0x00301c08ff1e7984 */ /* 0x001e280008000800 */
[----:B------:R-:W5:Y:S01]  /*3740*/  LDS R23, [UR8+0x3020] ;  /* 0x00302008ff177984 */ /* 0x000f620008000800 */
[----:B-1----:R-:W-:-:S05]  /*3750*/  FFMA R13, R13, R5, R20 ;  /* 0x000000050d0d7223 */ /* 0x002fca0000000014 */
[----:B------:R1:W-:Y:S01]  /*3760*/  STS [UR8+0x3084], R13 ;  /* 0x0030840dff007988 */ /* 0x0003e20008000808 */
[C---:B--2---:R-:W-:Y:S01]  /*3770*/  FFMA R14, R5.reuse, R14, R22 ;  /* 0x0000000e050e7223 */ /* 0x044fe20000000016 */
[----:B---3--:R-:W-:-:S04]  /*3780*/  FFMA R15, R5, R15, R28 ;  /* 0x0000000f050f7223 */ /* 0x008fc8000000001c */
[----:B------:R1:W-:Y:S01]  /*3790*/  STS [UR8+0x3088], R14 ;  /* 0x0030880eff007988 */ /* 0x0003e20008000808 */
[----:B----4-:R-:W-:-:S03]  /*37a0*/  FFMA R16, R5, R16, R21 ;  /* 0x0000001005107223 */ /* 0x010fc60000000015 */
[----:B------:R1:W-:Y:S01]  /*37b0*/  STS [UR8+0x308c], R15 ;  /* 0x00308c0fff007988 */ /* 0x0003e20008000808 */
[----:B0-----:R-:W-:-:S03]  /*37c0*/  FFMA R17, R5, R17, R30 ;  /* 0x0000001105117223 */ /* 0x001fc6000000001e */
[----:B------:R1:W-:Y:S01]  /*37d0*/  STS [UR8+0x3090], R16 ;  /* 0x00309010ff007988 */ /* 0x0003e20008000808 */
[----:B-----5:R-:W-:-:S03]  /*37e0*/  FFMA R18, R5, R18, R23 ;  /* 0x0000001205127223 */ /* 0x020fc60000000017 */
[----:B------:R1:W-:Y:S04]  /*37f0*/  STS [UR8+0x3094], R17 ;  /* 0x00309411ff007988 */ /* 0x0003e80008000808 */
[----:B------:R1:W-:Y:S02]  /*3800*/  STS [UR8+0x3098], R18 ;  /* 0x00309812ff007988 */ /* 0x0003e40008000808 */
.L_x_89:
[----:B------:R-:W-:Y:S05]  /*3810*/  BSYNC.RECONVERGENT B0 ;  /* 0x0000000000007941 */ /* 0x000fea0003800200 */
.L_x_88:
[----:B------:R-:W-:Y:S06]  /*3820*/  BAR.SYNC.DEFER_BLOCKING 0x0 ;  /* 0x0000000000007b1d */ /* 0x000fec0000010000 */
[----:B-1--4-:R-:W4:Y:S01]  /*3830*/  LDG.E R5, desc[UR10][R8.64] ;  /* 0x0000000a08057981 */ /* 0x012f22000c1e1900 */
[----:B------:R-:W-:Y:S03]  /*3840*/  BSSY.RECONVERGENT B0, `(.L_x_90) ;  /* 0x00001a0000007945 */ /* 0x000fe60003800200 */
[----:B------:R1:W-:Y:S04]  /*3850*/  STS [R3], RZ ;  /* 0x000000ff03007388 */ /* 0x0003e80000000800 */
[----:B------:R1:W-:Y:S04]  /*3860*/  STS [R3+0x4], RZ ;  /* 0x000004ff03007388 */ /* 0x0003e80000000800 */
[----:B------:R1:W-:Y:S01]  /*3870*/  STS [R3+0x8], RZ ;  /* 0x000008ff03007388 */ /* 0x0003e20000000800 */
[----:B----4-:R-:W-:-:S13]  /*3880*/  ISETP.GE.AND P0, PT, R0, R5, PT ;  /* 0x000000050000720c */ /* 0x010fda0003f06270 */
[----:B-1----:R-:W-:Y:S05]  /*3890*/  @P0 BRA `(.L_x_91) ;  /* 0x0000001800680947 */ /* 0x002fea0003800000 */
[----:B------:R-:W-:Y:S01]  /*38a0*/  LEA R5, R5, R5, 0x1 ;  /* 0x0000000505057211 */ /* 0x000fe200078e08ff */
[----:B------:R-:W1:Y:S01]  /*38b0*/  S2UR UR9, SR_CgaCtaId ;  /* 0x00000000000979c3 */ /* 0x000e620000008800 */
[----:B------:R-:W-:Y:S01]  /*38c0*/  UMOV UR8, 0x400 ;  /* 0x0000040000087882 */ /* 0x000fe20000000000 */
[----:B------:R-:W-:Y:S01]  /*38d0*/  BSSY.RECONVERGENT B2, `(.L_x_92) ;  /* 0x00000ea000027945 */ /* 0x000fe20003800200 */
[C---:B------:R-:W-:Y:S01]  /*38e0*/  VIADDMNMX R5, R2.reuse, 0xc00, R5, !PT ;  /* 0x00000c0002057846 */ /* 0x040fe20007800105 */
[----:B--2---:R-:W-:Y:S01]  /*38f0*/  HFMA2 R34, -RZ, RZ, 0, 0 ;  /* 0x00000000ff227431 */ /* 0x004fe200000001ff */
[----:B------:R-:W-:Y:S01]  /*3900*/  MOV R22, RZ ;  /* 0x000000ff00167202 */ /* 0x000fe20000000f00 */
[----:B------:R-:W-:Y:S01]  /*3910*/  HFMA2 R32, -RZ, RZ, 0, 0 ;  /* 0x00000000ff207431 */ /* 0x000fe200000001ff */
[----:B---3--:R-:W-:Y:S02]  /*3920*/  IADD3 R12, PT, PT, -R2, R5, RZ ;  /* 0x00000005020c7210 */ /* 0x008fe40007ffe1ff */
[----:B------:R-:W-:-:S02]  /*3930*/  MOV R31, R2 ;  /* 0x00000002001f7202 */ /* 0x000fc40000000f00 */
[----:B------:R-:W-:-:S04]  /*3940*/  ISETP.NE.AND P0, PT, R12, 0xc00, PT ;  /* 0x00000c000c00780c */ /* 0x000fc80003f05270 */
[----:B------:R-:W-:-:S04]  /*3950*/  SEL R16, RZ, 0x1, !P0 ;  /* 0x00000001ff107807 */ /* 0x000fc80004000000 */
[----:B------:R-:W-:-:S04]  /*3960*/  IADD3 R5, PT, PT, R5, -R2, -R16 ;  /* 0x8000000205057210 */ /* 0x000fc80007ffe810 */
[----:B------:R-:W-:Y:S01]  /*3970*/  IADD3 R5, PT, PT, R5, -0xc00, RZ ;  /* 0xfffff40005057810 */ /* 0x000fe20007ffe0ff */
[----:B-1----:R-:W-:-:S04]  /*3980*/  ULEA UR8, UR9, UR8, 0x18 ;  /* 0x0000000809087291 */ /* 0x002fc8000f8ec0ff */
[----:B------:R-:W-:-:S05]  /*3990*/  IMAD.HI.U32 R5, R5, -0x55555555, RZ ;  /* 0xaaaaaaab05057827 */ /* 0x000fca00078e00ff */
[----:B------:R-:W-:Y:S01]  /*39a0*/  SHF.R.U32.HI R5, RZ, 0xb, R5 ;  /* 0x0000000bff057819 */ /* 0x000fe20000011605 */
[----:B------:R-:W1:Y:S03]  /*39b0*/  LDS.128 R12, [UR8+0x3080] ;  /* 0x00308008ff0c7984 */ /* 0x000e660008000c00 */
[----:B------:R-:W-:Y:S02]  /*39c0*/  IADD3 R16, PT, PT, R16, R5, RZ ;  /* 0x0000000510107210 */ /* 0x000fe40007ffe0ff */
[C---:B0-----:R-:W-:Y:S02]  /*39d0*/  IADD3 R30, PT, PT, R5.reuse, 0x2, RZ ;  /* 0x00000002051e7810 */ /* 0x041fe40007ffe0ff */
[----:B------:R-:W-:Y:S02]  /*39e0*/  ISETP.GE.U32.AND P1, PT, R16, 0x3, PT ;  /* 0x000000031000780c */ /* 0x000fe40003f26070 */
[----:B------:R-:W-:-:S11]  /*39f0*/  @!P0 IADD3 R30, PT, PT, R5, 0x1, RZ ;  /* 0x00000001051e8810 */ /* 0x000fd60007ffe0ff */
[----:B------:R-:W-:Y:S05]  /*3a00*/  @!P1 BRA `(.L_x_93) ;  /* 0x0000000c00589947 */ /* 0x000fea0003800000 */
[----:B------:R-:W-:Y:S02]  /*3a10*/  LOP3.LUT R28, R30, 0x3ffffc, RZ, 0xc0, !PT ;  /* 0x003ffffc1e1c7812 */ /* 0x000fe400078ec0ff */
[----:B------:R-:W-:Y:S02]  /*3a20*/  MOV R29, RZ ;  /* 0x000000ff001d7202 */ /* 0x000fe40000000f00 */
[----:B------:R-:W-:Y:S02]  /*3a30*/  MOV R34, RZ ;  /* 0x000000ff00227202 */ /* 0x000fe40000000f00 */
[----:B------:R-:W-:-:S07]  /*3a40*/  MOV R31, R2 ;  /* 0x00000002001f7202 */ /* 0x000fce0000000f00 */
.L_x_118:
[----:B------:R-:W-:-:S05]  /*3a50*/  IMAD.WIDE.U32 R40, R31, 0x4, R6 ;  /* 0x000000041f287825 */ /* 0x000fca00078e0006 */
[----:B------:R-:W2:Y:S04]  /*3a60*/  LDG.E R21, desc[UR10][R40.64+0x4] ;  /* 0x0000040a28157981 */ /* 0x000ea8000c1e1900 */
[----:B------:R-:W3:Y:S04]  /*3a70*/  LDG.E R20, desc[UR10][R40.64] ;  /* 0x0000000a28147981 */ /* 0x000ee8000c1e1900 */
[----:B-1----:R-:W4:Y:S01]  /*3a80*/  LDG.E R12, desc[UR10][R40.64+0x8] ;  /* 0x0000080a280c7981 */ /* 0x002f22000c1e1900 */
[----:B------:R-:W-:Y:S01]  /*3a90*/  BSSY.RECONVERGENT B1, `(.L_x_94) ;  /* 0x0000014000017945 */ /* 0x000fe20003800200 */
[----:B------:R-:W-:-:S04]  /*3aa0*/  IMAD.WIDE.U32 R38, R31, 0x4, R26 ;  /* 0x000000041f267825 */ /* 0x000fc800078e001a */
[----:B--2---:R-:W-:Y:S01]  /*3ab0*/  FADD R21, -R21, R14 ;  /* 0x0000000e15157221 */ /* 0x004fe20000000100 */
        /* <DEDUP_REMOVED lines=13> */
.L_x_95:
[----:B------:R-:W-:Y:S01]  /*3b90*/  FMUL.FTZ R16, R17, R12 ;  /* 0x0000000c11107220 */ /* 0x000fe20000410000 */
[----:B------:R-:W-:-:S03]  /*3ba0*/  FMUL.FTZ R12, R12, 0.5 ;  /* 0x3f0000000c0c7820 */ /* 0x000fc60000410000 */
[----:B------:R-:W-:-:S04]  /*3bb0*/  FFMA R5, -R16, R16, R17 ;  /* 0x0000001010057223 */ /* 0x000fc80000000111 */
[----:B------:R-:W-:-:S07]  /*3bc0*/  FFMA R16, R5, R12, R16 ;  /* 0x0000000c05107223 */ /* 0x000fce0000000010 */
.L_x_96:
[----:B------:R-:W-:Y:S05]  /*3bd0*/  BSYNC.RECONVERGENT B1 ;  /* 0x0000000000017941 */ /* 0x000fea0003800200 */
.L_x_94:
        /* <DEDUP_REMOVED lines=20> */
.L_x_98:
[----:B------:R-:W0:Y:S02]  /*3d20*/  MUFU.RCP R18, R17 ;  /* 0x0000001100127308 */ /* 0x000e240000001000 */
[----:B0-----:R-:W-:-:S04]  /*3d30*/  FFMA R5, R17, R18, -1 ;  /* 0xbf80000011057423 */ /* 0x001fc80000000012 */
[----:B------:R-:W-:-:S04]  /*3d40*/  FADD.FTZ R5, -R5, -RZ ;  /* 0x800000ff05057221 */ /* 0x000fc80000010100 */
[----:B------:R-:W-:-:S07]  /*3d50*/  FFMA R18, R18, R5, R18 ;  /* 0x0000000512127223 */ /* 0x000fce0000000012 */
.L_x_99:
[----:B------:R-:W-:Y:S05]  /*3d60*/  BSYNC.RECONVERGENT B3 ;  /* 0x0000000000037941 */ /* 0x000fea0003800200 */
.L_x_97:
[----:B------:R-:W2:Y:S01]  /*3d70*/  LDG.E R5, desc[UR10][R40.64+0x3004] ;  /* 0x0030040a28057981 */ /* 0x000ea2000c1e1900 */
[----:B------:R-:W-:-:S03]  /*3d80*/  FFMA R23, R23, R18, R32 ;  /* 0x0000001217177223 */ /* 0x000fc60000000020 */
[----:B------:R-:W3:Y:S04]  /*3d90*/  LDG.E R20, desc[UR10][R40.64+0x3000] ;  /* 0x0030000a28147981 */ /* 0x000ee8000c1e1900 */
[----:B------:R-:W4:Y:S01]  /*3da0*/  LDG.E R12, desc[UR10][R40.64+0x3008] ;  /* 0x0030080a280c7981 */ /* 0x000f22000c1e1900 */
[-C--:B------:R-:W-:Y:S01]  /*3db0*/  FFMA R22, R33, R18.reuse, R22 ;  /* 0x0000001221167223 */ /* 0x080fe20000000016 */
[----:B------:R-:W-:Y:S01]  /*3dc0*/  BSSY.RECONVERGENT B1, `(.L_x_100) ;  /* 0x0000014000017945 */ /* 0x000fe20003800200 */
[----:B------:R-:W-:Y:S01]  /*3dd0*/  FFMA R21, R21, R18, R34 ;  /* 0x0000001215157223 */ /* 0x000fe20000000022 */
[----:B--2---:R-:W-:Y:S01]  /*3de0*/  FADD R32, -R5, R14 ;  /* 0x0000000e05207221 */ /* 0x004fe20000000100 */
[----:B---3--:R-:W-:-:S03]  /*3df0*/  FADD R20, R13, -R20 ;  /* 0x800000140d147221 */ /* 0x008fc60000000000 */
[----:B------:R-:W-:Y:S01]  /*3e00*/  FMUL R5, R32, R32 ;  /* 0x0000002020057220 */ /* 0x000fe20000400000 */
[----:B----4-:R-:W-:-:S03]  /*3e10*/  FADD R33, -R12, R15 ;  /* 0x0000000f0c217221 */ /* 0x010fc60000000100 */
[----:B------:R-:W-:-:S04]  /*3e20*/  FFMA R12, R20, R20, R5 ;  /* 0x00000014140c7223 */ /* 0x000fc80000000005 */
[----:B------:R-:W-:-:S05]  /*3e30*/  FFMA R17, R33, R33, R12 ;  /* 0x0000002121117223 */ /* 0x000fca000000000c */
[----:B------:R-:W-:Y:S01]  /*3e40*/  IADD3 R5, PT, PT, R17, -0xd000000, RZ ;  /* 0xf300000011057810 */ /* 0x000fe20007ffe0ff */
[----:B------:R0:W1:Y:S03]  /*3e50*/  MUFU.RSQ R12, R17 ;  /* 0x00000011000c7308 */ /* 0x0000660000001400 */
[----:B------:R-:W-:-:S13]  /*3e60*/  ISETP.GT.U32.AND P0, PT, R5, 0x727fffff, PT ;  /* 0x727fffff0500780c */ /* 0x000fda0003f04070 */
[----:B0-----:R-:W-:Y:S05]  /*3e70*/  @!P0 BRA `(.L_x_101) ;  /* 0x0000000000108947 */ /* 0x001fea0003800000 */
[----:B------:R-:W-:Y:S02]  /*3e80*/  MOV R5, R17 ;  /* 0x0000001100057202 */ /* 0x000fe40000000f00 */
[----:B-1----:R-:W-:-:S07]  /*3e90*/  MOV R12, 0x3eb0 ;  /* 0x00003eb0000c7802 */ /* 0x002fce0000000f00 */
[----:B------:R-:W-:Y:S05]  /*3ea0*/  CALL.REL.NOINC `($__internal_1_$__cuda_sm20_sqrt_rn_f32_slowpath) ;  /* 0x0000008c00cc7944 */ /* 0x000fea0003c00000 */
[----:B------:R-:W-:Y:S05]  /*3eb0*/  BRA `(.L_x_102) ;  /* 0x0000000000107947 */ /* 0x000fea0003800000 */
.L_x_101:
[----:B-1----:R-:W-:Y:S01]  /*3ec0*/  FMUL.FTZ R16, R17, R12 ;  /* 0x0000000c11107220 */ /* 0x002fe20000410000 */
[----:B------:R-:W-:-:S03]  /*3ed0*/  FMUL.FTZ R12, R12, 0.5 ;  /* 0x3f0000000c0c7820 */ /* 0x000fc60000410000 */
[----:B------:R-:W-:-:S04]  /*3ee0*/  FFMA R5, -R16, R16, R17 ;  /* 0x0000001010057223 */ /* 0x000fc80000000111 */
[----:B------:R-:W-:-:S07]  /*3ef0*/  FFMA R16, R5, R12, R16 ;  /* 0x0000000c05107223 */ /* 0x000fce0000000010 */
.L_x_102:
[----:B------:R-:W-:Y:S05]  /*3f00*/  BSYNC.RECONVERGENT B1 ;  /* 0x0000000000017941 */ /* 0x000fea0003800200 */
.L_x_100:
[----:B------:R-:W2:Y:S04]  /*3f10*/  LDG.E R17, desc[UR10][R38.64+0x3008] ;  /* 0x0030080a26117981 */ /* 0x000ea8000c1e1900 */
[----:B------:R-:W3:Y:S04]  /*3f20*/  LDG.E R5, desc[UR10][R38.64+0x3004] ;  /* 0x0030040a26057981 */ /* 0x000ee8000c1e1900 */
[----:B------:R-:W4:Y:S01]  /*3f30*/  LDG.E R12, desc[UR10][R38.64+0x3000] ;  /* 0x0030000a260c7981 */ /* 0x000f22000c1e1900 */
[----:B------:R-:W-:Y:S01]  /*3f40*/  BSSY.RECONVERGENT B3, `(.L_x_103) ;  /* 0x0000015000037945 */ /* 0x000fe20003800200 */
[----:B--2---:R-:W-:-:S04]  /*3f50*/  FMUL R34, R32, R17 ;  /* 0x0000001120227220 */ /* 0x004fc80000400000 */
[CC--:B---3--:R-:W-:Y:S01]  /*3f60*/  FFMA R34, R33.reuse, R5.reuse, -R34 ;  /* 0x0000000521227223 */ /* 0x0c8fe20000000822 */
[----:B------:R-:W-:Y:S01]  /*3f70*/  FMUL R5, R20, R5 ;  /* 0x0000000514057220 */ /* 0x000fe20000400000 */
[----:B----4-:R-:W-:-:S03]  /*3f80*/  FMUL R33, R33, R12 ;  /* 0x0000000c21217220 */ /* 0x010fc60000400000 */
[----:B------:R-:W-:Y:S01]  /*3f90*/  FFMA R32, R32, R12, -R5 ;  /* 0x0000000c20207223 */ /* 0x000fe20000000805 */
[----:B------:R-:W-:Y:S01]  /*3fa0*/  FMUL R5, R16, R16 ;  /* 0x0000001010057220 */ /* 0x000fe20000400000 */
[----:B------:R-:W-:-:S03]  /*3fb0*/  FFMA R33, R20, R17, -R33 ;  /* 0x0000001114217223 */ /* 0x000fc60000000821 */
        /* <DEDUP_REMOVED lines=9> */
.L_x_104:
[----:B------:R-:W0:Y:S02]  /*4050*/  MUFU.RCP R18, R17 ;  /* 0x0000001100127308 */ /* 0x000e240000001000 */
[----:B0-----:R-:W-:-:S04]  /*4060*/  FFMA R5, R17, R18, -1 ;  /* 0xbf80000011057423 */ /* 0x001fc80000000012 */
[----:B------:R-:W-:-:S04]  /*4070*/  FADD.FTZ R5, -R5, -RZ ;  /* 0x800000ff05057221 */ /* 0x000fc80000010100 */
[----:B------:R-:W-:-:S07]  /*4080*/  FFMA R18, R18, R5, R18 ;  /* 0x0000000512127223 */ /* 0x000fce0000000012 */
.L_x_105:
[----:B------:R-:W-:Y:S05]  /*4090*/  BSYNC.RECONVERGENT B3 ;  /* 0x0000000000037941 */ /* 0x000fea0003800200 */
.L_x_103:
[----:B------:R-:W2:Y:S01]  /*40a0*/  LDG.E R5, desc[UR10][R40.64+0x6004] ;  /* 0x0060040a28057981 */ /* 0x000ea2000c1e1900 */
[----:B------:R-:W-:-:S03]  /*40b0*/  FFMA R23, R34, R18, R23 ;  /* 0x0000001222177223 */ /* 0x000fc60000000017 */
[----:B------:R-:W3:Y:S04]  /*40c0*/  LDG.E R20, desc[UR10][R40.64+0x6000] ;  /* 0x0060000a28147981 */ /* 0x000ee8000c1e1900 */
[----:B------:R-:W4:Y:S01]  /*40d0*/  LDG.E R12, desc[UR10][R40.64+0x6008] ;  /* 0x0060080a280c7981 */ /* 0x000f22000c1e1900 */
[-C--:B------:R-:W-:Y:S01]  /*40e0*/  FFMA R21, R32, R18.reuse, R21 ;  /* 0x0000001220157223 */ /* 0x080fe20000000015 */
[----:B------:R-:W-:Y:S01]  /*40f0*/  FFMA R22, R33, R18, R22 ;  /* 0x0000001221167223 */ /* 0x000fe20000000016 */
[----:B------:R-:W-:Y:S01]  /*4100*/  BSSY.RECONVERGENT B1, `(.L_x_106) ;  /* 0x0000013000017945 */ /* 0x000fe20003800200 */
        /* <DEDUP_REMOVED lines=14> */
.L_x_107:
[----:B-1----:R-:W-:Y:S01]  /*41f0*/  FMUL.FTZ R16, R17, R12 ;  /* 0x0000000c11107220 */ /* 0x002fe20000410000 */
[----:B------:R-:W-:-:S03]  /*4200*/  FMUL.FTZ R12, R12, 0.5 ;  /* 0x3f0000000c0c7820 */ /* 0x000fc60000410000 */
[----:B------:R-:W-:-:S04]  /*4210*/  FFMA R5, -R16, R16, R17 ;  /* 0x0000001010057223 */ /* 0x000fc80000000111 */
[----:B------:R-:W-:-:S07]  /*4220*/  FFMA R16, R5, R12, R16 ;  /* 0x0000000c05107223 */ /* 0x000fce0000000010 */
.L_x_108:
[----:B------:R-:W-:Y:S05]  /*4230*/  BSYNC.RECONVERGENT B1 ;  /* 0x0000000000017941 */ /* 0x000fea0003800200 */
.L_x_106:
        /* <DEDUP_REMOVED lines=20> */
.L_x_110:
[----:B------:R-:W0:Y:S02]  /*4380*/  MUFU.RCP R18, R17 ;  /* 0x0000001100127308 */ /* 0x000e240000001000 */
[----:B0-----:R-:W-:-:S04]  /*4390*/  FFMA R5, R17, R18, -1 ;  /* 0xbf80000011057423 */ /* 0x001fc80000000012 */
[----:B------:R-:W-:-:S04]  /*43a0*/  FADD.FTZ R5, -R5, -RZ ;  /* 0x800000ff05057221 */ /* 0x000fc80000010100 */
[----:B------:R-:W-:-:S07]  /*43b0*/  FFMA R18, R18, R5, R18 ;  /* 0x0000000512127223 */ /* 0x000fce0000000012 */
.L_x_111:
[----:B------:R-:W-:Y:S05]  /*43c0*/  BSYNC.RECONVERGENT B3 ;  /* 0x0000000000037941 */ /* 0x000fea0003800200 */
.L_x_109:
[----:B------:R-:W2:Y:S04]  /*43d0*/  LDG.E R5, desc[UR10][R40.64+0x9004] ;  /* 0x0090040a28057981 */ /* 0x000ea8000c1e1900 */
[----:B------:R-:W3:Y:S04]  /*43e0*/  LDG.E R36, desc[UR10][R40.64+0x9000] ;  /* 0x0090000a28247981 */ /* 0x000ee8000c1e1900 */
[----:B------:R-:W4:Y:S01]  /*43f0*/  LDG.E R12, desc[UR10][R40.64+0x9008] ;  /* 0x0090080a280c7981 */ /* 0x000f22000c1e1900 */
[----:B------:R-:W-:Y:S01]  /*4400*/  BSSY.RECONVERGENT B1, `(.L_x_112) ;  /* 0x0000016000017945 */ /* 0x000fe20003800200 */
[-C--:B------:R-:W-:Y:S01]  /*4410*/  FFMA R23, R34, R18.reuse, R23 ;  /* 0x0000001222177223 */ /* 0x080fe20000000017 */
[-C--:B------:R-:W-:Y:S01]  /*4420*/  FFMA R22, R33, R18.reuse, R22 ;  /* 0x0000001221167223 */ /* 0x080fe20000000016 */
[----:B------:R-:W-:Y:S01]  /*4430*/  FFMA R21, R32, R18, R21 ;  /* 0x0000001220157223 */ /* 0x000fe20000000015 */
        /* <DEDUP_REMOVED lines=14> */
.L_x_113:
[----:B------:R-:W-:Y:S01]  /*4520*/  FMUL.FTZ R16, R17, R12 ;  /* 0x0000000c11107220 */ /* 0x000fe20000410000 */
[----:B------:R-:W-:-:S03]  /*4530*/  FMUL.FTZ R12, R12, 0.5 ;  /* 0x3f0000000c0c7820 */ /* 0x000fc60000410000 */
[----:B------:R-:W-:-:S04]  /*4540*/  FFMA R5, -R16, R16, R17 ;  /* 0x0000001010057223 */ /* 0x000fc80000000111 */
[----:B------:R-:W-:-:S07]  /*4550*/  FFMA R16, R5, R12, R16 ;  /* 0x0000000c05107223 */ /* 0x000fce0000000010 */
.L_x_114:
[----:B------:R-:W-:Y:S05]  /*4560*/  BSYNC.RECONVERGENT B1 ;  /* 0x0000000000017941 */ /* 0x000fea0003800200 */
.L_x_112:
        /* <DEDUP_REMOVED lines=10> */
[CC--:B---3--:R-:W-:Y:S01]  /*4610*/  FFMA R32, R35.reuse, R12.reuse, -R32 ;  /* 0x0000000c23207223 */ /* 0x0c8fe20000000820 */
[----:B------:R-:W-:Y:S01]  /*4620*/  FMUL R5, R36, R12 ;  /* 0x0000000c24057220 */ /* 0x000fe20000400000 */
[----:B----4-:R-:W-:-:S03]  /*4630*/  FMUL R35, R35, R34 ;  /* 0x0000002223237220 */ /* 0x010fc60000400000 */
[----:B------:R-:W-:Y:S01]  /*4640*/  FFMA R34, R20, R34, -R5 ;  /* 0x0000002214227223 */ /* 0x000fe20000000805 */
[----:B------:R-:W-:Y:S02]  /*4650*/  FFMA R33, R36, R33, -R35 ;  /* 0x0000002124217223 */ /* 0x000fe40000000823 */
[----:B------:R-:W-:Y:S05]  /*4660*/  @P0 BRA `(.L_x_116) ;  /* 0x0000000000100947 */ /* 0x000fea0003800000 */
[----:B------:R-:W-:Y:S02]  /*4670*/  MOV R5, R17 ;  /* 0x0000001100057202 */ /* 0x000fe40000000f00 */
[----:B------:R-:W-:-:S07]  /*4680*/  MOV R12, 0x46a0 ;  /* 0x000046a0000c7802 */ /* 0x000fce0000000f00 */
[----:B------:R-:W-:Y:S05]  /*4690*/  CALL.REL.NOINC `($__internal_0_$__cuda_sm20_rcp_rn_f32_slowpath) ;  /* 0x0000008000fc7944 */ /* 0x000fea0003c00000 */
[----:B------:R-:W-:Y:S05]  /*46a0*/  BRA `(.L_x_117) ;  /* 0x0000000000107947 */ /* 0x000fea0003800000 */
.L_x_116:
[----:B------:R-:W0:Y:S02]  /*46b0*/  MUFU.RCP R18, R17 ;  /* 0x0000001100127308 */ /* 0x000e240000001000 */
[----:B0-----:R-:W-:-:S04]  /*46c0*/  FFMA R5, R17, R18, -1 ;  /* 0xbf80000011057423 */ /* 0x001fc80000000012 */
[----:B------:R-:W-:-:S04]  /*46d0*/  FADD.FTZ R5, -R5, -RZ ;  /* 0x800000ff05057221 */ /* 0x000fc80000010100 */
[----:B------:R-:W-:-:S07]  /*46e0*/  FFMA R18, R18, R5, R18 ;  /* 0x0000000512127223 */ /* 0x000fce0000000012 */
.L_x_117:
[----:B------:R-:W-:Y:S05]  /*46f0*/  BSYNC.RECONVERGENT B3 ;  /* 0x0000000000037941 */ /* 0x000fea0003800200 */
.L_x_115:
[----:B------:R-:W-:Y:S01]  /*4700*/  IADD3 R29, PT, PT, R29, 0x4, RZ ;  /* 0x000000041d1d7810 */ /* 0x000fe20007ffe0ff */
[-C--:B------:R-:W-:Y:S01]  /*4710*/  FFMA R32, R32, R18.reuse, R23 ;  /* 0x0000001220207223 */ /* 0x080fe20000000017 */
[-C--:B------:R-:W-:Y:S01]  /*4720*/  FFMA R22, R33, R18.reuse, R22 ;  /* 0x0000001221167223 */ /* 0x080fe20000000016 */
[----:B------:R-:W-:Y:S01]  /*4730*/  FFMA R34, R34, R18, R21 ;  /* 0x0000001222227223 */ /* 0x000fe20000000015 */
[----:B------:R-:W-:Y:S02]  /*4740*/  ISETP.NE.AND P0, PT, R29, R28, PT ;  /* 0x0000001c1d00720c */ /* 0x000fe40003f05270 */
[----:B------:R-:W-:-:S11]  /*4750*/  IADD3 R31, PT, PT, R31, 0x3000, RZ ;  /* 0x000030001f1f7810 */ /* 0x000fd60007ffe0ff */
[----:B------:R-:W-:Y:S05]  /*4760*/  @P0 BRA `(.L_x_118) ;  /* 0xfffffff000b80947 */ /* 0x000fea000383ffff */
.L_x_93:
[----:B------:R-:W-:Y:S05]  /*4770*/  BSYNC.RECONVERGENT B2 ;  /* 0x0000000000027941 */ /* 0x000fea0003800200 */
.L_x_92:
[----:B------:R-:W-:Y:S01]  /*4780*/  LOP3.LUT P0, R5, R30, 0x3, RZ, 0xc0, !PT ;  /* 0x000000031e057812 */ /* 0x000fe2000780c0ff */
[----:B------:R-:W-:-:S12]  /*4790*/  BSSY.RECONVERGENT B2, `(.L_x_119) ;  /* 0x00000a7000027945 */ /* 0x000fd80003800200 */
[----:B------:R-:W-:Y:S05]  /*47a0*/  @!P0 BRA `(.L_x_120) ;  /* 0x0000000800948947 */ /* 0x000fea0003800000 */
[----:B------:R-:W-:Y:S01]  /*47b0*/  ISETP.NE.AND P0, PT, R5, 0x1, PT ;  /* 0x000000010500780c */ /* 0x000fe20003f05270 */
[----:B------:R-:W-:-:S12]  /*47c0*/  BSSY.RECONVERGENT B3, `(.L_x_121) ;  /* 0x000006b000037945 */ /* 0x000fd80003800200 */
[----:B------:R-:W-:Y:S05]  /*47d0*/  @!P0 BRA `(.L_x_122) ;  /* 0x0000000400a48947 */ /* 0x000fea0003800000 */
        /* <DEDUP_REMOVED lines=20> */
.L_x_124:
[----:B------:R-:W-:Y:S01]  /*4920*/  FMUL.FTZ R16, R17, R12 ;  /* 0x0000000c11107220 */ /* 0x000fe20000410000 */
[----:B------:R-:W-:-:S03]  /*4930*/  FMUL.FTZ R12, R12, 0.5 ;  /* 0x3f0000000c0c7820 */ /* 0x000fc60000410000 */
[----:B------:R-:W-:-:S04]  /*4940*/  FFMA R5, -R16, R16, R17 ;  /* 0x0000001010057223 */ /* 0x000fc80000000111 */
[----:B------:R-:W-:-:S07]  /*4950*/  FFMA R16, R5, R12, R16 ;  /* 0x0000000c05107223 */ /* 0x000fce0000000010 */
.L_x_125:
[----:B------:R-:W-:Y:S05]  /*4960*/  BSYNC.RECONVERGENT B1 ;  /* 0x0000000000017941 */ /* 0x000fea0003800200 */
.L_x_123:
        /* <DEDUP_REMOVED lines=9> */
[----:B------:R-:W-:Y:S01]  /*4a00*/  FFMA R23, R20, R5, -R23 ;  /* 0x0000000514177223 */ /* 0x000fe20000000817 */
[----:B------:R-:W-:-:S04]  /*4a10*/  FMUL R5, R16, R16 ;  /* 0x0000001010057220 */ /* 0x000fc80000400000 */
        /* <DEDUP_REMOVED lines=9> */
.L_x_127:
[----:B------:R-:W0:Y:S02]  /*4ab0*/  MUFU.RCP R18, R17 ;  /* 0x0000001100127308 */ /* 0x000e240000001000 */
[----:B0-----:R-:W-:-:S04]  /*4ac0*/  FFMA R5, R17, R18, -1 ;  /* 0xbf80000011057423 */ /* 0x001fc80000000012 */
[----:B------:R-:W-:-:S04]  /*4ad0*/  FADD.FTZ R5, -R5, -RZ ;  /* 0x800000ff05057221 */ /* 0x000fc80000010100 */
[----:B------:R-:W-:-:S07]  /*4ae0*/  FFMA R18, R18, R5, R18 ;  /* 0x0000000512127223 */ /* 0x000fce0000000012 */
.L_x_128:
[----:B------:R-:W-:Y:S05]  /*4af0*/  BSYNC.RECONVERGENT B4 ;  /* 0x0000000000047941 */ /* 0x000fea0003800200 */
.L_x_126:
        /* <DEDUP_REMOVED lines=21> */
.L_x_130:
[----:B------:R-:W-:Y:S01]  /*4c50*/  FMUL.FTZ R16, R17, R12 ;  /* 0x0000000c11107220 */ /* 0x000fe20000410000 */
[----:B------:R-:W-:-:S03]  /*4c60*/  FMUL.FTZ R12, R12, 0.5 ;  /* 0x3f0000000c0c7820 */ /* 0x000fc60000410000 */
[----:B------:R-:W-:-:S04]  /*4c70*/  FFMA R5, -R16, R16, R17 ;  /* 0x0000001010057223 */ /* 0x000fc80000000111 */
[----:B------:R-:W-:-:S07]  /*4c80*/  FFMA R16, R5, R12, R16 ;  /* 0x0000000c05107223 */ /* 0x000fce0000000010 */
.L_x_131:
[----:B------:R-:W-:Y:S05]  /*4c90*/  BSYNC.RECONVERGENT B1 ;  /* 0x0000000000017941 */ /* 0x000fea0003800200 */
.L_x_129:
        /* <DEDUP_REMOVED lines=20> */
.L_x_133:
[----:B------:R-:W0:Y:S02]  /*4de0*/  MUFU.RCP R18, R19 ;  /* 0x0000001300127308 */ /* 0x000e240000001000 */
[----:B0-----:R-:W-:-:S04]  /*4df0*/  FFMA R5, R19, R18, -1 ;  /* 0xbf80000013057423 */ /* 0x001fc80000000012 */
[----:B------:R-:W-:-:S04]  /*4e00*/  FADD.FTZ R5, -R5, -RZ ;  /* 0x800000ff05057221 */ /* 0x000fc80000010100 */
[----:B------:R-:W-:-:S07]  /*4e10*/  FFMA R18, R18, R5, R18 ;  /* 0x0000000512127223 */ /* 0x000fce0000000012 */
.L_x_134:
[----:B------:R-:W-:Y:S05]  /*4e20*/  BSYNC.RECONVERGENT B4 ;  /* 0x0000000000047941 */ /* 0x000fea0003800200 */
.L_x_132:
[-C--:B------:R-:W-:Y:S01]  /*4e30*/  FFMA R32, R33, R18.reuse, R32 ;  /* 0x0000001221207223 */ /* 0x080fe20000000020 */
[-C--:B------:R-:W-:Y:S01]  /*4e40*/  FFMA R22, R23, R18.reuse, R22 ;  /* 0x0000001217167223 */ /* 0x080fe20000000016 */
[----:B------:R-:W-:Y:S01]  /*4e50*/  FFMA R34, R21, R18, R34 ;  /* 0x0000001215227223 */ /* 0x000fe20000000022 */
[----:B------:R-:W-:-:S07]  /*4e60*/  IADD3 R31, PT, PT, R31, 0x1800, RZ ;  /* 0x000018001f1f7810 */ /* 0x000fce0007ffe0ff */
.L_x_122:
[----:B------:R-:W-:Y:S05]  /*4e70*/  BSYNC.RECONVERGENT B3 ;  /* 0x0000000000037941 */ /* 0x000fea0003800200 */
.L_x_121:
[----:B------:R-:W-:-:S04]  /*4e80*/  LOP3.LUT R30, R30, 0x1, RZ, 0xc0, !PT ;  /* 0x000000011e1e7812 */ /* 0x000fc800078ec0ff */
[----:B------:R-:W-:-:S13]  /*4e90*/  ISETP.NE.U32.AND P0, PT, R30, 0x1, PT ;  /* 0x000000011e00780c */ /* 0x000fda0003f05070 */
[----:B------:R-:W-:Y:S05]  /*4ea0*/  @P0 BRA `(.L_x_120) ;  /* 0x0000000000d40947 */ /* 0x000fea0003800000 */
[----:B------:R-:W-:-:S05]  /*4eb0*/  IMAD.WIDE.U32 R16, R31, 0x4, R6 ;  /* 0x000000041f107825 */ /* 0x000fca00078e0006 */
[----:B------:R-:W2:Y:S04]  /*4ec0*/  LDG.E R5, desc[UR10][R16.64+0x4] ;  /* 0x0000040a10057981 */ /* 0x000ea8000c1e1900 */
[----:B-1----:R-:W3:Y:S04]  /*4ed0*/  LDG.E R12, desc[UR10][R16.64] ;  /* 0x0000000a100c7981 */ /* 0x002ee8000c1e1900 */
[----:B------:R-:W4:Y:S01]  /*4ee0*/  LDG.E R18, desc[UR10][R16.64+0x8] ;  /* 0x0000080a10127981 */ /* 0x000f22000c1e1900 */
        /* <DEDUP_REMOVED lines=16> */
.L_x_136:
[----:B------:R-:W-:Y:S01]  /*4ff0*/  FMUL.FTZ R16, R19, R12 ;  /* 0x0000000c13107220 */ /* 0x000fe20000410000 */
[----:B------:R-:W-:-:S03]  /*5000*/  FMUL.FTZ R12, R12, 0.5 ;  /* 0x3f0000000c0c7820 */ /* 0x000fc60000410000 */
[----:B------:R-:W-:-:S04]  /*5010*/  FFMA R5, -R16, R16, R19 ;  /* 0x0000001010057223 */ /* 0x000fc80000000113 */
[----:B------:R-:W-:-:S07]  /*5020*/  FFMA R16, R5, R12, R16 ;  /* 0x0000000c05107223 */ /* 0x000fce0000000010 */
.L_x_137:
[----:B------:R-:W-:Y:S05]  /*5030*/  BSYNC.RECONVERGENT B1 ;  /* 0x0000000000017941 */ /* 0x000fea0003800200 */
.L_x_135:
        /* <DEDUP_REMOVED lines=9> */
[CC--:B--2---:R-:W-:Y:S01]  /*50d0*/  FMUL R16, R14.reuse, R17.reuse ;  /* 0x000000110e107220 */ /* 0x0c4fe20000400000 */
        /* <DEDUP_REMOVED lines=10> */
.L_x_139:
[----:B------:R-:W0:Y:S02]  /*5180*/  MUFU.RCP R18, R19 ;  /* 0x0000001300127308 */ /* 0x000e240000001000 */
[----:B0-----:R-:W-:-:S04]  /*5190*/  FFMA R5, R19, R18, -1 ;  /* 0xbf80000013057423 */ /* 0x001fc80000000012 */
[----:B------:R-:W-:-:S04]  /*51a0*/  FADD.FTZ R5, -R5, -RZ ;  /* 0x800000ff05057221 */ /* 0x000fc80000010100 */
[----:B------:R-:W-:-:S07]  /*51b0*/  FFMA R18, R18, R5, R18 ;  /* 0x0000000512127223 */ /* 0x000fce0000000012 */
.L_x_140:
[----:B------:R-:W-:Y:S05]  /*51c0*/  BSYNC.RECONVERGENT B3 ;  /* 0x0000000000037941 */ /* 0x000fea0003800200 */
.L_x_138:
[-C--:B------:R-:W-:Y:S01]  /*51d0*/  FFMA R32, R21, R18.reuse, R32 ;  /* 0x0000001215207223 */ /* 0x080fe20000000020 */
[-C--:B------:R-:W-:Y:S01]  /*51e0*/  FFMA R22, R15, R18.reuse, R22 ;  /* 0x000000120f167223 */ /* 0x080fe20000000016 */
[----:B------:R-:W-:-:S07]  /*51f0*/  FFMA R34, R13, R18, R34 ;  /* 0x000000120d227223 */ /* 0x000fce0000000022 */
.L_x_120:
[----:B------:R-:W-:Y:S05]  /*5200*/  BSYNC.RECONVERGENT B2 ;  /* 0x0000000000027941 */ /* 0x000fea0003800200 */
.L_x_119:
[----:B------:R4:W-:Y:S04]  /*5210*/  STS [R3], R32 ;  /* 0x0000002003007388 */ /* 0x0009e80000000800 */
[----:B------:R4:W-:Y:S04]  /*5220*/  STS [R3+0x4], R22 ;  /* 0x0000041603007388 */ /* 0x0009e80000000800 */
[----:B------:R4:W-:Y:S02]  /*5230*/  STS [R3+0x8], R34 ;  /* 0x0000082203007388 */ /* 0x0009e40000000800 */
.L_x_91:
[----:B------:R-:W-:Y:S05]  /*5240*/  BSYNC.RECONVERGENT B0 ;  /* 0x0000000000007941 */ /* 0x000fea0003800200 */
.L_x_90:
        /* <DEDUP_REMOVED lines=13> */
[----:B-1-3--:R-:W1:Y:S04]  /*5320*/  LDS R12, [R3] ;  /* 0x00000000030c7984 */ /* 0x00ae680000000800 */
[----:B------:R-:W-:Y:S04]  /*5330*/  LDS R13, [R3+0x1804] ;  /* 0x00180400030d7984 */ /* 0x000fe80000000800 */
[----:B------:R-:W3:Y:S04]  /*5340*/  LDS R14, [R3+0x4] ;  /* 0x00000400030e7984 */ /* 0x000ee80000000800 */
[----:B------:R-:W-:Y:S04]  /*5350*/  LDS R15, [R3+0x1808] ;  /* 0x00180800030f7984 */ /* 0x000fe80000000800 */
[----:B------:R-:W5:Y:S01]  /*5360*/  LDS R16, [R3+0x8] ;  /* 0x0000080003107984 */ /* 0x000f620000000800 */
[----:B-1----:R-:W-:-:S05]  /*5370*/  FADD R12, R5, R12 ;  /* 0x0000000c050c7221 */ /* 0x002fca0000000000 */
[----:B------:R1:W-:Y:S01]  /*5380*/  STS [R3], R12 ;  /* 0x0000000c03007388 */ /* 0x0003e20000000800 */
[----:B---3--:R-:W-:-:S05]  /*5390*/  FADD R14, R13, R14 ;  /* 0x0000000e0d0e7221 */ /* 0x008fca0000000000 */
[----:B------:R1:W-:Y:S01]  /*53a0*/  STS [R3+0x4], R14 ;  /* 0x0000040e03007388 */ /* 0x0003e20000000800 */
[----:B-----5:R-:W-:-:S05]  /*53b0*/  FADD R16, R15, R16 ;  /* 0x000000100f107221 */ /* 0x020fca0000000000 */
[----:B------:R1:W-:Y:S02]  /*53c0*/  STS [R3+0x8], R16 ;  /* 0x0000081003007388 */ /* 0x0003e40000000800 */
.L_x_142:
[----:B------:R-:W-:Y:S05]  /*53d0*/  BSYNC.RECONVERGENT B0 ;  /* 0x0000000000007941 */ /* 0x000fea0003800200 */
.L_x_141:
[----:B------:R-:W-:Y:S01]  /*53e0*/  BAR.SYNC.DEFER_BLOCKING 0x0 ;  /* 0x0000000000007b1d */ /* 0x000fe20000010000 */
[----:B------:R-:W-:-:S05]  /*53f0*/  ISETP.GT.U32.AND P0, PT, R0, 0x1, PT ;  /* 0x000000010000780c */ /* 0x000fca0003f04070 */
[----:B------:R-:W-:Y:S04]  /*5400*/  BSSY.RECONVERGENT B0, `(.L_x_143) ;  /* 0x000000e000007945 */ /* 0x000fe80003800200 */
[----:B------:R-:W-:Y:S05]  /*5410*/  @P6 BRA `(.L_x_144) ;  /* 0x0000000000306947 */ /* 0x000fea0003800000 */
        /* <DEDUP_REMOVED lines=12> */
.L_x_144:
[----:B------:R-:W-:Y:S05]  /*54e0*/  BSYNC.RECONVERGENT B0 ;  /* 0x0000000000007941 */ /* 0x000fea0003800200 */
.L_x_143:
[----:B------:R-:W-:Y:S01]  /*54f0*/  BAR.SYNC.DEFER_BLOCKING 0x0 ;  /* 0x0000000000007b1d */ /* 0x000fe20000010000 */
[----:B------:R-:W-:-:S05]  /*5500*/  ISETP.NE.AND P6, PT, R0, RZ, PT ;  /* 0x000000ff0000720c */ /* 0x000fca0003fc5270 */
        /* <DEDUP_REMOVED lines=14> */
.L_x_146:
[----:B------:R-:W-:Y:S05]  /*55f0*/  BSYNC.RECONVERGENT B0 ;  /* 0x0000000000007941 */ /* 0x000fea0003800200 */
.L_x_145:
[----:B------:R-:W-:Y:S01]  /*5600*/  BAR.SYNC.DEFER_BLOCKING 0x0 ;  /* 0x0000000000007b1d */ /* 0x000fe20000010000 */
[----:B------:R-:W-:-:S05]  /*5610*/  ISETP.GT.U32.AND P5, PT, R0, 0x3f, PT ;  /* 0x0000003f0000780c */ /* 0x000fca0003fa4070 */
[----:B------:R-:W-:Y:S08]  /*5620*/  BSSY.RECONVERGENT B0, `(.L_x_147) ;  /* 0x000000e000007945 */ /* 0x000ff00003800200 */
        /* <DEDUP_REMOVED lines=13> */
.L_x_148:
[----:B------:R-:W-:Y:S05]  /*5700*/  BSYNC.RECONVERGENT B0 ;  /* 0x0000000000007941 */ /* 0x000fea0003800200 */
.L_x_147:
[----:B------:R-:W-:Y:S06]  /*5710*/  BAR.SYNC.DEFER_BLOCKING 0x0 ;  /* 0x0000000000007b1d */ /* 0x000fec0000010000 */
        /* <DEDUP_REMOVED lines=14> */
.L_x_150:
[----:B------:R-:W-:Y:S05]  /*5800*/  BSYNC.RECONVERGENT B0 ;  /* 0x0000000000007941 */ /* 0x000fea0003800200 */
.L_x_149:
        /* <DEDUP_REMOVED lines=15> */
.L_x_152:
[----:B------:R-:W-:Y:S05]  /*5900*/  BSYNC.RECONVERGENT B0 ;  /* 0x0000000000007941 */ /* 0x000fea0003800200 */
.L_x_151:
        /* <DEDUP_REMOVED lines=15> */
.L_x_154:
[----:B------:R-:W-:Y:S05]  /*5a00*/  BSYNC.RECONVERGENT B0 ;  /* 0x0000000000007941 */ /* 0x000fea0003800200 */
.L_x_153:
        /* <DEDUP_REMOVED lines=15> */
.L_x_156:
[----:B------:R-:W-:Y:S05]  /*5b00*/  BSYNC.RECONVERGENT B0 ;  /* 0x0000000000007941 */ /* 0x000fea0003800200 */
.L_x_155:
        /* <DEDUP_REMOVED lines=15> */
.L_x_158:
[----:B------:R-:W-:Y:S05]  /*5c00*/  BSYNC.RECONVERGENT B0 ;  /* 0x0000000000007941 */ /* 0x000fea0003800200 */
.L_x_157:
[----:B------:R-:W-:Y:S06]  /*5c10*/  BAR.SYNC.DEFER_BLOCKING 0x0 ;  /* 0x0000000000007b1d */ /* 0x000fec0000010000 */
[----:B------:R-:W-:Y:S04]  /*5c20*/  BSSY.RECONVERGENT B0, `(.L_x_159) ;  /* 0x0000017000007945 */ /* 0x000fe80003800200 */
[----:B------:R-:W-:Y:S05]  /*5c30*/  @P6 BRA `(.L_x_160) ;  /* 0x0000000000546947 */ /* 0x000fea0003800000 */
[----:B------:R-:W5:Y:S01]  /*5c40*/  S2UR UR9, SR_CgaCtaId ;  /* 0x00000000000979c3 */ /* 0x000f620000008800 */
[----:B------:R-:W-:Y:S01]  /*5c50*/  UMOV UR8, 0x400 ;  /* 0x0000040000087882 */ /* 0x000fe20000000000 */
[----:B-1-3--:R-:W-:Y:S04]  /*5c60*/  LDS R12, [R3] ;  /* 0x00000000030c7984 */ /* 0x00afe80000000800 */
[----:B------:R-:W-:Y:S04]  /*5c70*/  LDS R14, [R3+0x4] ;  /* 0x00000400030e7984 */ /* 0x000fe80000000800 */
[----:B------:R-:W-:Y:S01]  /*5c80*/  LDS R16, [R3+0x8] ;  /* 0x0000080003107984 */ /* 0x000fe20000000800 */
[----:B-----5:R-:W-:-:S09]  /*5c90*/  ULEA UR8, UR9, UR8, 0x18 ;  /* 0x0000000809087291 */ /* 0x020fd2000f8ec0ff */
        /* <DEDUP_REMOVED lines=11> */
[----:B------:R-:W5:Y:S04]  /*5d50*/  LDS R15, [UR8+0x8] ;  /* 0x00000808ff0f7984 */ /* 0x000f680008000800 */
[----:B-1----:R1:W-:Y:S04]  /*5d60*/  STS [UR8+0x3000], R5 ;  /* 0x00300005ff007988 */ /* 0x0023e80008000808 */
[----:B---3--:R1:W-:Y:S04]  /*5d70*/  STS [UR8+0x3004], R13 ;  /* 0x0030040dff007988 */ /* 0x0083e80008000808 */
[----:B-----5:R1:W-:Y:S02]  /*5d80*/  STS [UR8+0x3008], R15 ;  /* 0x0030080fff007988 */ /* 0x0203e40008000808 */
.L_x_160:
[----:B------:R-:W-:Y:S05]  /*5d90*/  BSYNC.RECONVERGENT B0 ;  /* 0x0000000000007941 */ /* 0x000fea0003800200 */
.L_x_159:
[----:B------:R-:W-:Y:S06]  /*5da0*/  BAR.SYNC.DEFER_BLOCKING 0x0 ;  /* 0x0000000000007b1d */ /* 0x000fec0000010000 */
[----:B------:R-:W-:Y:S04]  /*5db0*/  BSSY.RECONVERGENT B0, `(.L_x_161) ;  /* 0x000005e000007945 */ /* 0x000fe80003800200 */
[----:B------:R-:W-:Y:S05]  /*5dc0*/  @P6 BRA `(.L_x_162) ;  /* 0x0000000400706947 */ /* 0x000fea0003800000 */
[----:B------:R-:W5:Y:S04]  /*5dd0*/  LDG.E R17, desc[UR10][R10.64+0x4] ;  /* 0x0000040a0a117981 */ /* 0x000f68000c1e1900 */
[----:B-1-3--:R-:W3:Y:S04]  /*5de0*/  LDG.E R16, desc[UR10][R10.64] ;  /* 0x0000000a0a107981 */ /* 0x00aee8000c1e1900 */
[----:B------:R-:W3:Y:S04]  /*5df0*/  LDG.E R19, desc[UR10][R10.64+0x28] ;  /* 0x0000280a0a137981 */ /* 0x000ee8000c1e1900 */
[----:B0-----:R-:W3:Y:S04]  /*5e00*/  LDG.E R30, desc[UR10][R10.64+0x24] ;  /* 0x0000240a0a1e7981 */ /* 0x001ee8000c1e1900 */
[----:B------:R-:W3:Y:S04]  /*5e10*/  LDG.E R18, desc[UR10][R10.64+0x8] ;  /* 0x0000080a0a127981 */ /* 0x000ee8000c1e1900 */
[----:B------:R-:W3:Y:S04]  /*5e20*/  LDG.E R31, desc[UR10][R10.64+0x2c] ;  /* 0x00002c0a0a1f7981 */ /* 0x000ee8000c1e1900 */
[----:B------:R-:W3:Y:S04]  /*5e30*/  LDG.E R5, desc[UR10][R10.64+0x30] ;  /* 0x0000300a0a057981 */ /* 0x000ee8000c1e1900 */
[----:B------:R-:W3:Y:S04]  /*5e40*/  LDG.E R29, desc[UR10][R10.64+0x10] ;  /* 0x0000100a0a1d7981 */ /* 0x000ee8000c1e1900 */
[----:B------:R-:W3:Y:S04]  /*5e50*/  LDG.E R28, desc[UR10][R10.64+0x1c] ;  /* 0x00001c0a0a1c7981 */ /* 0x000ee8000c1e1900 */
[----:B------:R-:W3:Y:S04]  /*5e60*/  LDG.E R23, desc[UR10][R10.64+0xc] ;  /* 0x00000c0a0a177981 */ /* 0x000ee8000c1e1900 */
[----:B--2-4-:R-:W2:Y:S04]  /*5e70*/  LDG.E R22, desc[UR10][R10.64+0x18] ;  /* 0x0000180a0a167981 */ /* 0x014ea8000c1e1900 */
[----:B------:R-:W4:Y:S04]  /*5e80*/  LDG.E R21, desc[UR10][R10.64+0x14] ;  /* 0x0000140a0a157981 */ /* 0x000f28000c1e1900 */
[----:B------:R-:W4:Y:S01]  /*5e90*/  LDG.E R20, desc[UR10][R10.64+0x20] ;  /* 0x0000200a0a147981 */ /* 0x000f22000c1e1900 */
[----:B------:R-:W0:Y:S01]  /*5ea0*/  S2UR UR9, SR_CgaCtaId ;  /* 0x00000000000979c3 */ /* 0x000e220000008800 */
[----:B------:R-:W-:-:S02]  /*5eb0*/  UMOV UR8, 0x400 ;  /* 0x0000040000087882 */ /* 0x000fc40000000000 */
[----:B0-----:R-:W-:-:S09]  /*5ec0*/  ULEA UR8, UR9, UR8, 0x18 ;  /* 0x0000000809087291 */ /* 0x001fd2000f8ec0ff */
[----:B------:R-:W5:Y:S01]  /*5ed0*/  LDS.128 R12, [UR8+0x3080] ;  /* 0x00308008ff0c7984 */ /* 0x000f620008000c00 */
[----:B------:R-:W-:Y:S01]  /*5ee0*/  HFMA2 R34, -RZ, RZ, 0, 0 ;  /* 0x00000000ff227431 */ /* 0x000fe200000001ff */
[----:B------:R-:W-:Y:S01]  /*5ef0*/  CS2R R32, SRZ ;  /* 0x0000000000207805 */ /* 0x000fe2000001ff00 */
[----:B-----5:R-:W-:Y:S01]  /*5f00*/  FADD R14, -R17, R14 ;  /* 0x0000000e110e7221 */ /* 0x020fe20000000100 */
[----:B---3--:R-:W-:-:S03]  /*5f10*/  FADD R13, R13, -R16 ;  /* 0x800000100d0d7221 */ /* 0x008fc60000000000 */
        /* <DEDUP_REMOVED lines=9> */
[----:B--2---:R-:W-:-:S03]  /*5fb0*/  FFMA R17, R13, R22, R17 ;  /* 0x000000160d117223 */ /* 0x004fc60000000011 */
[C---:B----4-:R-:W-:Y:S01]  /*5fc0*/  FFMA R13, R15.reuse, R21, R12 ;  /* 0x000000150f0d7223 */ /* 0x050fe2000000000c */
[----:B------:R-:W-:-:S03]  /*5fd0*/  FFMA R14, R15, R20, R17 ;  /* 0x000000140f0e7223 */ /* 0x000fc60000000011 */
        /* <DEDUP_REMOVED lines=20> */
.L_x_166:
[----:B------:R-:W-:Y:S05]  /*6120*/  BRA `(.L_x_167) ;  /* 0x0000000000107947 */ /* 0x000fea0003800000 */
.L_x_165:
[----:B------:R-:W-:Y:S01]  /*6130*/  FMUL.FTZ R16, R5, R12 ;  /* 0x0000000c05107220 */ /* 0x000fe20000410000 */
[----:B------:R-:W-:-:S03]  /*6140*/  FMUL.FTZ R12, R12, 0.5 ;  /* 0x3f0000000c0c7820 */ /* 0x000fc60000410000 */
[----:B------:R-:W-:-:S04]  /*6150*/  FFMA R5, -R16, R16, R5 ;  /* 0x0000001010057223 */ /* 0x000fc80000000105 */
[----:B------:R-:W-:-:S07]  /*6160*/  FFMA R16, R5, R12, R16 ;  /* 0x0000000c05107223 */ /* 0x000fce0000000010 */
.L_x_167:
        /* <DEDUP_REMOVED lines=21> */
.L_x_164:
[----:B------:R-:W-:Y:S05]  /*62c0*/  BSYNC.RECONVERGENT B1 ;  /* 0x0000000000017941 */ /* 0x000fea0003800200 */
.L_x_163:
        /* <DEDUP_REMOVED lines=12> */
.L_x_162:
[----:B------:R-:W-:Y:S05]  /*6390*/  BSYNC.RECONVERGENT B0 ;  /* 0x0000000000007941 */ /* 0x000fea0003800200 */
.L_x_161:
        /* <DEDUP_REMOVED lines=8> */
[----:B------:R-:W1:Y:S02]  /*6420*/  LDS.128 R16, [UR8+0x3090] ;  /* 0x00309008ff107984 */ /* 0x000e640008000c00 */
[----:B-1----:R-:W-:Y:S01]  /*6430*/  FMUL R20, R18, R13 ;  /* 0x0000000d12147220 */ /* 0x002fe20000400000 */
[----:B0-----:R-:W-:Y:S01]  /*6440*/  FMUL R5, R14, R16 ;  /* 0x000000100e057220 */ /* 0x001fe20000400000 */
[C---:B--2-4-:R-:W-:Y:S01]  /*6450*/  FMUL R22, R17.reuse, R12 ;  /* 0x0000000c11167220 */ /* 0x054fe20000400000 */
[----:B------:R0:W-:Y:S01]  /*6460*/  STS [UR8+0x303c], R16 ;  /* 0x00303c10ff007988 */ /* 0x0001e20008000808 */
[----:B------:R-:W-:Y:S01]  /*6470*/  FFMA R20, R17, R14, -R20 ;  /* 0x0000000e11147223 */ /* 0x000fe20000000814 */
[----:B------:R-:W-:Y:S01]  /*6480*/  FFMA R5, R18, R12, -R5 ;  /* 0x0000000c12057223 */ /* 0x000fe20000000805 */
[----:B------:R-:W-:Y:S01]  /*6490*/  FFMA R22, R13, R16, -R22 ;  /* 0x000000100d167223 */ /* 0x000fe20000000816 */
[----:B------:R-:W-:Y:S01]  /*64a0*/  MOV R12, R17 ;  /* 0x00000011000c7202 */ /* 0x000fe20000000f00 */
[----:B------:R-:W-:Y:S01]  /*64b0*/  FMUL R20, R20, UR6 ;  /* 0x0000000614147c20 */ /* 0x000fe20008400000 */
[----:B------:R-:W-:Y:S01]  /*64c0*/  MOV R13, R18 ;  /* 0x00000012000d7202 */ /* 0x000fe20000000f00 */
[----:B------:R-:W-:Y:S01]  /*64d0*/  FMUL R21, R5, UR6 ;  /* 0x0000000605157c20 */ /* 0x000fe20008400000 */
[----:B------:R-:W-:-:S03]  /*64e0*/  FMUL R22, R22, UR6 ;  /* 0x0000000616167c20 */ /* 0x000fc60008400000 */
[----:B------:R0:W-:Y:S04]  /*64f0*/  STS.64 [UR8+0x3040], R12 ;  /* 0x0030400cff007988 */ /* 0x0001e80008000a08 */
[----:B------:R0:W-:Y:S04]  /*6500*/  STS.64 [UR8+0x3048], R20 ;  /* 0x00304814ff007988 */ /* 0x0001e80008000a08 */
[----:B------:R0:W-:Y:S02]  /*6510*/  STS [UR8+0x3050], R22 ;  /* 0x00305016ff007988 */ /* 0x0001e40008000808 */
.L_x_169:
[----:B------:R-:W-:Y:S05]  /*6520*/  BSYNC.RECONVERGENT B0 ;  /* 0x0000000000007941 */ /* 0x000fea0003800200 */
.L_x_168:
[----:B------:R-:W-:Y:S06]  /*6530*/  BAR.SYNC.DEFER_BLOCKING 0x0 ;  /* 0x0000000000007b1d */ /* 0x000fec0000010000 */
[----:B------:R-:W-:Y:S04]  /*6540*/  BSSY.RECONVERGENT B0, `(.L_x_170) ;  /* 0x000001b000007945 */ /* 0x000fe80003800200 */
[----:B------:R-:W-:Y:S05]  /*6550*/  @P0 BRA `(.L_x_171) ;  /* 0x0000000000640947 */ /* 0x000fea0003800000 */
[----:B------:R-:W5:Y:S01]  /*6560*/  S2UR UR9, SR_CgaCtaId ;  /* 0x00000000000979c3 */ /* 0x000f620000008800 */
[----:B------:R-:W-:Y:S01]  /*6570*/  UMOV UR8, 0x400 ;  /* 0x0000040000087882 */ /* 0x000fe20000000000 */
[----:B------:R-:W-:Y:S01]  /*6580*/  FMUL R28, R4, 0.5 ;  /* 0x3f000000041c7820 */ /* 0x000fe20000400000 */
[----:B-----5:R-:W-:-:S09]  /*6590*/  ULEA UR8, UR9, UR8, 0x18 ;  /* 0x0000000809087291 */ /* 0x020fd2000f8ec0ff */
[----:B------:R-:W-:Y:S04]  /*65a0*/  LDS R17, [UR8+0x3010] ;  /* 0x00301008ff117984 */ /* 0x000fe80008000800 */
[----:B01-3--:R-:W0:Y:S04]  /*65b0*/  LDS.128 R12, [UR8+0x3040] ;  /* 0x00304008ff0c7984 */ /* 0x00be280008000c00 */
[----:B------:R-:W1:Y:S04]  /*65c0*/  LDS R20, [UR8+0x3014] ;  /* 0x00301408ff147984 */ /* 0x000e680008000800 */
[----:B------:R-:W3:Y:S04]  /*65d0*/  LDS R19, [UR8+0x3018] ;  /* 0x00301808ff137984 */ /* 0x000ee80008000800 */
[----:B--2-4-:R-:W2:Y:S04]  /*65e0*/  LDS R22, [UR8+0x301c] ;  /* 0x00301c08ff167984 */ /* 0x014ea80008000800 */
[----:B------:R-:W-:Y:S04]  /*65f0*/  LDS R5, [UR8+0x303c] ;  /* 0x00303c08ff057984 */ /* 0x000fe80008000800 */
[----:B------:R-:W4:Y:S04]  /*6600*/  LDS R18, [UR8+0x300c] ;  /* 0x00300c08ff127984 */ /* 0x000f280008000800 */
[----:B------:R-:W-:Y:S04]  /*6610*/  LDS R16, [UR8+0x3050] ;  /* 0x00305008ff107984 */ /* 0x000fe80008000800 */
[----:B------:R-:W5:Y:S01]  /*6620*/  LDS R21, [UR8+0x3020] ;  /* 0x00302008ff157984 */ /* 0x000f620008000800 */
[C---:B0-----:R-:W-:Y:S01]  /*6630*/  FFMA R12, R28.reuse, R12, R17 ;  /* 0x0000000c1c0c7223 */ /* 0x041fe20000000011 */
[----:B-1----:R-:W-:-:S04]  /*6640*/  FFMA R13, R28, R13, R20 ;  /* 0x0000000d1c0d7223 */ /* 0x002fc80000000014 */
[----:B------:R0:W-:Y:S01]  /*6650*/  STS [UR8+0x3088], R12 ;  /* 0x0030880cff007988 */ /* 0x0001e20008000808 */
[----:B---3--:R-:W-:-:S03]  /*6660*/  FFMA R14, R28, R14, R19 ;  /* 0x0000000e1c0e7223 */ /* 0x008fc60000000013 */
[----:B------:R0:W-:Y:S01]  /*6670*/  STS [UR8+0x308c], R13 ;  /* 0x00308c0dff007988 */ /* 0x0001e20008000808 */
[----:B--2---:R-:W-:-:S03]  /*6680*/  FFMA R15, R28, R15, R22 ;  /* 0x0000000f1c0f7223 */ /* 0x004fc60000000016 */
[----:B------:R0:W-:Y:S04]  /*6690*/  STS [UR8+0x3090], R14 ;  /* 0x0030900eff007988 */ /* 0x0001e80008000808 */
[----:B------:R0:W-:Y:S01]  /*66a0*/  STS [UR8+0x3094], R15 ;  /* 0x0030940fff007988 */ /* 0x0001e20008000808 */
[----:B----4-:R-:W-:-:S05]  /*66b0*/  FFMA R5, R28, R5, R18 ;  /* 0x000000051c057223 */ /* 0x010fca0000000012 */
[----:B------:R0:W-:Y:S01]  /*66c0*/  STS [UR8+0x3084], R5 ;  /* 0x00308405ff007988 */ /* 0x0001e20008000808 */
[----:B-----5:R-:W-:-:S05]  /*66d0*/  FFMA R16, R28, R16, R21 ;  /* 0x000000101c107223 */ /* 0x020fca0000000015 */
[----:B------:R0:W-:Y:S02]  /*66e0*/  STS [UR8+0x3098], R16 ;  /* 0x00309810ff007988 */ /* 0x0001e40008000808 */
.L_x_171:
[----:B------:R-:W-:Y:S05]  /*66f0*/  BSYNC.RECONVERGENT B0 ;  /* 0x0000000000007941 */ /* 0x000fea0003800200 */
.L_x_170:
[----:B------:R-:W-:Y:S06]  /*6700*/  BAR.SYNC.DEFER_BLOCKING 0x0 ;  /* 0x0000000000007b1d */ /* 0x000fec0000010000 */
[----:B01----:R-:W5:Y:S01]  /*6710*/  LDG.E R5, desc[UR10][R8.64] ;  /* 0x0000000a08057981 */ /* 0x003f62000c1e1900 */
[----:B------:R-:W-:Y:S03]  /*6720*/  BSSY.RECONVERGENT B0, `(.L_x_172) ;  /* 0x00001a0000007945 */ /* 0x000fe60003800200 */
[----:B------:R0:W-:Y:S04]  /*6730*/  STS [R3], RZ ;  /* 0x000000ff03007388 */ /* 0x0001e80000000800 */
[----:B------:R0:W-:Y:S04]  /*6740*/  STS [R3+0x4], RZ ;  /* 0x000004ff03007388 */ /* 0x0001e80000000800 */
[----:B------:R0:W-:Y:S01]  /*6750*/  STS [R3+0x8], RZ ;  /* 0x000008ff03007388 */ /* 0x0001e20000000800 */
[----:B-----5:R-:W-:-:S13]  /*6760*/  ISETP.GE.AND P0, PT, R0, R5, PT ;  /* 0x000000050000720c */ /* 0x020fda0003f06270 */
[----:B0-----:R-:W-:Y:S05]  /*6770*/  @P0 BRA `(.L_x_173) ;  /* 0x0000001800680947 */ /* 0x001fea0003800000 */
[----:B------:R-:W-:Y:S01]  /*6780*/  LEA R5, R5, R5, 0x1 ;  /* 0x0000000505057211 */ /* 0x000fe200078e08ff */
[----:B------:R-:W0:Y:S01]  /*6790*/  S2UR UR9, SR_CgaCtaId ;  /* 0x00000000000979c3 */ /* 0x000e220000008800 */
[----:B------:R-:W-:Y:S01]  /*67a0*/  UMOV UR8, 0x400 ;  /* 0x0000040000087882 */ /* 0x000fe20000000000 */
[----:B------:R-:W-:Y:S01]  /*67b0*/  BSSY.RECONVERGENT B2, `(.L_x_174) ;  /* 0x00000ea000027945 */ /* 0x000fe20003800200 */
[C---:B------:R-:W-:Y:S01]  /*67c0*/  VIADDMNMX R5, R2.reuse, 0xc00, R5, !PT ;  /* 0x00000c0002057846 */ /* 0x040fe20007800105 */
[----:B--2-4-:R-:W-:Y:S01]  /*67d0*/  HFMA2 R34, -RZ, RZ, 0, 0 ;  /* 0x00000000ff227431 */ /* 0x014fe200000001ff */
        /* <DEDUP_REMOVED lines=11> */
[----:B------:R-:W0:Y:S03]  /*6890*/  LDS.128 R12, [UR8+0x3080] ;  /* 0x00308008ff0c7984 */ /* 0x000e260008000c00 */
[----:B------:R-:W-:Y:S02]  /*68a0*/  IADD3 R16, PT, PT, R16, R5, RZ ;  /* 0x0000000510107210 */ /* 0x000fe40007ffe0ff */
[C---:B------:R-:W-:Y:S02]  /*68b0*/  IADD3 R30, PT, PT, R5.reuse, 0x2, RZ ;  /* 0x00000002051e7810 */ /* 0x040fe40007ffe0ff */
[----:B------:R-:W-:Y:S02]  /*68c0*/  ISETP.GE.U32.AND P1, PT, R16, 0x3, PT ;  /* 0x000000031000780c */ /* 0x000fe40003f26070 */
[----:B------:R-:W-:-:S11]  /*68d0*/  @!P0 IADD3 R30, PT, PT, R5, 0x1, RZ ;  /* 0x00000001051e8810 */ /* 0x000fd60007ffe0ff */
[----:B------:R-:W-:Y:S05]  /*68e0*/  @!P1 BRA `(.L_x_175) ;  /* 0x0000000c00589947 */ /* 0x000fea0003800000 */
[----:B------:R-:W-:Y:S02]  /*68f0*/  LOP3.LUT R28, R30, 0x3ffffc, RZ, 0xc0, !PT ;  /* 0x003ffffc1e1c7812 */ /* 0x000fe400078ec0ff */
[----:B------:R-:W-:Y:S02]  /*6900*/  MOV R29, RZ ;  /* 0x000000ff001d7202 */ /* 0x000fe40000000f00 */
[----:B------:R-:W-:Y:S02]  /*6910*/  MOV R34, RZ ;  /* 0x000000ff00227202 */ /* 0x000fe40000000f00 */
[----:B------:R-:W-:-:S07]  /*6920*/  MOV R31, R2 ;  /* 0x00000002001f7202 */ /* 0x000fce0000000f00 */
.L_x_200:
[----:B------:R-:W-:-:S05]  /*6930*/  IMAD.WIDE.U32 R40, R31, 0x4, R6 ;  /* 0x000000041f287825 */ /* 0x000fca00078e0006 */
[----:B------:R-:W2:Y:S04]  /*6940*/  LDG.E R21, desc[UR10][R40.64+0x4] ;  /* 0x0000040a28157981 */ /* 0x000ea8000c1e1900 */
[----:B------:R-:W3:Y:S04]  /*6950*/  LDG.E R20, desc[UR10][R40.64] ;  /* 0x0000000a28147981 */ /* 0x000ee8000c1e1900 */
[----:B0-----:R-:W4:Y:S01]  /*6960*/  LDG.E R12, desc[UR10][R40.64+0x8] ;  /* 0x0000080a280c7981 */ /* 0x001f22000c1e1900 */
        /* <DEDUP_REMOVED lines=16> */
.L_x_177:
[----:B------:R-:W-:Y:S01]  /*6a70*/  FMUL.FTZ R16, R17, R12 ;  /* 0x0000000c11107220 */ /* 0x000fe20000410000 */
[----:B------:R-:W-:-:S03]  /*6a80*/  FMUL.FTZ R12, R12, 0.5 ;  /* 0x3f0000000c0c7820 */ /* 0x000fc60000410000 */
[----:B------:R-:W-:-:S04]  /*6a90*/  FFMA R5, -R16, R16, R17 ;  /* 0x0000001010057223 */ /* 0x000fc80000000111 */
[----:B------:R-:W-:-:S07]  /*6aa0*/  FFMA R16, R5, R12, R16 ;  /* 0x0000000c05107223 */ /* 0x000fce0000000010 */
.L_x_178:
[----:B------:R-:W-:Y:S05]  /*6ab0*/  BSYNC.RECONVERGENT B1 ;  /* 0x0000000000017941 */ /* 0x000fea0003800200 */
.L_x_176:
        /* <DEDUP_REMOVED lines=20> */
.L_x_180:
[----:B------:R-:W0:Y:S02]  /*6c00*/  MUFU.RCP R18, R17 ;  /* 0x0000001100127308 */ /* 0x000e240000001000 */
[----:B0-----:R-:W-:-:S04]  /*6c10*/  FFMA R5, R17, R18, -1 ;  /* 0xbf80000011057423 */ /* 0x001fc80000000012 */
[----:B------:R-:W-:-:S04]  /*6c20*/  FADD.FTZ R5, -R5, -RZ ;  /* 0x800000ff05057221 */ /* 0x000fc80000010100 */
[----:B------:R-:W-:-:S07]  /*6c30*/  FFMA R18, R18, R5, R18 ;  /* 0x0000000512127223 */ /* 0x000fce0000000012 */
.L_x_181:
[----:B------:R-:W-:Y:S05]  /*6c40*/  BSYNC.RECONVERGENT B3 ;  /* 0x0000000000037941 */ /* 0x000fea0003800200 */
.L_x_179:
        /* <DEDUP_REMOVED lines=21> */
.L_x_183:
[----:B-1----:R-:W-:Y:S01]  /*6da0*/  FMUL.FTZ R16, R17, R12 ;  /* 0x0000000c11107220 */ /* 0x002fe20000410000 */
[----:B------:R-:W-:-:S03]  /*6db0*/  FMUL.FTZ R12, R12, 0.5 ;  /* 0x3f0000000c0c7820 */ /* 0x000fc60000410000 */
[----:B------:R-:W-:-:S04]  /*6dc0*/  FFMA R5, -R16, R16, R17 ;  /* 0x0000001010057223 */ /* 0x000fc80000000111 */
[----:B------:R-:W-:-:S07]  /*6dd0*/  FFMA R16, R5, R12, R16 ;  /* 0x0000000c05107223 */ /* 0x000fce0000000010 */
.L_x_184:
[----:B------:R-:W-:Y:S05]  /*6de0*/  BSYNC.RECONVERGENT B1 ;  /* 0x0000000000017941 */ /* 0x000fea0003800200 */
.L_x_182:
        /* <DEDUP_REMOVED lines=20> */
.L_x_186:
[----:B------:R-:W0:Y:S02]  /*6f30*/  MUFU.RCP R18, R17 ;  /* 0x0000001100127308 */ /* 0x000e240000001000 */
[----:B0-----:R-:W-:-:S04]  /*6f40*/  FFMA R5, R17, R18, -1 ;  /* 0xbf80000011057423 */ /* 0x001fc80000000012 */
[----:B------:R-:W-:-:S04]  /*6f50*/  FADD.FTZ R5, -R5, -RZ ;  /* 0x800000ff05057221 */ /* 0x000fc80000010100 */
[----:B------:R-:W-:-:S07]  /*6f60*/  FFMA R18, R18, R5, R18 ;  /* 0x0000000512127223 */ /* 0x000fce0000000012 */
.L_x_187:
[----:B------:R-:W-:Y:S05]  /*6f70*/  BSYNC.RECONVERGENT B3 ;  /* 0x0000000000037941 */ /* 0x000fea0003800200 */
.L_x_185:
        /* <DEDUP_REMOVED lines=21> */
.L_x_189:
[----:B-1----:R-:W-:Y:S01]  /*70d0*/  FMUL.FTZ R16, R17, R12 ;  /* 0x0000000c11107220 */ /* 0x002fe20000410000 */
[----:B------:R-:W-:-:S03]  /*70e0*/  FMUL.FTZ R12, R12, 0.5 ;  /* 0x3f0000000c0c7820 */ /* 0x000fc60000410000 */
[----:B------:R-:W-:-:S04]  /*70f0*/  FFMA R5, -R16, R16, R17 ;  /* 0x0000001010057223 */ /* 0x000fc80000000111 */
[----:B------:R-:W-:-:S07]  /*7100*/  FFMA R16, R5, R12, R16 ;  /* 0x0000000c05107223 */ /* 0x000fce0000000010 */
.L_x_190:
[----:B------:R-:W-:Y:S05]  /*7110*/  BSYNC.RECONVERGENT B1 ;  /* 0x0000000000017941 */ /* 0x000fea0003800200 */
.L_x_188:
        /* <DEDUP_REMOVED lines=20> */
.L_x_192:
[----:B------:R-:W0:Y:S02]  /*7260*/  MUFU.RCP R18, R17 ;  /* 0x0000001100127308 */ /* 0x000e240000001000 */
[----:B0-----:R-:W-:-:S04]  /*7270*/  FFMA R5, R17, R18, -1 ;  /* 0xbf80000011057423 */ /* 0x001fc80000000012 */
[----:B------:R-:W-:-:S04]  /*7280*/  FADD.FTZ R5, -R5, -RZ ;  /* 0x800000ff05057221 */ /* 0x000fc80000010100 */
[----:B------:R-:W-:-:S07]  /*7290*/  FFMA R18, R18, R5, R18 ;  /* 0x0000000512127223 */ /* 0x000fce0000000012 */
.L_x_193:
[----:B------:R-:W-:Y:S05]  /*72a0*/  BSYNC.RECONVERGENT B3 ;  /* 0x0000000000037941 */ /* 0x000fea0003800200 */
.L_x_191:
        /* <DEDUP_REMOVED lines=21> */
.L_x_195:
[----:B------:R-:W-:Y:S01]  /*7400*/  FMUL.FTZ R16, R17, R12 ;  /* 0x0000000c11107220 */ /* 0x000fe20000410000 */
[----:B------:R-:W-:-:S03]  /*7410*/  FMUL.FTZ R12, R12, 0.5 ;  /* 0x3f0000000c0c7820 */ /* 0x000fc60000410000 */
[----:B------:R-:W-:-:S04]  /*7420*/  FFMA R5, -R16, R16, R17 ;  /* 0x0000001010057223 */ /* 0x000fc80000000111 */
[----:B------:R-:W-:-:S07]  /*7430*/  FFMA R16, R5, R12, R16 ;  /* 0x0000000c05107223 */ /* 0x000fce0000000010 */
.L_x_196:
[----:B------:R-:W-:Y:S05]  /*7440*/  BSYNC.RECONVERGENT B1 ;  /* 0x0000000000017941 */ /* 0x000fea0003800200 */
.L_x_194:
        /* <DEDUP_REMOVED lines=20> */
.L_x_198:
[----:B------:R-:W0:Y:S02]  /*7590*/  MUFU.RCP R18, R17 ;  /* 0x0000001100127308 */ /* 0x000e240000001000 */
[----:B0-----:R-:W-:-:S04]  /*75a0*/  FFMA R5, R17, R18, -1 ;  /* 0xbf80000011057423 */ /* 0x001fc80000000012 */
[----:B------:R-:W-:-:S04]  /*75b0*/  FADD.FTZ R5, -R5, -RZ ;  /* 0x800000ff05057221 */ /* 0x000fc80000010100 */
[----:B------:R-:W-:-:S07]  /*75c0*/  FFMA R18, R18, R5, R18 ;  /* 0x0000000512127223 */ /* 0x000fce0000000012 */
.L_x_199:
[----:B------:R-:W-:Y:S05]  /*75d0*/  BSYNC.RECONVERGENT B3 ;  /* 0x0000000000037941 */ /* 0x000fea0003800200 */
.L_x_197:
[----:B------:R-:W-:Y:S01]  /*75e0*/  IADD3 R29, PT, PT, R29, 0x4, RZ ;  /* 0x000000041d1d7810 */ /* 0x000fe20007ffe0ff */
[-C--:B------:R-:W-:Y:S01]  /*75f0*/  FFMA R32, R32, R18.reuse, R23 ;  /* 0x0000001220207223 */ /* 0x080fe20000000017 */
[-C--:B------:R-:W-:Y:S01]  /*7600*/  FFMA R22, R33, R18.reuse, R22 ;  /* 0x0000001221167223 */ /* 0x080fe20000000016 */
[----:B------:R-:W-:Y:S01]  /*7610*/  FFMA R34, R34, R18, R21 ;  /* 0x0000001222227223 */ /* 0x000fe20000000015 */
[----:B------:R-:W-:Y:S02]  /*7620*/  ISETP.NE.AND P0, PT, R29, R28, PT ;  /* 0x0000001c1d00720c */ /* 0x000fe40003f05270 */
[----:B------:R-:W-:-:S11]  /*7630*/  IADD3 R31, PT, PT, R31, 0x3000, RZ ;  /* 0x000030001f1f7810 */ /* 0x000fd60007ffe0ff */
[----:B------:R-:W-:Y:S05]  /*7640*/  @P0 BRA `(.L_x_200) ;  /* 0xfffffff000b80947 */ /* 0x000fea000383ffff */
.L_x_175:
[----:B------:R-:W-:Y:S05]  /*7650*/  BSYNC.RECONVERGENT B2 ;  /* 0x0000000000027941 */ /* 0x000fea0003800200 */
.L_x_174:
        /* <DEDUP_REMOVED lines=26> */
.L_x_206:
[----:B------:R-:W-:Y:S01]  /*7800*/  FMUL.FTZ R16, R17, R12 ;  /* 0x0000000c11107220 */ /* 0x000fe20000410000 */
[----:B------:R-:W-:-:S03]  /*7810*/  FMUL.FTZ R12, R12, 0.5 ;  /* 0x3f0000000c0c7820 */ /* 0x000fc60000410000 */
[----:B------:R-:W-:-:S04]  /*7820*/  FFMA R5, -R16, R16, R17 ;  /* 0x0000001010057223 */ /* 0x000fc80000000111 */
[----:B------:R-:W-:-:S07]  /*7830*/  FFMA R16, R5, R12, R16 ;  /* 0x0000000c05107223 */ /* 0x000fce0000000010 */
.L_x_207:
[----:B------:R-:W-:Y:S05]  /*7840*/  BSYNC.RECONVERGENT B1 ;  /* 0x0000000000017941 */ /* 0x000fea0003800200 */
.L_x_205:
        /* <DEDUP_REMOVED lines=20> */
.L_x_209:
[----:B------:R-:W0:Y:S02]  /*7990*/  MUFU.RCP R18, R17 ;  /* 0x0000001100127308 */ /* 0x000e240000001000 */
[----:B0-----:R-:W-:-:S04]  /*79a0*/  FFMA R5, R17, R18, -1 ;  /* 0xbf80000011057423 */ /* 0x001fc80000000012 */
[----:B------:R-:W-:-:S04]  /*79b0*/  FADD.FTZ R5, -R5, -RZ ;  /* 0x800000ff05057221 */ /* 0x000fc80000010100 */
[----:B------:R-:W-:-:S07]  /*79c0*/  FFMA R18, R18, R5, R18 ;  /* 0x0000000512127223 */ /* 0x000fce0000000012 */
.L_x_210:
[----:B------:R-:W-:Y:S05]  /*79d0*/  BSYNC.RECONVERGENT B4 ;  /* 0x0000000000047941 */ /* 0x000fea0003800200 */
.L_x_208:
        /* <DEDUP_REMOVED lines=21> */
.L_x_212:
[----:B------:R-:W-:Y:S01]  /*7b30*/  FMUL.FTZ R16, R17, R12 ;  /* 0x0000000c11107220 */ /* 0x000fe20000410000 */
[----:B------:R-:W-:-:S03]  /*7b40*/  FMUL.FTZ R12, R12, 0.5 ;  /* 0x3f0000000c0c7820 */ /* 0x000fc60000410000 */
[----:B------:R-:W-:-:S04]  /*7b50*/  FFMA R5, -R16, R16, R17 ;  /* 0x0000001010057223 */ /* 0x000fc80000000111 */
[----:B------:R-:W-:-:S07]  /*7b60*/  FFMA R16, R5, R12, R16 ;  /* 0x0000000c05107223 */ /* 0x000fce0000000010 */
.L_x_213:
[----:B------:R-:W-:Y:S05]  /*7b70*/  BSYNC.RECONVERGENT B1 ;  /* 0x0000000000017941 */ /* 0x000fea0003800200 */
.L_x_211:
        /* <DEDUP_REMOVED lines=20> */
.L_x_215:
[----:B------:R-:W0:Y:S02]  /*7cc0*/  MUFU.RCP R18, R19 ;  /* 0x0000001300127308 */ /* 0x000e240000001000 */
[----:B0-----:R-:W-:-:S04]  /*7cd0*/  FFMA R5, R19, R18, -1 ;  /* 0xbf80000013057423 */ /* 0x001fc80000000012 */
[----:B------:R-:W-:-:S04]  /*7ce0*/  FADD.FTZ R5, -R5, -RZ ;  /* 0x800000ff05057221 */ /* 0x000fc80000010100 */
[----:B------:R-:W-:-:S07]  /*7cf0*/  FFMA R18, R18, R5, R18 ;  /* 0x0000000512127223 */ /* 0x000fce0000000012 */
.L_x_216:
[----:B------:R-:W-:Y:S05]  /*7d00*/  BSYNC.RECONVERGENT B4 ;  /* 0x0000000000047941 */ /* 0x000fea0003800200 */
.L_x_214:
[-C--:B------:R-:W-:Y:S01]  /*7d10*/  FFMA R32, R33, R18.reuse, R32 ;  /* 0x0000001221207223 */ /* 0x080fe20000000020 */
[-C--:B------:R-:W-:Y:S01]  /*7d20*/  FFMA R22, R23, R18.reuse, R22 ;  /* 0x0000001217167223 */ /* 0x080fe20000000016 */
[----:B------:R-:W-:Y:S01]  /*7d30*/  FFMA R34, R21, R18, R34 ;  /* 0x0000001215227223 */ /* 0x000fe20000000022 */
[----:B------:R-:W-:-:S07]  /*7d40*/  IADD3 R31, PT, PT, R31, 0x1800, RZ ;  /* 0x000018001f1f7810 */ /* 0x000fce0007ffe0ff */
.L_x_204:
[----:B------:R-:W-:Y:S05]  /*7d50*/  BSYNC.RECONVERGENT B3 ;  /* 0x0000000000037941 */ /* 0x000fea0003800200 */
.L_x_203:
[----:B------:R-:W-:-:S04]  /*7d60*/  LOP3.LUT R30, R30, 0x1, RZ, 0xc0, !PT ;  /* 0x000000011e1e7812 */ /* 0x000fc800078ec0ff */
[----:B------:R-:W-:-:S13]  /*7d70*/  ISETP.NE.U32.AND P0, PT, R30, 0x1, PT ;  /* 0x000000011e00780c */ /* 0x000fda0003f05070 */
[----:B------:R-:W-:Y:S05]  /*7d80*/  @P0 BRA `(.L_x_202) ;  /* 0x0000000000d40947 */ /* 0x000fea0003800000 */
[----:B------:R-:W-:-:S05]  /*7d90*/  IMAD.WIDE.U32 R16, R31, 0x4, R6 ;  /* 0x000000041f107825 */ /* 0x000fca00078e0006 */
[----:B------:R-:W2:Y:S04]  /*7da0*/  LDG.E R5, desc[UR10][R16.64+0x4] ;  /* 0x0000040a10057981 */ /* 0x000ea8000c1e1900 */
[----:B0-----:R-:W3:Y:S04]  /*7db0*/  LDG.E R12, desc[UR10][R16.64] ;  /* 0x0000000a100c7981 */ /* 0x001ee8000c1e1900 */
        /* <DEDUP_REMOVED lines=17> */
.L_x_218:
[----:B------:R-:W-:Y:S01]  /*7ed0*/  FMUL.FTZ R16, R19, R12 ;  /* 0x0000000c13107220 */ /* 0x000fe20000410000 */
[----:B------:R-:W-:-:S03]  /*7ee0*/  FMUL.FTZ R12, R12, 0.5 ;  /* 0x3f0000000c0c7820 */ /* 0x000fc60000410000 */
[----:B------:R-:W-:-:S04]  /*7ef0*/  FFMA R5, -R16, R16, R19 ;  /* 0x0000001010057223 */ /* 0x000fc80000000113 */
[----:B------:R-:W-:-:S07]  /*7f00*/  FFMA R16, R5, R12, R16 ;  /* 0x0000000c05107223 */ /* 0x000fce0000000010 */
.L_x_219:
[----:B------:R-:W-:Y:S05]  /*7f10*/  BSYNC.RECONVERGENT B1 ;  /* 0x0000000000017941 */ /* 0x000fea0003800200 */
.L_x_217:
        /* <DEDUP_REMOVED lines=20> */
.L_x_221:
[----:B------:R-:W0:Y:S02]  /*8060*/  MUFU.RCP R18, R19 ;  /* 0x0000001300127308 */ /* 0x000e240000001000 */
[----:B0-----:R-:W-:-:S04]  /*8070*/  FFMA R5, R19, R18, -1 ;  /* 0xbf80000013057423 */ /* 0x001fc80000000012 */
[----:B------:R-:W-:-:S04]  /*8080*/  FADD.FTZ R5, -R5, -RZ ;  /* 0x800000ff05057221 */ /* 0x000fc80000010100 */
[----:B------:R-:W-:-:S07]  /*8090*/  FFMA R18, R18, R5, R18 ;  /* 0x0000000512127223 */ /* 0x000fce0000000012 */
.L_x_222:
[----:B------:R-:W-:Y:S05]  /*80a0*/  BSYNC.RECONVERGENT B3 ;  /* 0x0000000000037941 */ /* 0x000fea0003800200 */
.L_x_220:
[-C--:B------:R-:W-:Y:S01]  /*80b0*/  FFMA R32, R21, R18.reuse, R32 ;  /* 0x0000001215207223 */ /* 0x080fe20000000020 */
[-C--:B------:R-:W-:Y:S01]  /*80c0*/  FFMA R22, R15, R18.reuse, R22 ;  /* 0x000000120f167223 */ /* 0x080fe20000000016 */
[----:B------:R-:W-:-:S07]  /*80d0*/  FFMA R34, R13, R18, R34 ;  /* 0x000000120d227223 */ /* 0x000fce0000000022 */
.L_x_202:
[----:B------:R-:W-:Y:S05]  /*80e0*/  BSYNC.RECONVERGENT B2 ;  /* 0x0000000000027941 */ /* 0x000fea0003800200 */
.L_x_201:
[----:B------:R1:W-:Y:S04]  /*80f0*/  STS [R3], R32 ;  /* 0x0000002003007388 */ /* 0x0003e80000000800 */
[----:B------:R1:W-:Y:S04]  /*8100*/  STS [R3+0x4], R22 ;  /* 0x0000041603007388 */ /* 0x0003e80000000800 */
[----:B------:R1:W-:Y:S02]  /*8110*/  STS [R3+0x8], R34 ;  /* 0x0000082203007388 */ /* 0x0003e40000000800 */
.L_x_173:
[----:B------:R-:W-:Y:S05]  /*8120*/  BSYNC.RECONVERGENT B0 ;  /* 0x0000000000007941 */ /* 0x000fea0003800200 */
.L_x_172:
        /* <DEDUP_REMOVED lines=13> */
[----:B0--3--:R-:W0:Y:S04]  /*8200*/  LDS R12, [R3] ;  /* 0x00000000030c7984 */ /* 0x009e280000000800 */
[----:B------:R-:W-:Y:S04]  /*8210*/  LDS R13, [R3+0x1804] ;  /* 0x00180400030d7984 */ /* 0x000fe80000000800 */
[----:B------:R-:W3:Y:S04]  /*8220*/  LDS R14, [R3+0x4] ;  /* 0x00000400030e7984 */ /* 0x000ee80000000800 */
[----:B------:R-:W-:Y:S04]  /*8230*/  LDS R15, [R3+0x1808] ;  /* 0x00180800030f7984 */ /* 0x000fe80000000800 */
[----:B------:R-:W5:Y:S01]  /*8240*/  LDS R16, [R3+0x8] ;  /* 0x0000080003107984 */ /* 0x000f620000000800 */
[----:B0-----:R-:W-:-:S05]  /*8250*/  FADD R12, R5, R12 ;  /* 0x0000000c050c7221 */ /* 0x001fca0000000000 */
[----:B------:R0:W-:Y:S01]  /*8260*/  STS [R3], R12 ;  /* 0x0000000c03007388 */ /* 0x0001e20000000800 */
[----:B---3--:R-:W-:-:S05]  /*8270*/  FADD R14, R13, R14 ;  /* 0x0000000e0d0e7221 */ /* 0x008fca0000000000 */
[----:B------:R0:W-:Y:S01]  /*8280*/  STS [R3+0x4], R14 ;  /* 0x0000040e03007388 */ /* 0x0001e20000000800 */
[----:B-----5:R-:W-:-:S05]  /*8290*/  FADD R16, R15, R16 ;  /* 0x000000100f107221 */ /* 0x020fca0000000000 */
[----:B------:R0:W-:Y:S02]  /*82a0*/  STS [R3+0x8], R16 ;  /* 0x0000081003007388 */ /* 0x0001e40000000800 */
.L_x_224:
[----:B------:R-:W-:Y:S05]  /*82b0*/  BSYNC.RECONVERGENT B0 ;  /* 0x0000000000007941 */ /* 0x000fea0003800200 */
.L_x_223:
[----:B------:R-:W-:Y:S01]  /*82c0*/  BAR.SYNC.DEFER_BLOCKING 0x0 ;  /* 0x0000000000007b1d */ /* 0x000fe20000010000 */
[----:B------:R-:W-:-:S05]  /*82d0*/  ISETP.GT.U32.AND P0, PT, R0, 0x1, PT ;  /* 0x000000010000780c */ /* 0x000fca0003f04070 */
[----:B------:R-:W-:Y:S04]  /*82e0*/  BSSY.RECONVERGENT B0, `(.L_x_225) ;  /* 0x000000e000007945 */ /* 0x000fe80003800200 */
[----:B------:R-:W-:Y:S05]  /*82f0*/  @P6 BRA `(.L_x_226) ;  /* 0x0000000000306947 */ /* 0x000fea0003800000 */
        /* <DEDUP_REMOVED lines=12> */
.L_x_226:
[----:B------:R-:W-:Y:S05]  /*83c0*/  BSYNC.RECONVERGENT B0 ;  /* 0x0000000000007941 */ /* 0x000fea0003800200 */
.L_x_225:
[----:B------:R-:W-:Y:S01]  /*83d0*/  BAR.SYNC.DEFER_BLOCKING 0x0 ;  /* 0x0000000000007b1d */ /* 0x000fe20000010000 */
[----:B------:R-:W-:-:S05]  /*83e0*/  ISETP.NE.AND P6, PT, R0, RZ, PT ;  /* 0x000000ff0000720c */ /* 0x000fca0003fc5270 */
        /* <DEDUP_REMOVED lines=14> */
.L_x_228:
[----:B------:R-:W-:Y:S05]  /*84d0*/  BSYNC.RECONVERGENT B0 ;  /* 0x0000000000007941 */ /* 0x000fea0003800200 */
.L_x_227:
[----:B------:R-:W-:Y:S01]  /*84e0*/  BAR.SYNC.DEFER_BLOCKING 0x0 ;  /* 0x0000000000007b1d */ /* 0x000fe20000010000 */
[----:B------:R-:W-:-:S05]  /*84f0*/  ISETP.GT.U32.AND P5, PT, R0, 0x3f, PT ;  /* 0x0000003f0000780c */ /* 0x000fca0003fa4070 */
[----:B------:R-:W-:Y:S08]  /*8500*/  BSSY.RECONVERGENT B0, `(.L_x_229) ;  /* 0x000000e000007945 */ /* 0x000ff00003800200 */
        /* <DEDUP_REMOVED lines=13> */
.L_x_230:
[----:B------:R-:W-:Y:S05]  /*85e0*/  BSYNC.RECONVERGENT B0 ;  /* 0x0000000000007941 */ /* 0x000fea0003800200 */
.L_x_229:
[----:B------:R-:W-:Y:S06]  /*85f0*/  BAR.SYNC.DEFER_BLOCKING 0x0 ;  /* 0x0000000000007b1d */ /* 0x000fec0000010000 */
        /* <DEDUP_REMOVED lines=14> */
.L_x_232:
[----:B------:R-:W-:Y:S05]  /*86e0*/  BSYNC.RECONVERGENT B0 ;  /* 0x0000000000007941 */ /* 0x000fea0003800200 */
.L_x_231:
        /* <DEDUP_REMOVED lines=15> */
.L_x_234:
[----:B------:R-:W-:Y:S05]  /*87e0*/  BSYNC.RECONVERGENT B0 ;  /* 0x0000000000007941 */ /* 0x000fea0003800200 */
.L_x_233:
        /* <DEDUP_REMOVED lines=15> */
.L_x_236:
[----:B------:R-:W-:Y:S05]  /*88e0*/  BSYNC.RECONVERGENT B0 ;  /* 0x0000000000007941 */ /* 0x000fea0003800200 */
.L_x_235:
        /* <DEDUP_REMOVED lines=15> */
.L_x_238:
[----:B------:R-:W-:Y:S05]  /*89e0*/  BSYNC.RECONVERGENT B0 ;  /* 0x0000000000007941 */ /* 0x000fea0003800200 */
.L_x_237:
        /* <DEDUP_REMOVED lines=15> */
.L_x_240:
[----:B------:R-:W-:Y:S05]  /*8ae0*/  BSYNC.RECONVERGENT B0 ;  /* 0x0000000000007941 */ /* 0x000fea0003800200 */
.L_x_239:
[----:B------:R-:W-:Y:S06]  /*8af0*/  BAR.SYNC.DEFER_BLOCKING 0x0 ;  /* 0x0000000000007b1d */ /* 0x000fec0000010000 */
[----:B------:R-:W-:Y:S04]  /*8b00*/  BSSY.RECONVERGENT B0, `(.L_x_241) ;  /* 0x0000017000007945 */ /* 0x000fe80003800200 */
[----:B------:R-:W-:Y:S05]  /*8b10*/  @P6 BRA `(.L_x_242) ;  /* 0x0000000000546947 */ /* 0x000fea0003800000 */
[----:B------:R-:W5:Y:S01]  /*8b20*/  S2UR UR9, SR_CgaCtaId ;  /* 0x00000000000979c3 */ /* 0x000f620000008800 */
[----:B------:R-:W-:Y:S01]  /*8b30*/  UMOV UR8, 0x400 ;  /* 0x0000040000087882 */ /* 0x000fe20000000000 */
[----:B0--3--:R-:W-:Y:S04]  /*8b40*/  LDS R12, [R3] ;  /* 0x00000000030c7984 */ /* 0x009fe80000000800 */
[----:B------:R-:W-:Y:S04]  /*8b50*/  LDS R14, [R3+0x4] ;  /* 0x00000400030e7984 */ /* 0x000fe80000000800 */
[----:B------:R-:W-:Y:S01]  /*8b60*/  LDS R16, [R3+0x8] ;  /* 0x0000080003107984 */ /* 0x000fe20000000800 */
[----:B-----5:R-:W-:-:S09]  /*8b70*/  ULEA UR8, UR9, UR8, 0x18 ;  /* 0x0000000809087291 */ /* 0x020fd2000f8ec0ff */
[----:B------:R-:W0:Y:S02]  /*8b80*/  LDS R5, [UR8+0xc] ;  /* 0x00000c08ff057984 */ /* 0x000e240008000800 */
[----:B0-----:R-:W-:-:S05]  /*8b90*/  FADD R12, R5, R12 ;  /* 0x0000000c050c7221 */ /* 0x001fca0000000000 */
[----:B------:R-:W-:Y:S04]  /*8ba0*/  STS [R3], R12 ;  /* 0x0000000c03007388 */ /* 0x000fe80000000800 */
[----:B------:R-:W0:Y:S02]  /*8bb0*/  LDS R5, [UR8+0x10] ;  /* 0x00001008ff057984 */ /* 0x000e240008000800 */
[----:B0-----:R-:W-:-:S05]  /*8bc0*/  FADD R14, R5, R14 ;  /* 0x0000000e050e7221 */ /* 0x001fca0000000000 */
[----:B------:R-:W-:Y:S04]  /*8bd0*/  STS [R3+0x4], R14 ;  /* 0x0000040e03007388 */ /* 0x000fe80000000800 */
[----:B------:R-:W0:Y:S02]  /*8be0*/  LDS R5, [UR8+0x14] ;  /* 0x00001408ff057984 */ /* 0x000e240008000800 */
[----:B0-----:R-:W-:-:S05]  /*8bf0*/  FADD R16, R5, R16 ;  /* 0x0000001005107221 */ /* 0x001fca0000000000 */
[----:B------:R-:W-:Y:S04]  /*8c00*/  STS [R3+0x8], R16 ;  /* 0x0000081003007388 */ /* 0x000fe80000000800 */
[----:B------:R-:W0:Y:S04]  /*8c10*/  LDS R5, [UR8] ;  /* 0x00000008ff057984 */ /* 0x000e280008000800 */
[----:B------:R-:W3:Y:S04]  /*8c20*/  LDS R13, [UR8+0x4] ;  /* 0x00000408ff0d7984 */ /* 0x000ee80008000800 */
[----:B------:R-:W5:Y:S04]  /*8c30*/  LDS R15, [UR8+0x8] ;  /* 0x00000808ff0f7984 */ /* 0x000f680008000800 */
[----:B0-----:R0:W-:Y:S04]  /*8c40*/  STS [UR8+0x3000], R5 ;  /* 0x00300005ff007988 */ /* 0x0011e80008000808 */
[----:B---3--:R0:W-:Y:S04]  /*8c50*/  STS [UR8+0x3004], R13 ;  /* 0x0030040dff007988 */ /* 0x0081e80008000808 */
[----:B-----5:R0:W-:Y:S02]  /*8c60*/  STS [UR8+0x3008], R15 ;  /* 0x0030080fff007988 */ /* 0x0201e40008000808 */
.L_x_242:
[----:B------:R-:W-:Y:S05]  /*8c70*/  BSYNC.RECONVERGENT B0 ;  /* 0x0000000000007941 */ /* 0x000fea0003800200 */
.L_x_241:
[----:B------:R-:W-:Y:S06]  /*8c80*/  BAR.SYNC.DEFER_BLOCKING 0x0 ;  /* 0x0000000000007b1d */ /* 0x000fec0000010000 */
[----:B------:R-:W-:Y:S04]  /*8c90*/  BSSY.RECONVERGENT B0, `(.L_x_243) ;  /* 0x000005e000007945 */ /* 0x000fe80003800200 */
[----:B------:R-:W-:Y:S05]  /*8ca0*/  @P6 BRA `(.L_x_244) ;  /* 0x0000000400706947 */ /* 0x000fea0003800000 */
[----:B------:R-:W5:Y:S04]  /*8cb0*/  LDG.E R17, desc[UR10][R10.64+0x4] ;  /* 0x0000040a0a117981 */ /* 0x000f68000c1e1900 */
[----:B0--3--:R-:W3:Y:S04]  /*8cc0*/  LDG.E R16, desc[UR10][R10.64] ;  /* 0x0000000a0a107981 */ /* 0x009ee8000c1e1900 */
[----:B------:R-:W3:Y:S04]  /*8cd0*/  LDG.E R19, desc[UR10][R10.64+0x28] ;  /* 0x0000280a0a137981 */ /* 0x000ee8000c1e1900 */
[----:B------:R-:W3:Y:S04]  /*8ce0*/  LDG.E R30, desc[UR10][R10.64+0x24] ;  /* 0x0000240a0a1e7981 */ /* 0x000ee8000c1e1900 */
[----:B------:R-:W3:Y:S04]  /*8cf0*/  LDG.E R18, desc[UR10][R10.64+0x8] ;  /* 0x0000080a0a127981 */ /* 0x000ee8000c1e1900 */
[----:B------:R-:W3:Y:S04]  /*8d00*/  LDG.E R31, desc[UR10][R10.64+0x2c] ;  /* 0x00002c0a0a1f7981 */ /* 0x000ee8000c1e1900 */
[----:B------:R-:W3:Y:S04]  /*8d10*/  LDG.E R5, desc[UR10][R10.64+0x30] ;  /* 0x0000300a0a057981 */ /* 0x000ee8000c1e1900 */
[----:B------:R-:W3:Y:S04]  /*8d20*/  LDG.E R29, desc[UR10][R10.64+0x10] ;  /* 0x0000100a0a1d7981 */ /* 0x000ee8000c1e1900 */
[----:B------:R-:W3:Y:S04]  /*8d30*/  LDG.E R28, desc[UR10][R10.64+0x1c] ;  /* 0x00001c0a0a1c7981 */ /* 0x000ee8000c1e1900 */
[----:B------:R-:W3:Y:S04]  /*8d40*/  LDG.E R23, desc[UR10][R10.64+0xc] ;  /* 0x00000c0a0a177981 */ /* 0x000ee8000c1e1900 */
[----:B-12-4-:R-:W2:Y:S04]  /*8d50*/  LDG.E R22, desc[UR10][R10.64+0x18] ;  /* 0x0000180a0a167981 */ /* 0x016ea8000c1e1900 */
        /* <DEDUP_REMOVED lines=42> */
.L_x_248:
[----:B------:R-:W-:Y:S05]  /*9000*/  BRA `(.L_x_249) ;  /* 0x0000000000107947 */ /* 0x000fea0003800000 */
.L_x_247:
[----:B------:R-:W-:Y:S01]  /*9010*/  FMUL.FTZ R16, R5, R12 ;  /* 0x0000000c05107220 */ /* 0x000fe20000410000 */
[----:B------:R-:W-:-:S03]  /*9020*/  FMUL.FTZ R12, R12, 0.5 ;  /* 0x3f0000000c0c7820 */ /* 0x000fc60000410000 */
[----:B------:R-:W-:-:S04]  /*9030*/  FFMA R5, -R16, R16, R5 ;  /* 0x0000001010057223 */ /* 0x000fc80000000105 */
[----:B------:R-:W-:-:S07]  /*9040*/  FFMA R16, R5, R12, R16 ;  /* 0x0000000c05107223 */ /* 0x000fce0000000010 */
.L_x_249:
        /* <DEDUP_REMOVED lines=21> */
.L_x_246:
[----:B------:R-:W-:Y:S05]  /*91a0*/  BSYNC.RECONVERGENT B1 ;  /* 0x0000000000017941 */ /* 0x000fea0003800200 */
.L_x_245:
        /* <DEDUP_REMOVED lines=12> */
.L_x_244:
[----:B------:R-:W-:Y:S05]  /*9270*/  BSYNC.RECONVERGENT B0 ;  /* 0x0000000000007941 */ /* 0x000fea0003800200 */
.L_x_243:
[----:B------:R-:W-:Y:S01]  /*9280*/  BAR.SYNC.DEFER_BLOCKING 0x0 ;  /* 0x0000000000007b1d */ /* 0x000fe20000010000 */
[----:B------:R-:W-:-:S05]  /*9290*/  ISETP.NE.AND P0, PT, R0, RZ, PT ;  /* 0x000000ff0000720c */ /* 0x000fca0003f05270 */
[----:B------:R-:W-:Y:S08]  /*92a0*/  BSSY.RECONVERGENT B0, `(.L_x_250) ;  /* 0x0000016000007945 */ /* 0x000ff00003800200 */
[----:B------:R-:W-:Y:S05]  /*92b0*/  @P0 BRA `(.L_x_251) ;  /* 0x0000000000500947 */ /* 0x000fea0003800000 */
[----:B------:R-:W5:Y:S01]  /*92c0*/  S2UR UR9, SR_CgaCtaId ;  /* 0x00000000000979c3 */ /* 0x000f620000008800 */
[----:B------:R-:W-:Y:S02]  /*92d0*/  UMOV UR8, 0x400 ;  /* 0x0000040000087882 */ /* 0x000fe40000000000 */
[----:B-----5:R-:W-:-:S09]  /*92e0*/  ULEA UR8, UR9, UR8, 0x18 ;  /* 0x0000000809087291 */ /* 0x020fd2000f8ec0ff */
[----:B0--3--:R-:W-:Y:S04]  /*92f0*/  LDS.128 R12, [UR8+0x3000] ;  /* 0x00300008ff0c7984 */ /* 0x009fe80008000c00 */
[----:B------:R-:W0:Y:S02]  /*9300*/  LDS.128 R16, [UR8+0x3090] ;  /* 0x00309008ff107984 */ /* 0x000e240008000c00 */
[----:B0-----:R-:W-:Y:S01]  /*9310*/  FMUL R20, R18, R13 ;  /* 0x0000000d12147220 */ /* 0x001fe20000400000 */
[----:B------:R-:W-:Y:S01]  /*9320*/  FMUL R5, R14, R16 ;  /* 0x000000100e057220 */ /* 0x000fe20000400000 */
[C---:B-12-4-:R-:W-:Y:S01]  /*9330*/  FMUL R22, R17.reuse, R12 ;  /* 0x0000000c11167220 */ /* 0x056fe20000400000 */
        /* <DEDUP_REMOVED lines=12> */
.L_x_251:
[----:B------:R-:W-:Y:S05]  /*9400*/  BSYNC.RECONVERGENT B0 ;  /* 0x0000000000007941 */ /* 0x000fea0003800200 */
.L_x_250:
[----:B------:R-:W-:Y:S06]  /*9410*/  BAR.SYNC.DEFER_BLOCKING 0x0 ;  /* 0x0000000000007b1d */ /* 0x000fec0000010000 */
[----:B------:R-:W-:Y:S04]  /*9420*/  BSSY.RECONVERGENT B0, `(.L_x_252) ;  /* 0x0000019000007945 */ /* 0x000fe80003800200 */
[----:B------:R-:W-:Y:S05]  /*9430*/  @P0 BRA `(.L_x_253) ;  /* 0x00000000005c0947 */ /* 0x000fea0003800000 */
[----:B------:R-:W5:Y:S01]  /*9440*/  S2UR UR9, SR_CgaCtaId ;  /* 0x00000000000979c3 */ /* 0x000f620000008800 */
[----:B------:R-:W-:Y:S02]  /*9450*/  UMOV UR8, 0x400 ;  /* 0x0000040000087882 */ /* 0x000fe40000000000 */
[----:B-----5:R-:W-:-:S09]  /*9460*/  ULEA UR8, UR9, UR8, 0x18 ;  /* 0x0000000809087291 */ /* 0x020fd2000f8ec0ff */
[----:B0--3--:R-:W-:Y:S04]  /*9470*/  LDS.128 R12, [UR8+0x3050] ;  /* 0x00305008ff0c7984 */ /* 0x009fe80008000c00 */
[----:B------:R-:W0:Y:S04]  /*9480*/  LDS R20, [UR8+0x300c] ;  /* 0x00300c08ff147984 */ /* 0x000e280008000800 */
[----:B------:R-:W-:Y:S04]  /*9490*/  LDS.128 R16, [UR8+0x3060] ;  /* 0x00306008ff107984 */ /* 0x000fe80008000c00 */
[----:B------:R-:W3:Y:S04]  /*94a0*/  LDS R5, [UR8+0x3010] ;  /* 0x00301008ff057984 */ /* 0x000ee80008000800 */
[----:B-12-4-:R-:W1:Y:S04]  /*94b0*/  LDS R22, [UR8+0x3014] ;  /* 0x00301408ff167984 */ /* 0x016e680008000800 */
[----:B------:R-:W2:Y:S04]  /*94c0*/  LDS R21, [UR8+0x3018] ;  /* 0x00301808ff157984 */ /* 0x000ea80008000800 */
[----:B------:R-:W4:Y:S04]  /*94d0*/  LDS R28, [UR8+0x301c] ;  /* 0x00301c08ff1c7984 */ /* 0x000f280008000800 */
[----:B------:R-:W5:Y:S01]  /*94e0*/  LDS R23, [UR8+0x3020] ;  /* 0x00302008ff177984 */ /* 0x000f620008000800 */
[----:B0-----:R-:W-:-:S05]  /*94f0*/  FFMA R13, R13, R4, R20 ;  /* 0x000000040d0d7223 */ /* 0x001fca0000000014 */
[----:B------:R0:W-:Y:S01]  /*9500*/  STS [UR8+0x3084], R13 ;  /* 0x0030840dff007988 */ /* 0x0001e20008000808 */
[C---:B---3--:R-:W-:Y:S01]  /*9510*/  FFMA R5, R4.reuse, R14, R5 ;  /* 0x0000000e04057223 */ /* 0x048fe20000000005 */
[----:B-1----:R-:W-:-:S04]  /*9520*/  FFMA R15, R4, R15, R22 ;  /* 0x0000000f040f7223 */ /* 0x002fc80000000016 */
[----:B------:R0:W-:Y:S01]  /*9530*/  STS [UR8+0x3088], R5 ;  /* 0x00308805ff007988 */ /* 0x0001e20008000808 */
[----:B--2---:R-:W-:-:S03]  /*9540*/  FFMA R16, R16, R4, R21 ;  /* 0x0000000410107223 */ /* 0x004fc60000000015 */
[----:B------:R0:W-:Y:S01]  /*9550*/  STS [UR8+0x308c], R15 ;  /* 0x00308c0fff007988 */ /* 0x0001e20008000808 */
[----:B----4-:R-:W-:-:S03]  /*9560*/  FFMA R17, R4, R17, R28 ;  /* 0x0000001104117223 */ /* 0x010fc6000000001c */
[----:B------:R0:W-:Y:S01]  /*9570*/  STS [UR8+0x3090], R16 ;  /* 0x00309010ff007988 */ /* 0x0001e20008000808 */
[----:B-----5:R-:W-:-:S03]  /*9580*/  FFMA R18, R4, R18, R23 ;  /* 0x0000001204127223 */ /* 0x020fc60000000017 */
[----:B------:R0:W-:Y:S04]  /*9590*/  STS [UR8+0x3094], R17 ;  /* 0x00309411ff007988 */ /* 0x0001e80008000808 */
[----:B------:R0:W-:Y:S02]  /*95a0*/  STS [UR8+0x3098], R18 ;  /* 0x00309812ff007988 */ /* 0x0001e40008000808 */
.L_x_253:
[----:B------:R-:W-:Y:S05]  /*95b0*/  BSYNC.RECONVERGENT B0 ;  /* 0x0000000000007941 */ /* 0x000fea0003800200 */
.L_x_252:
[----:B------:R-:W-:Y:S06]  /*95c0*/  BAR.SYNC.DEFER_BLOCKING 0x0 ;  /* 0x0000000000007b1d */ /* 0x000fec0000010000 */
[----:B0-----:R-:W5:Y:S01]  /*95d0*/  LDG.E R5, desc[UR10][R8.64] ;  /* 0x0000000a08057981 */ /* 0x001f62000c1e1900 */
        /* <DEDUP_REMOVED lines=11> */
[----:B------:R-:W-:Y:S01]  /*9690*/  HFMA2 R30, -RZ, RZ, 0, 0 ;  /* 0x00000000ff1e7431 */ /* 0x000fe200000001ff */
[----:B-12-4-:R-:W-:Y:S01]  /*96a0*/  MOV R32, RZ ;  /* 0x000000ff00207202 */ /* 0x016fe20000000f00 */
        /* <DEDUP_REMOVED lines=20> */
.L_x_282:
        /* <DEDUP_REMOVED lines=20> */
.L_x_259:
[----:B------:R-:W-:Y:S01]  /*9930*/  FMUL.FTZ R16, R17, R12 ;  /* 0x0000000c11107220 */ /* 0x000fe20000410000 */
[----:B------:R-:W-:-:S03]  /*9940*/  FMUL.FTZ R12, R12, 0.5 ;  /* 0x3f0000000c0c7820 */ /* 0x000fc60000410000 */
[----:B------:R-:W-:-:S04]  /*9950*/  FFMA R5, -R16, R16, R17 ;  /* 0x0000001010057223 */ /* 0x000fc80000000111 */
[----:B------:R-:W-:-:S07]  /*9960*/  FFMA R16, R5, R12, R16 ;  /* 0x0000000c05107223 */ /* 0x000fce0000000010 */
.L_x_260:
[----:B------:R-:W-:Y:S05]  /*9970*/  BSYNC.RECONVERGENT B1 ;  /* 0x0000000000017941 */ /* 0x000fea0003800200 */
.L_x_258:
        /* <DEDUP_REMOVED lines=20> */
.L_x_262:
[----:B------:R-:W0:Y:S02]  /*9ac0*/  MUFU.RCP R18, R17 ;  /* 0x0000001100127308 */ /* 0x000e240000001000 */
[----:B0-----:R-:W-:-:S04]  /*9ad0*/  FFMA R5, R17, R18, -1 ;  /* 0xbf80000011057423 */ /* 0x001fc80000000012 */
[----:B------:R-:W-:-:S04]  /*9ae0*/  FADD.FTZ R5, -R5, -RZ ;  /* 0x800000ff05057221 */ /* 0x000fc80000010100 */
[----:B------:R-:W-:-:S07]  /*9af0*/  FFMA R18, R18, R5, R18 ;  /* 0x0000000512127223 */ /* 0x000fce0000000012 */
.L_x_263:
[----:B------:R-:W-:Y:S05]  /*9b00*/  BSYNC.RECONVERGENT B3 ;  /* 0x0000000000037941 */ /* 0x000fea0003800200 */
.L_x_261:
        /* <DEDUP_REMOVED lines=21> */
.L_x_265:
[----:B-1----:R-:W-:Y:S01]  /*9c60*/  FMUL.FTZ R16, R17, R12 ;  /* 0x0000000c11107220 */ /* 0x002fe20000410000 */
[----:B------:R-:W-:-:S03]  /*9c70*/  FMUL.FTZ R12, R12, 0.5 ;  /* 0x3f0000000c0c7820 */ /* 0x000fc60000410000 */
[----:B------:R-:W-:-:S04]  /*9c80*/  FFMA R5, -R16, R16, R17 ;  /* 0x0000001010057223 */ /* 0x000fc80000000111 */
[----:B------:R-:W-:-:S07]  /*9c90*/  FFMA R16, R5, R12, R16 ;  /* 0x0000000c05107223 */ /* 0x000fce0000000010 */
.L_x_266:
[----:B------:R-:W-:Y:S05]  /*9ca0*/  BSYNC.RECONVERGENT B1 ;  /* 0x0000000000017941 */ /* 0x000fea0003800200 */
.L_x_264:
        /* <DEDUP_REMOVED lines=20> */
.L_x_268:
[----:B------:R-:W0:Y:S02]  /*9df0*/  MUFU.RCP R18, R17 ;  /* 0x0000001100127308 */ /* 0x000e240000001000 */
[----:B0-----:R-:W-:-:S04]  /*9e00*/  FFMA R5, R17, R18, -1 ;  /* 0xbf80000011057423 */ /* 0x001fc80000000012 */
[----:B------:R-:W-:-:S04]  /*9e10*/  FADD.FTZ R5, -R5, -RZ ;  /* 0x800000ff05057221 */ /* 0x000fc80000010100 */
[----:B------:R-:W-:-:S07]  /*9e20*/  FFMA R18, R18, R5, R18 ;  /* 0x0000000512127223 */ /* 0x000fce0000000012 */
.L_x_269:
[----:B------:R-:W-:Y:S05]  /*9e30*/  BSYNC.RECONVERGENT B3 ;  /* 0x0000000000037941 */ /* 0x000fea0003800200 */
.L_x_267:
        /* <DEDUP_REMOVED lines=21> */
.L_x_271:
[----:B-1----:R-:W-:Y:S01]  /*9f90*/  FMUL.FTZ R16, R17, R12 ;  /* 0x0000000c11107220 */ /* 0x002fe20000410000 */
[----:B------:R-:W-:-:S03]  /*9fa0*/  FMUL.FTZ R12, R12, 0.5 ;  /* 0x3f0000000c0c7820 */ /* 0x000fc60000410000 */
[----:B------:R-:W-:-:S04]  /*9fb0*/  FFMA R5, -R16, R16, R17 ;  /* 0x0000001010057223 */ /* 0x000fc80000000111 */
[----:B------:R-:W-:-:S07]  /*9fc0*/  FFMA R16, R5, R12, R16 ;  /* 0x0000000c05107223 */ /* 0x000fce0000000010 */
.L_x_272:
[----:B------:R-:W-:Y:S05]  /*9fd0*/  BSYNC.RECONVERGENT B1 ;  /* 0x0000000000017941 */ /* 0x000fea0003800200 */
.L_x_270:
        /* <DEDUP_REMOVED lines=20> */
.L_x_274:
[----:B------:R-:W0:Y:S02]  /*a120*/  MUFU.RCP R18, R17 ;  /* 0x0000001100127308 */ /* 0x000e240000001000 */
[----:B0-----:R-:W-:-:S04]  /*a130*/  FFMA R5, R17, R18, -1 ;  /* 0xbf80000011057423 */ /* 0x001fc80000000012 */
[----:B------:R-:W-:-:S04]  /*a140*/  FADD.FTZ R5, -R5, -RZ ;  /* 0x800000ff05057221 */ /* 0x000fc80000010100 */
[----:B------:R-:W-:-:S07]  /*a150*/  FFMA R18, R18, R5, R18 ;  /* 0x0000000512127223 */ /* 0x000fce0000000012 */
.L_x_275:
[----:B------:R-:W-:Y:S05]  /*a160*/  BSYNC.RECONVERGENT B3 ;  /* 0x0000000000037941 */ /* 0x000fea0003800200 */
.L_x_273:
        /* <DEDUP_REMOVED lines=21> */
.L_x_277:
[----:B------:R-:W-:Y:S01]  /*a2c0*/  FMUL.FTZ R16, R17, R12 ;  /* 0x0000000c11107220 */ /* 0x000fe20000410000 */
[----:B------:R-:W-:-:S03]  /*a2d0*/  FMUL.FTZ R12, R12, 0.5 ;  /* 0x3f0000000c0c7820 */ /* 0x000fc60000410000 */
[----:B------:R-:W-:-:S04]  /*a2e0*/  FFMA R5, -R16, R16, R17 ;  /* 0x0000001010057223 */ /* 0x000fc80000000111 */
[----:B------:R-:W-:-:S07]  /*a2f0*/  FFMA R16, R5, R12, R16 ;  /* 0x0000000c05107223 */ /* 0x000fce0000000010 */
.L_x_278:
[----:B------:R-:W-:Y:S05]  /*a300*/  BSYNC.RECONVERGENT B1 ;  /* 0x0000000000017941 */ /* 0x000fea0003800200 */
.L_x_276:
        /* <DEDUP_REMOVED lines=20> */
.L_x_280:
[----:B------:R-:W0:Y:S02]  /*a450*/  MUFU.RCP R18, R17 ;  /* 0x0000001100127308 */ /* 0x000e240000001000 */
[----:B0-----:R-:W-:-:S04]  /*a460*/  FFMA R5, R17, R18, -1 ;  /* 0xbf80000011057423 */ /* 0x001fc80000000012 */
[----:B------:R-:W-:-:S04]  /*a470*/  FADD.FTZ R5, -R5, -RZ ;  /* 0x800000ff05057221 */ /* 0x000fc80000010100 */
[----:B------:R-:W-:-:S07]  /*a480*/  FFMA R18, R18, R5, R18 ;  /* 0x0000000512127223 */ /* 0x000fce0000000012 */
.L_x_281:
[----:B------:R-:W-:Y:S05]  /*a490*/  BSYNC.RECONVERGENT B3 ;  /* 0x0000000000037941 */ /* 0x000fea0003800200 */
.L_x_279:
[----:B------:R-:W-:Y:S01]  /*a4a0*/  IADD3 R21, PT, PT, R21, 0x4, RZ ;  /* 0x0000000415157810 */ /* 0x000fe20007ffe0ff */
[-C--:B------:R-:W-:Y:S01]  /*a4b0*/  FFMA R34, R33, R18.reuse, R34 ;  /* 0x0000001221227223 */ /* 0x080fe20000000022 */
[-C--:B------:R-:W-:Y:S01]  /*a4c0*/  FFMA R32, R31, R18.reuse, R32 ;  /* 0x000000121f207223 */ /* 0x080fe20000000020 */
[----:B------:R-:W-:Y:S01]  /*a4d0*/  FFMA R30, R29, R18, R30 ;  /* 0x000000121d1e7223 */ /* 0x000fe2000000001e */
[----:B------:R-:W-:Y:S02]  /*a4e0*/  ISETP.NE.AND P0, PT, R21, R22, PT ;  /* 0x000000161500720c */ /* 0x000fe40003f05270 */
[----:B------:R-:W-:-:S11]  /*a4f0*/  IADD3 R23, PT, PT, R23, 0x3000, RZ ;  /* 0x0000300017177810 */ /* 0x000fd60007ffe0ff */
[----:B------:R-:W-:Y:S05]  /*a500*/  @P0 BRA `(.L_x_282) ;  /* 0xfffffff000b80947 */ /* 0x000fea000383ffff */
.L_x_257:
[----:B------:R-:W-:Y:S05]  /*a510*/  BSYNC.RECONVERGENT B2 ;  /* 0x0000000000027941 */ /* 0x000fea0003800200 */
.L_x_256:
[----:B------:R-:W-:Y:S01]  /*a520*/  LOP3.LUT P0, R5, R28, 0x3, RZ, 0xc0, !PT ;  /* 0x000000031c057812 */ /* 0x000fe2000780c0ff */
[----:B------:R-:W-:-:S12]  /*a530*/  BSSY.RECONVERGENT B2, `(.L_x_283) ;  /* 0x00000a7000027945 */ /* 0x000fd80003800200 */
[----:B------:R-:W-:Y:S05]  /*a540*/  @!P0 BRA `(.L_x_284) ;  /* 0x0000000800948947 */ /* 0x000fea0003800000 */
[----:B------:R-:W-:Y:S01]  /*a550*/  ISETP.NE.AND P0, PT, R5, 0x1, PT ;  /* 0x000000010500780c */ /* 0x000fe20003f05270 */
[----:B------:R-:W-:-:S12]  /*a560*/  BSSY.RECONVERGENT B3, `(.L_x_285) ;  /* 0x000006b000037945 */ /* 0x000fd80003800200 */
[----:B------:R-:W-:Y:S05]  /*a570*/  @!P0 BRA `(.L_x_286) ;  /* 0x0000000400a48947 */ /* 0x000fea0003800000 */
[----:B------:R-:W-:-:S05]  /*a580*/  IMAD.WIDE.U32 R40, R23, 0x4, R6 ;  /* 0x0000000417287825 */ /* 0x000fca00078e0006 */
[----:B------:R-:W0:Y:S04]  /*a590*/  LDG.E R21, desc[UR10][R40.64+0x4] ;  /* 0x0000040a28157981 */ /* 0x000e28000c1e1900 */
[----:B------:R-:W2:Y:S04]  /*a5a0*/  LDG.E R20, desc[UR10][R40.64] ;  /* 0x0000000a28147981 */ /* 0x000ea8000c1e1900 */
[----:B------:R-:W3:Y:S01]  /*a5b0*/  LDG.E R22, desc[UR10][R40.64+0x8] ;  /* 0x0000080a28167981 */ /* 0x000ee2000c1e1900 */
[----:B------:R-:W-:Y:S01]  /*a5c0*/  BSSY.RECONVERGENT B1, `(.L_x_287) ;  /* 0x0000014000017945 */ /* 0x000fe20003800200 */
[----:B------:R-:W-:-:S04]  /*a5d0*/  IMAD.WIDE.U32 R38, R23, 0x4, R26 ;  /* 0x0000000417267825 */ /* 0x000fc800078e001a */
[----:B0-----:R-:W-:Y:S01]  /*a5e0*/  FADD R21, -R21, R14 ;  /* 0x0000000e15157221 */ /* 0x001fe20000000100 */
[----:B--2---:R-:W-:-:S03]  /*a5f0*/  FADD R20, R13, -R20 ;  /* 0x800000140d147221 */ /* 0x004fc60000000000 */
[----:B------:R-:W-:Y:S01]  /*a600*/  FMUL R5, R21, R21 ;  /* 0x0000001515057220 */ /* 0x000fe20000400000 */
[----:B---3--:R-:W-:-:S03]  /*a610*/  FADD R22, -R22, R15 ;  /* 0x0000000f16167221 */ /* 0x008fc60000000100 */
        /* <DEDUP_REMOVED lines=10> */
.L_x_288:
[----:B------:R-:W-:Y:S01]  /*a6c0*/  FMUL.FTZ R16, R17, R12 ;  /* 0x0000000c11107220 */ /* 0x000fe20000410000 */
[----:B------:R-:W-:-:S03]  /*a6d0*/  FMUL.FTZ R12, R12, 0.5 ;  /* 0x3f0000000c0c7820 */ /* 0x000fc60000410000 */
[----:B------:R-:W-:-:S04]  /*a6e0*/  FFMA R5, -R16, R16, R17 ;  /* 0x0000001010057223 */ /* 0x000fc80000000111 */
[----:B------:R-:W-:-:S07]  /*a6f0*/  FFMA R16, R5, R12, R16 ;  /* 0x0000000c05107223 */ /* 0x000fce0000000010 */
.L_x_289:
[----:B------:R-:W-:Y:S05]  /*a700*/  BSYNC.RECONVERGENT B1 ;  /* 0x0000000000017941 */ /* 0x000fea0003800200 */
.L_x_287:
[----:B------:R-:W2:Y:S04]  /*a710*/  LDG.E R12, desc[UR10][R38.64] ;  /* 0x0000000a260c7981 */ /* 0x000ea8000c1e1900 */
[----:B------:R-:W3:Y:S04]  /*a720*/  LDG.E R29, desc[UR10][R38.64+0x8] ;  /* 0x0000080a261d7981 */ /* 0x000ee8000c1e1900 */
[----:B------:R-:W4:Y:S01]  /*a730*/  LDG.E R17, desc[UR10][R38.64+0x4] ;  /* 0x0000040a26117981 */ /* 0x000f22000c1e1900 */
[----:B------:R-:W-:Y:S01]  /*a740*/  BSSY.RECONVERGENT B4, `(.L_x_290) ;  /* 0x0000015000047945 */ /* 0x000fe20003800200 */
[----:B--2---:R-:W-:Y:S01]  /*a750*/  FMUL R5, R22, R12 ;  /* 0x0000000c16057220 */ /* 0x004fe20000400000 */
[----:B---3--:R-:W-:-:S03]  /*a760*/  FMUL R31, R21, R29 ;  /* 0x0000001d151f7220 */ /* 0x008fc60000400000 */
[----:B------:R-:W-:Y:S01]  /*a770*/  FFMA R29, R20, R29, -R5 ;  /* 0x0000001d141d7223 */ /* 0x000fe20000000805 */
[----:B------:R-:W-:-:S04]  /*a780*/  FMUL R5, R16, R16 ;  /* 0x0000001010057220 */ /* 0x000fc80000400000 */
[----:B------:R-:W-:-:S05]  /*a790*/  FMUL R19, R5, R16 ;  /* 0x0000001005137220 */ /* 0x000fca0000400000 */
[----:B------:R-:W-:-:S04]  /*a7a0*/  IADD3 R5, PT, PT, R19, 0x1800000, RZ ;  /* 0x0180000013057810 */ /* 0x000fc80007ffe0ff */
[----:B------:R-:W-:-:S04]  /*a7b0*/  LOP3.LUT R5, R5, 0x7f800000, RZ, 0xc0, !PT ;  /* 0x7f80000005057812 */ /* 0x000fc800078ec0ff */
[----:B------:R-:W-:Y:S01]  /*a7c0*/  ISETP.GT.U32.AND P0, PT, R5, 0x1ffffff, PT ;  /* 0x01ffffff0500780c */ /* 0x000fe20003f04070 */
[-C--:B----4-:R-:W-:Y:S01]  /*a7d0*/  FMUL R20, R20, R17.reuse ;  /* 0x0000001114147220 */ /* 0x090fe20000400000 */
[----:B------:R-:W-:-:S03]  /*a7e0*/  FFMA R31, R22, R17, -R31 ;  /* 0x00000011161f7223 */ /* 0x000fc6000000081f */
[----:B------:R-:W-:-:S08]  /*a7f0*/  FFMA R21, R21, R12, -R20 ;  /* 0x0000000c15157223 */ /* 0x000fd00000000814 */
[----:B------:R-:W-:Y:S05]  /*a800*/  @P0 BRA `(.L_x_291) ;  /* 0x0000000000100947 */ /* 0x000fea0003800000 */
[----:B------:R-:W-:Y:S02]  /*a810*/  MOV R5, R19 ;  /* 0x0000001300057202 */ /* 0x000fe40000000f00 */
[----:B------:R-:W-:-:S07]  /*a820*/  MOV R12, 0xa840 ;  /* 0x0000a840000c7802 */ /* 0x000fce0000000f00 */
[----:B------:R-:W-:Y:S05]  /*a830*/  CALL.REL.NOINC `($__internal_0_$__cuda_sm20_rcp_rn_f32_slowpath) ;  /* 0x0000002000947944 */ /* 0x000fea0003c00000 */
[----:B------:R-:W-:Y:S05]  /*a840*/  BRA `(.L_x_292) ;  /* 0x0000000000107947 */ /* 0x000fea0003800000 */
.L_x_291:
[----:B------:R-:W0:Y:S02]  /*a850*/  MUFU.RCP R18, R19 ;  /* 0x0000001300127308 */ /* 0x000e240000001000 */
[----:B0-----:R-:W-:-:S04]  /*a860*/  FFMA R5, R19, R18, -1 ;  /* 0xbf80000013057423 */ /* 0x001fc80000000012 */
[----:B------:R-:W-:-:S04]  /*a870*/  FADD.FTZ R5, -R5, -RZ ;  /* 0x800000ff05057221 */ /* 0x000fc80000010100 */
[----:B------:R-:W-:-:S07]  /*a880*/  FFMA R18, R18, R5, R18 ;  /* 0x0000000512127223 */ /* 0x000fce0000000012 */
.L_x_292:
[----:B------:R-:W-:Y:S05]  /*a890*/  BSYNC.RECONVERGENT B4 ;  /* 0x0000000000047941 */ /* 0x000fea0003800200 */
.L_x_290:
        /* <DEDUP_REMOVED lines=21> */
.L_x_294:
[----:B------:R-:W-:Y:S01]  /*a9f0*/  FMUL.FTZ R16, R17, R12 ;  /* 0x0000000c11107220 */ /* 0x000fe20000410000 */
[----:B------:R-:W-:-:S03]  /*aa00*/  FMUL.FTZ R12, R12, 0.5 ;  /* 0x3f0000000c0c7820 */ /* 0x000fc60000410000 */
[----:B------:R-:W-:-:S04]  /*aa10*/  FFMA R5, -R16, R16, R17 ;  /* 0x0000001010057223 */ /* 0x000fc80000000111 */
[----:B------:R-:W-:-:S07]  /*aa20*/  FFMA R16, R5, R12, R16 ;  /* 0x0000000c05107223 */ /* 0x000fce0000000010 */
.L_x_295:
[----:B------:R-:W-:Y:S05]  /*aa30*/  BSYNC.RECONVERGENT B1 ;  /* 0x0000000000017941 */ /* 0x000fea0003800200 */
.L_x_293:
        /* <DEDUP_REMOVED lines=20> */
.L_x_297:
[----:B------:R-:W0:Y:S02]  /*ab80*/  MUFU.RCP R18, R19 ;  /* 0x0000001300127308 */ /* 0x000e240000001000 */
[----:B0-----:R-:W-:-:S04]  /*ab90*/  FFMA R5, R19, R18, -1 ;  /* 0xbf80000013057423 */ /* 0x001fc80000000012 */
[----:B------:R-:W-:-:S04]  /*aba0*/  FADD.FTZ R5, -R5, -RZ ;  /* 0x800000ff05057221 */ /* 0x000fc80000010100 */
[----:B------:R-:W-:-:S07]  /*abb0*/  FFMA R18, R18, R5, R18 ;  /* 0x0000000512127223 */ /* 0x000fce0000000012 */
.L_x_298:
[----:B------:R-:W-:Y:S05]  /*abc0*/  BSYNC.RECONVERGENT B4 ;  /* 0x0000000000047941 */ /* 0x000fea0003800200 */
.L_x_296:
[-C--:B------:R-:W-:Y:S01]  /*abd0*/  FFMA R34, R31, R18.reuse, R34 ;  /* 0x000000121f227223 */ /* 0x080fe20000000022 */
[-C--:B------:R-:W-:Y:S01]  /*abe0*/  FFMA R32, R29, R18.reuse, R32 ;  /* 0x000000121d207223 */ /* 0x080fe20000000020 */
[----:B------:R-:W-:Y:S01]  /*abf0*/  FFMA R30, R21, R18, R30 ;  /* 0x00000012151e7223 */ /* 0x000fe2000000001e */
[----:B------:R-:W-:-:S07]  /*ac00*/  IADD3 R23, PT, PT, R23, 0x1800, RZ ;  /* 0x0000180017177810 */ /* 0x000fce0007ffe0ff */
.L_x_286:
[----:B------:R-:W-:Y:S05]  /*ac10*/  BSYNC.RECONVERGENT B3 ;  /* 0x0000000000037941 */ /* 0x000fea0003800200 */
.L_x_285:
        /* <DEDUP_REMOVED lines=23> */
.L_x_300:
[----:B------:R-:W-:Y:S01]  /*ad90*/  FMUL.FTZ R16, R19, R12 ;  /* 0x0000000c13107220 */ /* 0x000fe20000410000 */
[----:B------:R-:W-:-:S03]  /*ada0*/  FMUL.FTZ R12, R12, 0.5 ;  /* 0x3f0000000c0c7820 */ /* 0x000fc60000410000 */
[----:B------:R-:W-:-:S04]  /*adb0*/  FFMA R5, -R16, R16, R19 ;  /* 0x0000001010057223 */ /* 0x000fc80000000113 */
[----:B------:R-:W-:-:S07]  /*adc0*/  FFMA R16, R5, R12, R16 ;  /* 0x0000000c05107223 */ /* 0x000fce0000000010 */
.L_x_301:
[----:B------:R-:W-:Y:S05]  /*add0*/  BSYNC.RECONVERGENT B1 ;  /* 0x0000000000017941 */ /* 0x000fea0003800200 */
.L_x_299:
        /* <DEDUP_REMOVED lines=20> */
.L_x_303:
[----:B------:R-:W0:Y:S02]  /*af20*/  MUFU.RCP R18, R19 ;  /* 0x0000001300127308 */ /* 0x000e240000001000 */
[----:B0-----:R-:W-:-:S04]  /*af30*/  FFMA R5, R19, R18, -1 ;  /* 0xbf80000013057423 */ /* 0x001fc80000000012 */
[----:B------:R-:W-:-:S04]  /*af40*/  FADD.FTZ R5, -R5, -RZ ;  /* 0x800000ff05057221 */ /* 0x000fc80000010100 */
[----:B------:R-:W-:-:S07]  /*af50*/  FFMA R18, R18, R5, R18 ;  /* 0x0000000512127223 */ /* 0x000fce0000000012 */
.L_x_304:
[----:B------:R-:W-:Y:S05]  /*af60*/  BSYNC.RECONVERGENT B3 ;  /* 0x0000000000037941 */ /* 0x000fea0003800200 */
.L_x_302:
[-C--:B------:R-:W-:Y:S01]  /*af70*/  FFMA R34, R21, R18.reuse, R34 ;  /* 0x0000001215227223 */ /* 0x080fe20000000022 */
[-C--:B------:R-:W-:Y:S01]  /*af80*/  FFMA R32, R15, R18.reuse, R32 ;  /* 0x000000120f207223 */ /* 0x080fe20000000020 */
[----:B------:R-:W-:-:S07]  /*af90*/  FFMA R30, R13, R18, R30 ;  /* 0x000000120d1e7223 */ /* 0x000fce000000001e */
.L_x_284:
[----:B------:R-:W-:Y:S05]  /*afa0*/  BSYNC.RECONVERGENT B2 ;  /* 0x0000000000027941 */ /* 0x000fea0003800200 */
.L_x_283:
[----:B------:R1:W-:Y:S04]  /*afb0*/  STS [R3], R34 ;  /* 0x0000002203007388 */ /* 0x0003e80000000800 */
[----:B------:R1:W-:Y:S04]  /*afc0*/  STS [R3+0x4], R32 ;  /* 0x0000042003007388 */ /* 0x0003e80000000800 */
[----:B------:R1:W-:Y:S02]  /*afd0*/  STS [R3+0x8], R30 ;  /* 0x0000081e03007388 */ /* 0x0003e40000000800 */
.L_x_255:
[----:B------:R-:W-:Y:S05]  /*afe0*/  BSYNC.RECONVERGENT B0 ;  /* 0x0000000000007941 */ /* 0x000fea0003800200 */
.L_x_254:
        /* <DEDUP_REMOVED lines=24> */
.L_x_306:
[----:B------:R-:W-:Y:S05]  /*b170*/  BSYNC.RECONVERGENT B0 ;  /* 0x0000000000007941 */ /* 0x000fea0003800200 */
.L_x_305:
        /* <DEDUP_REMOVED lines=16> */
.L_x_308:
[----:B------:R-:W-:Y:S05]  /*b280*/  BSYNC.RECONVERGENT B0 ;  /* 0x0000000000007941 */ /* 0x000fea0003800200 */
.L_x_307:
        /* <DEDUP_REMOVED lines=16> */
.L_x_310:
[----:B------:R-:W-:Y:S05]  /*b390*/  BSYNC.RECONVERGENT B0 ;  /* 0x0000000000007941 */ /* 0x000fea0003800200 */
.L_x_309:
        /* <DEDUP_REMOVED lines=16> */
.L_x_312:
[----:B------:R-:W-:Y:S05]  /*b4a0*/  BSYNC.RECONVERGENT B0 ;  /* 0x0000000000007941 */ /* 0x000fea0003800200 */
.L_x_311:
        /* <DEDUP_REMOVED lines=15> */
.L_x_314:
[----:B------:R-:W-:Y:S05]  /*b5a0*/  BSYNC.RECONVERGENT B0 ;  /* 0x0000000000007941 */ /* 0x000fea0003800200 */
.L_x_313:
        /* <DEDUP_REMOVED lines=15> */
.L_x_316:
[----:B------:R-:W-:Y:S05]  /*b6a0*/  BSYNC.RECONVERGENT B0 ;  /* 0x0000000000007941 */ /* 0x000fea0003800200 */
.L_x_315:
        /* <DEDUP_REMOVED lines=15> */
.L_x_318:
[----:B------:R-:W-:Y:S05]  /*b7a0*/  BSYNC.RECONVERGENT B0 ;  /* 0x0000000000007941 */ /* 0x000fea0003800200 */
.L_x_317:
        /* <DEDUP_REMOVED lines=15> */
.L_x_320:
[----:B------:R-:W-:Y:S05]  /*b8a0*/  BSYNC.RECONVERGENT B0 ;  /* 0x0000000000007941 */ /* 0x000fea0003800200 */
.L_x_319:
        /* <DEDUP_REMOVED lines=15> */
.L_x_322:
[----:B------:R-:W-:Y:S05]  /*b9a0*/  BSYNC.RECONVERGENT B0 ;  /* 0x0000000000007941 */ /* 0x000fea0003800200 */
.L_x_321:
        /* <DEDUP_REMOVED lines=24> */
.L_x_324:
[----:B------:R-:W-:Y:S05]  /*bb30*/  BSYNC.RECONVERGENT B0 ;  /* 0x0000000000007941 */ /* 0x000fea0003800200 */
.L_x_323:
[----:B------:R-:W-:Y:S06]  /*bb40*/  BAR.SYNC.DEFER_BLOCKING 0x0 ;  /* 0x0000000000007b1d */ /* 0x000fec0000010000 */
[----:B------:R-:W-:Y:S04]  /*bb50*/  BSSY.RECONVERGENT B0, `(.L_x_325) ;  /* 0x000005e000007945 */ /* 0x000fe80003800200 */
[----:B------:R-:W-:Y:S05]  /*bb60*/  @P6 BRA `(.L_x_326) ;  /* 0x0000000400706947 */ /* 0x000fea0003800000 */
[----:B------:R-:W5:Y:S04]  /*bb70*/  LDG.E R17, desc[UR10][R10.64+0x4] ;  /* 0x0000040a0a117981 */ /* 0x000f68000c1e1900 */
[----:B0--3--:R-:W3:Y:S04]  /*bb80*/  LDG.E R16, desc[UR10][R10.64] ;  /* 0x0000000a0a107981 */ /* 0x009ee8000c1e1900 */
[----:B------:R-:W3:Y:S04]  /*bb90*/  LDG.E R19, desc[UR10][R10.64+0x28] ;  /* 0x0000280a0a137981 */ /* 0x000ee8000c1e1900 */
[----:B-1----:R-:W3:Y:S04]  /*bba0*/  LDG.E R30, desc[UR10][R10.64+0x24] ;  /* 0x0000240a0a1e7981 */ /* 0x002ee8000c1e1900 */
        /* <DEDUP_REMOVED lines=49> */
.L_x_330:
[----:B------:R-:W-:Y:S05]  /*bec0*/  BRA `(.L_x_331) ;  /* 0x0000000000107947 */ /* 0x000fea0003800000 */
.L_x_329:
[----:B------:R-:W-:Y:S01]  /*bed0*/  FMUL.FTZ R16, R5, R12 ;  /* 0x0000000c05107220 */ /* 0x000fe20000410000 */
[----:B------:R-:W-:-:S03]  /*bee0*/  FMUL.FTZ R12, R12, 0.5 ;  /* 0x3f0000000c0c7820 */ /* 0x000fc60000410000 */
[----:B------:R-:W-:-:S04]  /*bef0*/  FFMA R5, -R16, R16, R5 ;  /* 0x0000001010057223 */ /* 0x000fc80000000105 */
[----:B------:R-:W-:-:S07]  /*bf00*/  FFMA R16, R5, R12, R16 ;  /* 0x0000000c05107223 */ /* 0x000fce0000000010 */
.L_x_331:
        /* <DEDUP_REMOVED lines=21> */
.L_x_328:
[----:B------:R-:W-:Y:S05]  /*c060*/  BSYNC.RECONVERGENT B1 ;  /* 0x0000000000017941 */ /* 0x000fea0003800200 */
.L_x_327:
        /* <DEDUP_REMOVED lines=12> */
.L_x_326:
[----:B------:R-:W-:Y:S05]  /*c130*/  BSYNC.RECONVERGENT B0 ;  /* 0x0000000000007941 */ /* 0x000fea0003800200 */
.L_x_325:
        /* <DEDUP_REMOVED lines=24> */
.L_x_333:
[----:B------:R-:W-:Y:S05]  /*c2c0*/  BSYNC.RECONVERGENT B0 ;  /* 0x0000000000007941 */ /* 0x000fea0003800200 */
.L_x_332:
[----:B------:R-:W-:Y:S06]  /*c2d0*/  BAR.SYNC.DEFER_BLOCKING 0x0 ;  /* 0x0000000000007b1d */ /* 0x000fec0000010000 */
[----:B------:R-:W-:Y:S04]  /*c2e0*/  BSSY.RECONVERGENT B0, `(.L_x_334) ;  /* 0x000005f000007945 */ /* 0x000fe80003800200 */
[----:B------:R-:W-:Y:S05]  /*c2f0*/  @P0 BRA `(.L_x_335) ;  /* 0x0000000400740947 */ /* 0x000fea0003800000 */
[----:B------:R-:W5:Y:S01]  /*c300*/  S2UR UR9, SR_CgaCtaId ;  /* 0x00000000000979c3 */ /* 0x000f620000008800 */
[----:B------:R-:W-:Y:S02]  /*c310*/  UMOV UR8, 0x400 ;  /* 0x0000040000087882 */ /* 0x000fe40000000000 */
[----:B-----5:R-:W-:-:S09]  /*c320*/  ULEA UR8, UR9, UR8, 0x18 ;  /* 0x0000000809087291 */ /* 0x020fd2000f8ec0ff */
[----:B------:R-:W5:Y:S04]  /*c330*/  LDS R37, [UR8+0x3044] ;  /* 0x00304408ff257984 */ /* 0x000f680008000800 */
[----:B------:R-:W5:Y:S04]  /*c340*/  LDS R38, [UR8+0x305c] ;  /* 0x00305c08ff267984 */ /* 0x000f680008000800 */
[----:B0-----:R-:W0:Y:S04]  /*c350*/  LDS R5, [UR8+0x3040] ;  /* 0x00304008ff057984 */ /* 0x001e280008000800 */
[----:B---3--:R-:W-:Y:S04]  /*c360*/  LDS.128 R12, [UR8+0x3020] ;  /* 0x00302008ff0c7984 */ /* 0x008fe80008000c00 */
[----:B------:R-:W3:Y:S04]  /*c370*/  LDS.128 R16, [UR8+0x3070] ;  /* 0x00307008ff107984 */ /* 0x000ee80008000c00 */
[----:B------:R-:W3:Y:S04]  /*c380*/  LDS R33, [UR8+0x3054] ;  /* 0x00305408ff217984 */ /* 0x000ee80008000800 */
[----:B------:R-:W3:Y:S04]  /*c390*/  LDS R39, [UR8+0x3058] ;  /* 0x00305808ff277984 */ /* 0x000ee80008000800 */
[----:B-12-4-:R-:W1:Y:S04]  /*c3a0*/  LDS R34, [UR8+0x306c] ;  /* 0x00306c08ff227984 */ /* 0x016e680008000800 */
[----:B------:R-:W2:Y:S04]  /*c3b0*/  LDS.128 R20, [UR8+0x3030] ;  /* 0x00303008ff147984 */ /* 0x000ea80008000c00 */
[----:B------:R-:W4:Y:S01]  /*c3c0*/  LDS R31, [UR8+0x3048] ;  /* 0x00304808ff1f7984 */ /* 0x000f220008000800 */
[----:B-----5:R-:W-:-:S03]  /*c3d0*/  FADD R37, R37, R37 ;  /* 0x0000002525257221 */ /* 0x020fc60000000000 */
[----:B------:R-:W5:Y:S01]  /*c3e0*/  LDS R32, [UR8+0x3060] ;  /* 0x00306008ff207984 */ /* 0x000f620008000800 */
[----:B------:R-:W-:-:S03]  /*c3f0*/  FADD R38, R38, R38 ;  /* 0x0000002626267221 */ /* 0x000fc60000000000 */
[----:B------:R-:W5:Y:S01]  /*c400*/  LDS R30, [UR8+0x3064] ;  /* 0x00306408ff1e7984 */ /* 0x000f620008000800 */
[----:B0-----:R-:W-:-:S03]  /*c410*/  FADD R36, R5, R5 ;  /* 0x0000000505247221 */ /* 0x001fc60000000000 */
[----:B------:R0:W-:Y:S01]  /*c420*/  STS [UR8+0x3044], R37 ;  /* 0x00304425ff007988 */ /* 0x0001e20008000808 */
[----:B------:R-:W-:-:S03]  /*c430*/  FADD R29, R37, R38 ;  /* 0x00000026251d7221 */ /* 0x000fc60000000000 */
[----:B------:R-:W5:Y:S01]  /*c440*/  LDS R5, [UR8+0x304c] ;  /* 0x00304c08ff057984 */ /* 0x000f620008000800 */
[----:B---3--:R-:W-:Y:S01]  /*c450*/  FADD R35, R16, R14 ;  /* 0x0000000e10237221 */ /* 0x008fe20000000000 */
[----:B------:R-:W-:Y:S02]  /*c460*/  FADD R12, R15, R17 ;  /* 0x000000110f0c7221 */ /* 0x000fe40000000000 */
[----:B------:R-:W3:Y:S01]  /*c470*/  LDS R16, [UR8+0x3068] ;  /* 0x00306808ff107984 */ /* 0x000ee20008000800 */
[----:B0-----:R-:W-:Y:S01]  /*c480*/  FADD R37, R33, R33 ;  /* 0x0000002121257221 */ /* 0x001fe20000000000 */
[----:B------:R-:W-:Y:S02]  /*c490*/  FADD R15, R12, R29 ;  /* 0x0000001d0c0f7221 */ /* 0x000fe40000000000 */
[----:B------:R-:W0:Y:S01]  /*c4a0*/  LDS R17, [UR8+0x3050] ;  /* 0x00305008ff117984 */ /* 0x000e220008000800 */
[----:B------:R-:W-:Y:S01]  /*c4b0*/  FADD R39, R39, R39 ;  /* 0x0000002727277221 */ /* 0x000fe20000000000 */
[----:B------:R-:W-:-:S02]  /*c4c0*/  FMUL R15, R15, UR7 ;  /* 0x000000070f0f7c20 */ /* 0x000fc40008400000 */
[----:B------:R-:W0:Y:S01]  /*c4d0*/  LDS R33, [UR8+0x3080] ;  /* 0x00308008ff217984 */ /* 0x000e220008000800 */
[----:B------:R-:W-:Y:S01]  /*c4e0*/  FADD R28, R36, R39 ;  /* 0x00000027241c7221 */ /* 0x000fe20000000000 */
[----:B-1----:R-:W-:Y:S02]  /*c4f0*/  FADD R13, R13, R34 ;  /* 0x000000220d0d7221 */ /* 0x002fe40000000000 */
[----:B------:R1:W-:Y:S01]  /*c500*/  STS [UR8+0x3040], R36 ;  /* 0x00304024ff007988 */ /* 0x0003e20008000808 */
[----:B------:R-:W-:Y:S01]  /*c510*/  FADD R14, R35, R28 ;  /* 0x0000001c230e7221 */ /* 0x000fe20000000000 */
[----:B--2---:R-:W-:Y:S02]  /*c520*/  FADD R35, R20, R18 ;  /* 0x0000001214237221 */ /* 0x004fe40000000000 */
[----:B------:R-:W-:Y:S01]  /*c530*/  STS.64 [UR8+0x3028], R28 ;  /* 0x0030281cff007988 */ /* 0x000fe20008000a08 */
[----:B------:R-:W-:Y:S01]  /*c540*/  FADD R34, R21, R19 ;  /* 0x0000001315227221 */ /* 0x000fe20000000000 */
[----:B----4-:R-:W-:Y:S01]  /*c550*/  FADD R31, R31, R31 ;  /* 0x0000001f1f1f7221 */ /* 0x010fe20000000000 */
[----:B------:R-:W-:Y:S01]  /*c560*/  FMUL R14, R14, UR7 ;  /* 0x000000070e0e7c20 */ /* 0x000fe20008400000 */
[----:B-1----:R-:W-:Y:S01]  /*c570*/  FADD R36, R23, R23 ;  /* 0x0000001717247221 */ /* 0x002fe20000000000 */
[----:B------:R-:W1:Y:S01]  /*c580*/  LDS R18, [UR8+0x300c] ;  /* 0x00300c08ff127984 */ /* 0x000e620008000800 */
[----:B-----5:R-:W-:-:S03]  /*c590*/  FADD R32, R32, R32 ;  /* 0x0000002020207221 */ /* 0x020fc60000000000 */
[----:B------:R-:W2:Y:S01]  /*c5a0*/  LDS R19, [UR8+0x3010] ;  /* 0x00301008ff137984 */ /* 0x000ea20008000800 */
[----:B------:R-:W-:Y:S01]  /*c5b0*/  FADD R30, R30, R30 ;  /* 0x0000001e1e1e7221 */ /* 0x000fe20000000000 */
[----:B------:R-:W-:Y:S02]  /*c5c0*/  FADD R12, R31, R32 ;  /* 0x000000201f0c7221 */ /* 0x000fe40000000000 */
[----:B------:R-:W4:Y:S02]  /*c5d0*/  LDS R20, [UR8+0x3014] ;  /* 0x00301408ff147984 */ /* 0x000f240008000800 */
[----:B------:R-:W-:Y:S02]  /*c5e0*/  FADD R35, R35, R12 ;  /* 0x0000000c23237221 */ /* 0x000fe40000000000 */
[----:B------:R-:W5:Y:S01]  /*c5f0*/  LDS R23, [UR8+0x3018] ;  /* 0x00301808ff177984 */ /* 0x000f620008000800 */
[----:B------:R-:W-:-:S03]  /*c600*/  FADD R5, R5, R5 ;  /* 0x0000000505057221 */ /* 0x000fc60000000000 */
[----:B------:R-:W5:Y:S01]  /*c610*/  LDS R28, [UR8+0x301c] ;  /* 0x00301c08ff1c7984 */ /* 0x000f620008000800 */
[----:B---3--:R-:W-:-:S03]  /*c620*/  FADD R16, R16, R16 ;  /* 0x0000001010107221 */ /* 0x008fc60000000000 */
[----:B------:R-:W3:Y:S01]  /*c630*/  LDS R21, [UR8+0x3020] ;  /* 0x00302008ff157984 */ /* 0x000ee20008000800 */
[----:B0-----:R-:W-:-:S03]  /*c640*/  FADD R17, R17, R17 ;  /* 0x0000001111117221 */ /* 0x001fc60000000000 */
[----:B------:R0:W-:Y:S01]  /*c650*/  STS [UR8+0x305c], R38 ;  /* 0x00305c26ff007988 */ /* 0x0001e20008000808 */
[----:B------:R-:W-:-:S03]  /*c660*/  FADD R22, R33, R22 ;  /* 0x0000001621167221 */ /* 0x000fc60000000000 */
[----:B------:R1:W-:Y:S01]  /*c670*/  STS [UR8+0x3048], R31 ;  /* 0x0030481fff007988 */ /* 0x0003e20008000808 */
[----:B0-----:R-:W-:-:S03]  /*c680*/  FADD R38, R36, R37 ;  /* 0x0000002524267221 */ /* 0x001fc60000000000 */
[----:B------:R-:W-:Y:S01]  /*c690*/  STS [UR8+0x3058], R39 ;  /* 0x00305827ff007988 */ /* 0x000fe20008000808 */
[----:B------:R-:W-:Y:S01]  /*c6a0*/  FADD R29, R13, R38 ;  /* 0x000000260d1d7221 */ /* 0x000fe20000000000 */
[----:B------:R-:W-:Y:S02]  /*c6b0*/  FADD R13, R5, R30 ;  /* 0x0000001e050d7221 */ /* 0x000fe40000000000 */
[----:B------:R-:W-:Y:S01]  /*c6c0*/  STS [UR8+0x3054], R37 ;  /* 0x00305425ff007988 */ /* 0x000fe20008000808 */
[----:B-1----:R-:W-:Y:S01]  /*c6d0*/  FMUL R31, R29, UR7 ;  /* 0x000000071d1f7c20 */ /* 0x002fe20008400000 */
[----:B------:R-:W-:Y:S01]  /*c6e0*/  FADD R29, R17, R16 ;  /* 0x00000010111d7221 */ /* 0x000fe20000000000 */
[----:B------:R-:W-:Y:S01]  /*c6f0*/  FADD R34, R34, R13 ;  /* 0x0000000d22227221 */ /* 0x000fe20000000000 */
[----:B------:R0:W-:Y:S01]  /*c700*/  STS.64 [UR8+0x3030], R12 ;  /* 0x0030300cff007988 */ /* 0x0001e20008000a08 */
[----:B------:R-:W-:Y:S01]  /*c710*/  FADD R18, R31, R18 ;  /* 0x000000121f127221 */ /* 0x000fe20000000000 */
[----:B------:R-:W-:Y:S01]  /*c720*/  FADD R22, R22, R29 ;  /* 0x0000001d16167221 */ /* 0x000fe20000000000 */
[----:B--2---:R-:W-:Y:S01]  /*c730*/  FADD R19, R14, R19 ;  /* 0x000000130e137221 */ /* 0x004fe20000000000 */
[----:B------:R1:W-:Y:S01]  /*c740*/  STS [UR8+0x303c], R36 ;  /* 0x00303c24ff007988 */ /* 0x0003e20008000808 */
[----:B----4-:R-:W-:Y:S01]  /*c750*/  FADD R20, R15, R20 ;  /* 0x000000140f147221 */ /* 0x010fe20000000000 */
[----:B------:R-:W-:-:S02]  /*c760*/  FMUL R22, R22, UR7 ;  /* 0x0000000716167c20 */ /* 0x000fc40008400000 */
[----:B------:R1:W-:Y:S01]  /*c770*/  STS [UR8+0x3024], R38 ;  /* 0x00302426ff007988 */ /* 0x0003e20008000808 */
[----:B0-----:R-:W-:Y:S01]  /*c780*/  FMUL R12, R35, UR7 ;  /* 0x00000007230c7c20 */ /* 0x001fe20008400000 */
[----:B------:R-:W-:Y:S02]  /*c790*/  FMUL R13, R34, UR7 ;  /* 0x00000007220d7c20 */ /* 0x000fe40008400000 */
[----:B------:R1:W-:Y:S01]  /*c7a0*/  STS [UR8+0x3060], R32 ;  /* 0x00306020ff007988 */ /* 0x0003e20008000808 */
[----:B-----5:R-:W-:Y:S01]  /*c7b0*/  FADD R23, R12, R23 ;  /* 0x000000170c177221 */ /* 0x020fe20000000000 */
[----:B------:R-:W-:Y:S02]  /*c7c0*/  FADD R28, R13, R28 ;  /* 0x0000001c0d1c7221 */ /* 0x000fe40000000000 */
[----:B------:R1:W-:Y:S01]  /*c7d0*/  STS [UR8+0x304c], R5 ;  /* 0x00304c05ff007988 */ /* 0x0003e20008000808 */
[----:B---3--:R-:W-:-:S03]  /*c7e0*/  FADD R21, R22, R21 ;  /* 0x0000001516157221 */ /* 0x008fc60000000000 */
[----:B------:R1:W-:Y:S04]  /*c7f0*/  STS [UR8+0x3064], R30 ;  /* 0x0030641eff007988 */ /* 0x0003e80008000808 */
[----:B------:R1:W-:Y:S04]  /*c800*/  STS [UR8+0x3050], R17 ;  /* 0x00305011ff007988 */ /* 0x0003e80008000808 */
[----:B------:R1:W-:Y:S04]  /*c810*/  STS [UR8+0x3068], R16 ;  /* 0x00306810ff007988 */ /* 0x0003e80008000808 */
[----:B------:R1:W-:Y:S04]  /*c820*/  STS [UR8+0x3084], R31 ;  /* 0x0030841fff007988 */ /* 0x0003e80008000808 */
[----:B------:R1:W-:Y:S04]  /*c830*/  STS [UR8+0x3038], R29 ;  /* 0x0030381dff007988 */ /* 0x0003e80008000808 */
[----:B------:R1:W-:Y:S04]  /*c840*/  STS [UR8+0x300c], R18 ;  /* 0x00300c12ff007988 */ /* 0x0003e80008000808 */
[----:B------:R1:W-:Y:S04]  /*c850*/  STS.64 [UR8+0x3088], R14 ;  /* 0x0030880eff007988 */ /* 0x0003e80008000a08 */
[----:B------:R1:W-:Y:S04]  /*c860*/  STS.64 [UR8+0x3090], R12 ;  /* 0x0030900cff007988 */ /* 0x0003e80008000a08 */
[----:B------:R1:W-:Y:S04]  /*c870*/  STS [UR8+0x3098], R22 ;  /* 0x00309816ff007988 */ /* 0x0003e80008000808 */
[----:B------:R1:W-:Y:S04]  /*c880*/  STS [UR8+0x3010], R19 ;  /* 0x00301013ff007988 */ /* 0x0003e80008000808 */
[----:B------:R1:W-:Y:S04]  /*c890*/  STS [UR8+0x3014], R20 ;  /* 0x00301414ff007988 */ /* 0x0003e80008000808 */
[----:B------:R1:W-:Y:S04]  /*c8a0*/  STS [UR8+0x3018], R23 ;  /* 0x00301817ff007988 */ /* 0x0003e80008000808 */
[----:B------:R1:W-:Y:S04]  /*c8b0*/  STS [UR8+0x301c], R28 ;  /* 0x00301c1cff007988 */ /* 0x0003e80008000808 */
[----:B------:R1:W-:Y:S02]  /*c8c0*/  STS [UR8+0x3020], R21 ;  /* 0x00302015ff007988 */ /* 0x0003e40008000808 */
.L_x_335:
[----:B------:R-:W-:Y:S05]  /*c8d0*/  BSYNC.RECONVERGENT B0 ;  /* 0x0000000000007941 */ /* 0x000fea0003800200 */
.L_x_334:
[----:B------:R-:W-:Y:S05]  /*c8e0*/  BRA.U UP0, `(.L_x_336) ;  /* 0xffffff3d00d47547 */ /* 0x000fea000b83ffff */
.L_x_6:
[----:B------:R-:W-:Y:S01]  /*c8f0*/  ISETP.NE.AND P0, PT, R0, RZ, PT ;  /* 0x000000ff0000720c */ /* 0x000fe20003f05270 */
[----:B------:R-:W-:-:S12]  /*c900*/  BSSY.RECONVERGENT B0, `(.L_x_337) ;  /* 0x0000011000007945 */ /* 0x000fd80003800200 */
[----:B------:R-:W-:Y:S05]  /*c910*/  @P0 BRA `(.L_x_338) ;  /* 0x00000000003c0947 */ /* 0x000fea0003800000 */
[----:B------:R-:W5:Y:S01]  /*c920*/  S2UR UR6, SR_CgaCtaId ;  /* 0x00000000000679c3 */ /* 0x000f620000008800 */
[----:B------:R-:W-:-:S07]  /*c930*/  UMOV UR5, 0x400 ;  /* 0x0000040000057882 */ /* 0x000fce0000000000 */
[----:B01----:R-:W0:Y:S01]  /*c940*/  LDC.64 R4, c[0x0][0x380] ;  /* 0x0000e000ff047b82 */ /* 0x003e220000000a00 */
[----:B-----5:R-:W-:-:S09]  /*c950*/  ULEA UR5, UR6, UR5, 0x18 ;  /* 0x0000000506057291 */ /* 0x020fd2000f8ec0ff */
[----:B---3--:R-:W1:Y:S04]  /*c960*/  LDS.128 R12, [UR5+0x3010] ;  /* 0x00301005ff0c7984 */ /* 0x008e680008000c00 */
[----:B------:R-:W3:Y:S04]  /*c970*/  LDS R17, [UR5+0x300c] ;  /* 0x00300c05ff117984 */ /* 0x000ee80008000800 */
[----:B------:R-:W5:Y:S04]  /*c980*/  LDS R19, [UR5+0x3020] ;  /* 0x00302005ff137984 */ /* 0x000f680008000800 */
[----:B-1----:R1:W-:Y:S04]  /*c990*/  STG.E desc[UR10][R24.64+0x4], R12 ;  /* 0x0000040c18007986 */ /* 0x0023e8000c10190a */
[----:B------:R1:W-:Y:S04]  /*c9a0*/  STG.E desc[UR10][R24.64+0x8], R13 ;  /* 0x0000080d18007986 */ /* 0x0003e8000c10190a */
[----:B------:R1:W-:Y:S04]  /*c9b0*/  STG.E desc[UR10][R24.64+0xc], R14 ;  /* 0x00000c0e18007986 */ /* 0x0003e8000c10190a */
[----:B------:R1:W-:Y:S04]  /*c9c0*/  STG.E desc[UR10][R24.64+0x10], R15 ;  /* 0x0000100f18007986 */ /* 0x0003e8000c10190a */
[----:B---3--:R1:W-:Y:S04]  /*c9d0*/  STG.E desc[UR10][R24.64], R17 ;  /* 0x0000001118007986 */ /* 0x0083e8000c10190a */
[----:B-----5:R1:W-:Y:S04]  /*c9e0*/  STG.E desc[UR10][R24.64+0x14], R19 ;  /* 0x0000141318007986 */ /* 0x0203e8000c10190a */
[----:B0-----:R-:W3:Y:S04]  /*c9f0*/  LDG.E R5, desc[UR10][R4.64] ;  /* 0x0000000a04057981 */ /* 0x001ee8000c1e1900 */
[----:B---3--:R1:W-:Y:S02]  /*ca00*/  STG.E desc[UR10][R24.64+0x24], R5 ;  /* 0x0000240518007986 */ /* 0x0083e4000c10190a */
.L_x_338:
[----:B------:R-:W-:Y:S05]  /*ca10*/  BSYNC.RECONVERGENT B0 ;  /* 0x0000000000007941 */ /* 0x000fea0003800200 */
.L_x_337:
[----:B01----:R-:W0:Y:S08]  /*ca20*/  LDC.64 R4, c[0x0][0x3b8] ;  /* 0x0000ee00ff047b82 */ /* 0x003e300000000a00 */
[----:B------:R-:W-:Y:S06]  /*ca30*/  BAR.SYNC.DEFER_BLOCKING 0x0 ;  /* 0x0000000000007b1d */ /* 0x000fec0000010000 */
[----:B0-----:R-:W5:Y:S01]  /*ca40*/  LDG.E R4, desc[UR10][R4.64] ;  /* 0x0000000a04047981 */ /* 0x001f62000c1e1900 */
[----:B------:R-:W-:-:S06]  /*ca50*/  UIADD3 UR4, UPT, UPT, UR4, 0x1, URZ ;  /* 0x0000000104047890 */ /* 0x000fcc000fffe0ff */
[----:B-----5:R-:W-:-:S13]  /*ca60*/  ISETP.LE.AND P0, PT, R4, UR4, PT ;  /* 0x0000000404007c0c */ /* 0x020fda000bf03270 */
[----:B------:R-:W-:Y:S05]  /*ca70*/  @!P0 BRA `(.L_x_339) ;  /* 0xffffff3400c88947 */ /* 0x000fea000383ffff */
[----:B------:R-:W-:Y:S05]  /*ca80*/  EXIT ;  /* 0x000000000000794d */ /* 0x000fea0003800000 */
        .weak           $__internal_0_$__cuda_sm20_rcp_rn_f32_slowpath
        .type           $__internal_0_$__cuda_sm20_rcp_rn_f32_slowpath,@function
        .size           $__internal_0_$__cuda_sm20_rcp_rn_f32_slowpath,($__internal_1_$__cuda_sm20_sqrt_rn_f32_slowpath - $__internal_0_$__cuda_sm20_rcp_rn_f32_slowpath)
$__internal_0_$__cuda_sm20_rcp_rn_f32_slowpath:
[----:B------:R-:W-:Y:S01]  /*ca90*/  SHF.L.U32 R18, R5, 0x1, RZ ;  /* 0x0000000105127819 */ /* 0x000fe200000006ff */
[----:B------:R-:W-:Y:S03]  /*caa0*/  BSSY.RECONVERGENT B1, `(.L_x_340) ;  /* 0x0000030000017945 */ /* 0x000fe60003800200 */
[----:B------:R-:W-:-:S04]  /*cab0*/  SHF.R.U32.HI R18, RZ, 0x18, R18 ;  /* 0x00000018ff127819 */ /* 0x000fc80000011612 */
[----:B------:R-:W-:-:S13]  /*cac0*/  ISETP.NE.U32.AND P0, PT, R18, RZ, PT ;  /* 0x000000ff1200720c */ /* 0x000fda0003f05070 */
[----:B------:R-:W-:Y:S05]  /*cad0*/  @P0 BRA `(.L_x_341) ;  /* 0x0000000000280947 */ /* 0x000fea0003800000 */
[----:B------:R-:W-:-:S04]  /*cae0*/  SHF.L.U32 R16, R5, 0x1, RZ ;  /* 0x0000000105107819 */ /* 0x000fc800000006ff */
[----:B------:R-:W-:-:S13]  /*caf0*/  ISETP.NE.AND P0, PT, R16, RZ, PT ;  /* 0x000000ff1000720c */ /* 0x000fda0003f05270 */
[----:B------:R-:W-:Y:S01]  /*cb00*/  @P0 FFMA R17, R5, 1.84467440737095516160e+19, RZ ;  /* 0x5f80000005110823 */ /* 0x000fe200000000ff */
[----:B------:R-:W-:Y:S08]  /*cb10*/  @!P0 MUFU.RCP R18, R5 ;  /* 0x0000000500128308 */ /* 0x000ff00000001000 */
[----:B------:R-:W0:Y:S02]  /*cb20*/  @P0 MUFU.RCP R16, R17 ;  /* 0x0000001100100308 */ /* 0x000e240000001000 */
[----:B0-----:R-:W-:-:S04]  /*cb30*/  @P0 FFMA R19, R17, R16, -1 ;  /* 0xbf80000011130423 */ /* 0x001fc80000000010 */
[----:B------:R-:W-:-:S04]  /*cb40*/  @P0 FADD.FTZ R19, -R19, -RZ ;  /* 0x800000ff13130221 */ /* 0x000fc80000010100 */
[----:B------:R-:W-:-:S04]  /*cb50*/  @P0 FFMA R19, R16, R19, R16 ;  /* 0x0000001310130223 */ /* 0x000fc80000000010 */
[----:B------:R-:W-:Y:S01]  /*cb60*/  @P0 FFMA R18, R19, 1.84467440737095516160e+19, RZ ;  /* 0x5f80000013120823 */ /* 0x000fe200000000ff */
[----:B------:R-:W-:Y:S06]  /*cb70*/  BRA `(.L_x_342) ;  /* 0x0000000000887947 */ /* 0x000fec0003800000 */
.L_x_341:
[----:B------:R-:W-:-:S04]  /*cb80*/  IADD3 R16, PT, PT, R18, -0xfd, RZ ;  /* 0xffffff0312107810 */ /* 0x000fc80007ffe0ff */
[----:B------:R-:W-:-:S13]  /*cb90*/  ISETP.GT.U32.AND P0, PT, R16, 0x1, PT ;  /* 0x000000011000780c */ /* 0x000fda0003f04070 */
[----:B------:R-:W-:Y:S05]  /*cba0*/  @P0 BRA `(.L_x_343) ;  /* 0x0000000000780947 */ /* 0x000fea0003800000 */
[----:B------:R-:W-:Y:S02]  /*cbb0*/  LOP3.LUT R36, R5, 0x7fffff, RZ, 0xc0, !PT ;  /* 0x007fffff05247812 */ /* 0x000fe400078ec0ff */
[----:B------:R-:W-:Y:S02]  /*cbc0*/  IADD3 R18, PT, PT, R18, -0xfc, RZ ;  /* 0xffffff0412127810 */ /* 0x000fe40007ffe0ff */
[----:B------:R-:W-:-:S04]  /*cbd0*/  LOP3.LUT R36, R36, 0x3f800000, RZ, 0xfc, !PT ;  /* 0x3f80000024247812 */ /* 0x000fc800078efcff */
[----:B------:R-:W0:Y:S02]  /*cbe0*/  MUFU.RCP R17, R36 ;  /* 0x0000002400117308 */ /* 0x000e240000001000 */
[----:B0-----:R-:W-:-:S04]  /*cbf0*/  FFMA R20, R36, R17, -1 ;  /* 0xbf80000024147423 */ /* 0x001fc80000000011 */
[----:B------:R-:W-:-:S04]  /*cc00*/  FADD.FTZ R20, -R20, -RZ ;  /* 0x800000ff14147221 */ /* 0x000fc80000010100 */
[CCC-:B------:R-:W-:Y:S01]  /*cc10*/  FFMA.RM R19, R17.reuse, R20.reuse, R17.reuse ;  /* 0x0000001411137223 */ /* 0x1c0fe20000004011 */
[----:B------:R-:W-:-:S04]  /*cc20*/  FFMA.RP R20, R17, R20, R17 ;  /* 0x0000001411147223 */ /* 0x000fc80000008011 */
[C---:B------:R-:W-:Y:S02]  /*cc30*/  LOP3.LUT R17, R19.reuse, 0x7fffff, RZ, 0xc0, !PT ;  /* 0x007fffff13117812 */ /* 0x040fe400078ec0ff */
[----:B------:R-:W-:Y:S01]  /*cc40*/  FSETP.NEU.FTZ.AND P0, PT, R19, R20, PT ;  /* 0x000000141300720b */ /* 0x000fe20003f1d000 */
[----:B------:R-:W-:Y:S01]  /*cc50*/  HFMA2 R19, -RZ, RZ, 0, 1.78813934326171875e-07 ;  /* 0x00000003ff137431 */ /* 0x000fe200000001ff */
[----:B------:R-:W-:-:S04]  /*cc60*/  LOP3.LUT R17, R17, 0x800000, RZ, 0xfc, !PT ;  /* 0x0080000011117812 */ /* 0x000fc800078efcff */
[----:B------:R-:W-:Y:S02]  /*cc70*/  SHF.R.U32.HI R18, RZ, R18, R17 ;  /* 0x00000012ff127219 */ /* 0x000fe40000011611 */
[----:B------:R-:W-:-:S04]  /*cc80*/  SHF.L.U32 R20, R19, R16, RZ ;  /* 0x0000001013147219 */ /* 0x000fc800000006ff */
[----:B------:R-:W-:Y:S02]  /*cc90*/  LOP3.LUT R19, R20, R17, RZ, 0xc0, !PT ;  /* 0x0000001114137212 */ /* 0x000fe400078ec0ff */
[----:B------:R-:W-:Y:S02]  /*cca0*/  SEL R20, RZ, 0xffffffff, !P0 ;  /* 0xffffffffff147807 */ /* 0x000fe40004000000 */
[-C--:B------:R-:W-:Y:S02]  /*ccb0*/  SHF.R.U32.HI R19, RZ, R16.reuse, R19 ;  /* 0x00000010ff137219 */ /* 0x080fe40000011613 */
[----:B------:R-:W-:Y:S02]  /*ccc0*/  IADD3 R20, PT, PT, -R20, RZ, RZ ;  /* 0x000000ff14147210 */ /* 0x000fe40007ffe1ff */
[----:B------:R-:W-:Y:S02]  /*ccd0*/  LOP3.LUT P0, RZ, R19, 0x1, RZ, 0xc0, !PT ;  /* 0x0000000113ff7812 */ /* 0x000fe4000780c0ff */
[----:B------:R-:W-:-:S02]  /*cce0*/  LOP3.LUT P1, RZ, R20, R16, R17, 0xf8, !PT ;  /* 0x0000001014ff7212 */ /* 0x000fc4000782f811 */
[----:B------:R-:W-:-:S04]  /*ccf0*/  LOP3.LUT P2, RZ, R19, 0x2, RZ, 0xc0, !PT ;  /* 0x0000000213ff7812 */ /* 0x000fc8000784c0ff */
[----:B------:R-:W-:Y:S02]  /*cd00*/  PLOP3.LUT P0, PT, P0, P1, P2, 0xe0, 0x0 ;  /* 0x000000000000781c */ /* 0x000fe40000703c20 */
[----:B------:R-:W-:Y:S02]  /*cd10*/  LOP3.LUT P1, RZ, R5, 0x7fffff, RZ, 0xc0, !PT ;  /* 0x007fffff05ff7812 */ /* 0x000fe4000782c0ff */
[----:B------:R-:W-:-:S04]  /*cd20*/  SEL R16, RZ, 0x1, !P0 ;  /* 0x00000001ff107807 */ /* 0x000fc80004000000 */
[----:B------:R-:W-:-:S04]  /*cd30*/  IADD3 R16, PT, PT, -R16, RZ, RZ ;  /* 0x000000ff10107210 */ /* 0x000fc80007ffe1ff */
[----:B------:R-:W-:-:S13]  /*cd40*/  ISETP.GE.AND P0, PT, R16, RZ, PT ;  /* 0x000000ff1000720c */ /* 0x000fda0003f06270 */
[----:B------:R-:W-:-:S04]  /*cd50*/  @!P0 IADD3 R18, PT, PT, R18, 0x1, RZ ;  /* 0x0000000112128810 */ /* 0x000fc80007ffe0ff */
[----:B------:R-:W-:-:S04]  /*cd60*/  @!P1 SHF.L.U32 R18, R18, 0x1, RZ ;  /* 0x0000000112129819 */ /* 0x000fc800000006ff */
[----:B------:R-:W-:Y:S01]  /*cd70*/  LOP3.LUT R18, R18, 0x80000000, R5, 0xf8, !PT ;  /* 0x8000000012127812 */ /* 0x000fe200078ef805 */
[----:B------:R-:W-:Y:S06]  /*cd80*/  BRA `(.L_x_342) ;  /* 0x0000000000047947 */ /* 0x000fec0003800000 */
.L_x_343:
[----:B------:R0:W1:Y:S02]  /*cd90*/  MUFU.RCP R18, R5 ;  /* 0x0000000500127308 */ /* 0x0000640000001000 */
.L_x_342:
[----:B------:R-:W-:Y:S05]  /*cda0*/  BSYNC.RECONVERGENT B1 ;  /* 0x0000000000017941 */ /* 0x000fea0003800200 */
.L_x_340:
[----:B------:R-:W-:Y:S01]  /*cdb0*/  HFMA2 R17, -RZ, RZ, 0, 0 ;  /* 0x00000000ff117431 */ /* 0x000fe200000001ff */
[----:B------:R-:W-:-:S04]  /*cdc0*/  MOV R16, R12 ;  /* 0x0000000c00107202 */ /* 0x000fc80000000f00 */
[----:B01----:R-:W-:Y:S05]  /*cdd0*/  RET.REL.NODEC R16 `(_Z55track_multi_particle_beamlime_for_magnet_with_single_qsPfS_S_S_PiS_S_S0_) ;  /* 0xffffff3010887950 */ /* 0x003fea0003c3ffff */
        .weak           $__internal_1_$__cuda_sm20_sqrt_rn_f32_slowpath
        .type           $__internal_1_$__cuda_sm20_sqrt_rn_f32_slowpath,@function
        .size           $__internal_1_$__cuda_sm20_sqrt_rn_f32_slowpath,($__internal_2_$__cuda_sm3x_div_rn_noftz_f32_slowpath - $__internal_1_$__cuda_sm20_sqrt_rn_f32_slowpath)
$__internal_1_$__cuda_sm20_sqrt_rn_f32_slowpath:
[----:B------:R-:W-:-:S13]  /*cde0*/  LOP3.LUT P0, RZ, R5, 0x7fffffff, RZ, 0xc0, !PT ;  /* 0x7fffffff05ff7812 */ /* 0x000fda000780c0ff */
[----:B------:R-:W-:Y:S01]  /*cdf0*/  @!P0 MOV R16, R5 ;  /* 0x0000000500108202 */ /* 0x000fe20000000f00 */
[----:B------:R-:W-:Y:S06]  /*ce00*/  @!P0 BRA `(.L_x_344) ;  /* 0x0000000000408947 */ /* 0x000fec0003800000 */
[----:B------:R-:W-:-:S13]  /*ce10*/  FSETP.GEU.FTZ.AND P0, PT, R5, RZ, PT ;  /* 0x000000ff0500720b */ /* 0x000fda0003f1e000 */
[----:B------:R-:W-:Y:S01]  /*ce20*/  @!P0 MOV R16, 0x7fffffff ;  /* 0x7fffffff00108802 */ /* 0x000fe20000000f00 */
[----:B------:R-:W-:Y:S06]  /*ce30*/  @!P0 BRA `(.L_x_344) ;  /* 0x0000000000348947 */ /* 0x000fec0003800000 */
[----:B------:R-:W-:-:S13]  /*ce40*/  FSETP.GTU.FTZ.AND P0, PT, |R5|, +INF , PT ;  /* 0x7f8000000500780b */ /* 0x000fda0003f1c200 */
[----:B------:R-:W-:Y:S01]  /*ce50*/  @P0 FADD.FTZ R16, R5, 1 ;  /* 0x3f80000005100421 */ /* 0x000fe20000010000 */
[----:B------:R-:W-:Y:S06]  /*ce60*/  @P0 BRA `(.L_x_344) ;  /* 0x0000000000280947 */ /* 0x000fec0003800000 */
[----:B------:R-:W-:-:S13]  /*ce70*/  FSETP.NEU.FTZ.AND P0, PT, |R5|, +INF , PT ;  /* 0x7f8000000500780b */ /* 0x000fda0003f1d200 */
[----:B------:R-:W-:-:S04]  /*ce80*/  @P0 FFMA R19, R5, 1.84467440737095516160e+19, RZ ;  /* 0x5f80000005130823 */ /* 0x000fc800000000ff */
[----:B------:R-:W0:Y:S02]  /*ce90*/  @P0 MUFU.RSQ R18, R19 ;  /* 0x0000001300120308 */ /* 0x000e240000001400 */
[----:B0-----:R-:W-:Y:S01]  /*cea0*/  @P0 FMUL.FTZ R16, R19, R18 ;  /* 0x0000001213100220 */ /* 0x001fe20000410000 */
[----:B------:R-:W-:-:S03]  /*ceb0*/  @P0 FMUL.FTZ R18, R18, 0.5 ;  /* 0x3f00000012120820 */ /* 0x000fc60000410000 */
[----:B------:R-:W-:-:S04]  /*cec0*/  @P0 FADD.FTZ R17, -R16, -RZ ;  /* 0x800000ff10110221 */ /* 0x000fc80000010100 */
[----:B------:R-:W-:-:S04]  /*ced0*/  @P0 FFMA R17, R16, R17, R19 ;  /* 0x0000001110110223 */ /* 0x000fc80000000013 */
[----:B------:R-:W-:Y:S01]  /*cee0*/  @P0 FFMA R17, R17, R18, R16 ;  /* 0x0000001211110223 */ /* 0x000fe20000000010 */
[----:B------:R-:W-:-:S03]  /*cef0*/  @!P0 MOV R16, R5 ;  /* 0x0000000500108202 */ /* 0x000fc60000000f00 */
[----:B------:R-:W-:-:S07]  /*cf00*/  @P0 FMUL.FTZ R16, R17, 2.3283064365386962891e-10 ;  /* 0x2f80000011100820 */ /* 0x000fce0000410000 */
.L_x_344:
[----:B------:R-:W-:Y:S01]  /*cf10*/  HFMA2 R19, -RZ, RZ, 0, 0 ;  /* 0x00000000ff137431 */ /* 0x000fe200000001ff */
[----:B------:R-:W-:-:S04]  /*cf20*/  MOV R18, R12 ;  /* 0x0000000c00127202 */ /* 0x000fc80000000f00 */
[----:B------:R-:W-:Y:S05]  /*cf30*/  RET.REL.NODEC R18 `(_Z55track_multi_particle_beamlime_for_magnet_with_single_qsPfS_S_S_PiS_S_S0_) ;  /* 0xffffff3012307950 */ /* 0x000fea0003c3ffff */
        .weak           $__internal_2_$__cuda_sm3x_div_rn_noftz_f32_slowpath
        .type           $__internal_2_$__cuda_sm3x_div_rn_noftz_f32_slowpath,@function
        .size           $__internal_2_$__cuda_sm3x_div_rn_noftz_f32_slowpath,(.L_x_1065 - $__internal_2_$__cuda_sm3x_div_rn_noftz_f32_slowpath)
$__internal_2_$__cuda_sm3x_div_rn_noftz_f32_slowpath:
[----:B------:R-:W-:Y:S02]  /*cf40*/  SHF.R.U32.HI R16, RZ, 0x17, R12 ;  /* 0x00000017ff107819 */ /* 0x000fe4000001160c */
[----:B------:R-:W-:Y:S02]  /*cf50*/  SHF.R.U32.HI R15, RZ, 0x17, R5 ;  /* 0x00000017ff0f7819 */ /* 0x000fe40000011605 */
[----:B------:R-:W-:Y:S02]  /*cf60*/  LOP3.LUT R21, R16, 0xff, RZ, 0xc0, !PT ;  /* 0x000000ff10157812 */ /* 0x000fe400078ec0ff */
[----:B------:R-:W-:Y:S02]  /*cf70*/  LOP3.LUT R19, R15, 0xff, RZ, 0xc0, !PT ;  /* 0x000000ff0f137812 */ /* 0x000fe400078ec0ff */
[----:B------:R-:W-:Y:S02]  /*cf80*/  IADD3 R17, PT, PT, R21, -0x1, RZ ;  /* 0xffffffff15117810 */ /* 0x000fe40007ffe0ff */
[----:B------:R-:W-:-:S02]  /*cf90*/  IADD3 R16, PT, PT, R19, -0x1, RZ ;  /* 0xffffffff13107810 */ /* 0x000fc40007ffe0ff */
[----:B------:R-:W-:-:S04]  /*cfa0*/  ISETP.GT.U32.AND P0, PT, R17, 0xfd, PT ;  /* 0x000000fd1100780c */ /* 0x000fc80003f04070 */
[----:B------:R-:W-:-:S13]  /*cfb0*/  ISETP.GT.U32.OR P0, PT, R16, 0xfd, P0 ;  /* 0x000000fd1000780c */ /* 0x000fda0000704470 */
[----:B------:R-:W-:Y:S01]  /*cfc0*/  @!P0 MOV R15, RZ ;  /* 0x000000ff000f8202 */ /* 0x000fe20000000f00 */
[----:B------:R-:W-:Y:S06]  /*cfd0*/  @!P0 BRA `(.L_x_345) ;  /* 0x00000000005c8947 */ /* 0x000fec0003800000 */
[----:B------:R-:W-:Y:S02]  /*cfe0*/  FSETP.GTU.FTZ.AND P0, PT, |R5|, +INF , PT ;  /* 0x7f8000000500780b */ /* 0x000fe40003f1c200 */
[----:B------:R-:W-:-:S04]  /*cff0*/  FSETP.GTU.FTZ.AND P1, PT, |R12|, +INF , PT ;  /* 0x7f8000000c00780b */ /* 0x000fc80003f3c200 */
[----:B------:R-:W-:-:S13]  /*d000*/  PLOP3.LUT P0, PT, P0, P1, PT, 0xf8, 0x8f ;  /* 0x00000000008f781c */ /* 0x000fda0000703f70 */
[----:B------:R-:W-:Y:S05]  /*d010*/  @P0 BRA `(.L_x_346) ;  /* 0x0000000400540947 */ /* 0x000fea0003800000 */
[----:B------:R-:W-:-:S13]  /*d020*/  LOP3.LUT P0, RZ, R12, 0x7fffffff, R5, 0xc8, !PT ;  /* 0x7fffffff0cff7812 */ /* 0x000fda000780c805 */
[----:B------:R-:W-:Y:S05]  /*d030*/  @!P0 BRA `(.L_x_347) ;  /* 0x0000000400408947 */ /* 0x000fea0003800000 */
[C---:B------:R-:W-:Y:S02]  /*d040*/  FSETP.NEU.FTZ.AND P0, PT, |R5|.reuse, +INF , PT ;  /* 0x7f8000000500780b */ /* 0x040fe40003f1d200 */
[----:B------:R-:W-:Y:S02]  /*d050*/  FSETP.NEU.FTZ.AND P3, PT, |R12|, +INF , PT ;  /* 0x7f8000000c00780b */ /* 0x000fe40003f7d200 */
[----:B------:R-:W-:-:S11]  /*d060*/  FSETP.NEU.FTZ.AND P1, PT, |R5|, +INF , PT ;  /* 0x7f8000000500780b */ /* 0x000fd60003f3d200 */
[----:B------:R-:W-:Y:S05]  /*d070*/  @!P3 BRA !P0, `(.L_x_347) ;  /* 0x000000040030b947 */ /* 0x000fea0004000000 */
[----:B------:R-:W-:-:S04]  /*d080*/  LOP3.LUT P0, RZ, R5, 0x7fffffff, RZ, 0xc0, !PT ;  /* 0x7fffffff05ff7812 */ /* 0x000fc8000780c0ff */
[----:B------:R-:W-:-:S13]  /*d090*/  PLOP3.LUT P0, PT, P3, P0, PT, 0x2f, 0xf2 ;  /* 0x0000000000f2781c */ /* 0x000fda0001f00577 */
[----:B------:R-:W-:Y:S05]  /*d0a0*/  @P0 BRA `(.L_x_348) ;  /* 0x0000000400180947 */ /* 0x000fea0003800000 */
[----:B------:R-:W-:-:S04]  /*d0b0*/  LOP3.LUT P0, RZ, R12, 0x7fffffff, RZ, 0xc0, !PT ;  /* 0x7fffffff0cff7812 */ /* 0x000fc8000780c0ff */
[----:B------:R-:W-:-:S13]  /*d0c0*/  PLOP3.LUT P0, PT, P1, P0, PT, 0x2f, 0xf2 ;  /* 0x0000000000f2781c */ /* 0x000fda0000f00577 */
[----:B------:R-:W-:Y:S05]  /*d0d0*/  @P0 BRA `(.L_x_349) ;  /* 0x0000000000fc0947 */ /* 0x000fea0003800000 */
[----:B------:R-:W-:Y:S02]  /*d0e0*/  ISETP.GE.AND P0, PT, R16, RZ, PT ;  /* 0x000000ff1000720c */ /* 0x000fe40003f06270 */
[----:B------:R-:W-:-:S11]  /*d0f0*/  ISETP.GE.AND P1, PT, R17, RZ, PT ;  /* 0x000000ff1100720c */ /* 0x000fd60003f26270 */
[----:B------:R-:W-:Y:S01]  /*d100*/  @P0 MOV R15, RZ ;  /* 0x000000ff000f0202 */ /* 0x000fe20000000f00 */
[----:B------:R-:W-:Y:S01]  /*d110*/  @!P0 FFMA R5, R5, 1.84467440737095516160e+19, RZ ;  /* 0x5f80000005058823 */ /* 0x000fe200000000ff */
[----:B------:R-:W-:Y:S01]  /*d120*/  @!P0 MOV R15, 0xffffffc0 ;  /* 0xffffffc0000f8802 */ /* 0x000fe20000000f00 */
[----:B------:R-:W-:-:S03]  /*d130*/  @!P1 FFMA R12, R12, 1.84467440737095516160e+19, RZ ;  /* 0x5f8000000c0c9823 */ /* 0x000fc600000000ff */
[----:B------:R-:W-:-:S07]  /*d140*/  @!P1 IADD3 R15, PT, PT, R15, 0x40, RZ ;  /* 0x000000400f0f9810 */ /* 0x000fce0007ffe0ff */
.L_x_345:
[----:B------:R-:W-:-:S04]  /*d150*/  LEA R17, R21, 0xc0800000, 0x17 ;  /* 0xc080000015117811 */ /* 0x000fc800078eb8ff */
[----:B------:R-:W-:Y:S02]  /*d160*/  IADD3 R17, PT, PT, -R17, R12, RZ ;  /* 0x0000000c11117210 */ /* 0x000fe40007ffe1ff */
[----:B------:R-:W-:Y:S02]  /*d170*/  IADD3 R12, PT, PT, R19, -0x7f, RZ ;  /* 0xffffff81130c7810 */ /* 0x000fe40007ffe0ff */
[----:B------:R-:W0:Y:S01]  /*d180*/  MUFU.RCP R16, R17 ;  /* 0x0000001100107308 */ /* 0x000e220000001000 */
[----:B------:R-:W-:Y:S02]  /*d190*/  FADD.FTZ R18, -R17, -RZ ;  /* 0x800000ff11127221 */ /* 0x000fe40000010100 */
[C---:B------:R-:W-:Y:S01]  /*d1a0*/  IMAD R5, R12.reuse, -0x800000, R5 ;  /* 0xff8000000c057824 */ /* 0x040fe200078e0205 */
[----:B------:R-:W-:-:S04]  /*d1b0*/  IADD3 R12, PT, PT, R12, 0x7f, -R21 ;  /* 0x0000007f0c0c7810 */ /* 0x000fc80007ffe815 */
[----:B------:R-:W-:Y:S01]  /*d1c0*/  IADD3 R12, PT, PT, R12, R15, RZ ;  /* 0x0000000f0c0c7210 */ /* 0x000fe20007ffe0ff */
[----:B0-----:R-:W-:-:S04]  /*d1d0*/  FFMA R19, R16, R18, 1 ;  /* 0x3f80000010137423 */ /* 0x001fc80000000012 */
[----:B------:R-:W-:-:S04]  /*d1e0*/  FFMA R23, R16, R19, R16 ;  /* 0x0000001310177223 */ /* 0x000fc80000000010 */
[----:B------:R-:W-:-:S04]  /*d1f0*/  FFMA R16, R5, R23, RZ ;  /* 0x0000001705107223 */ /* 0x000fc800000000ff */
[----:B------:R-:W-:-:S04]  /*d200*/  FFMA R19, R18, R16, R5 ;  /* 0x0000001012137223 */ /* 0x000fc80000000005 */
[----:B------:R-:W-:-:S04]  /*d210*/  FFMA R20, R23, R19, R16 ;  /* 0x0000001317147223 */ /* 0x000fc80000000010 */
[----:B------:R-:W-:-:S04]  /*d220*/  FFMA R19, R18, R20, R5 ;  /* 0x0000001412137223 */ /* 0x000fc80000000005 */
[----:B------:R-:W-:-:S05]  /*d230*/  FFMA R16, R23, R19, R20 ;  /* 0x0000001317107223 */ /* 0x000fca0000000014 */
[----:B------:R-:W-:-:S04]  /*d240*/  SHF.R.U32.HI R5, RZ, 0x17, R16 ;  /* 0x00000017ff057819 */ /* 0x000fc80000011610 */
[----:B------:R-:W-:-:S04]  /*d250*/  LOP3.LUT R5, R5, 0xff, RZ, 0xc0, !PT ;  /* 0x000000ff05057812 */ /* 0x000fc800078ec0ff */
[----:B------:R-:W-:-:S04]  /*d260*/  IADD3 R17, PT, PT, R5, R12, RZ ;  /* 0x0000000c05117210 */ /* 0x000fc80007ffe0ff */
[----:B------:R-:W-:-:S04]  /*d270*/  IADD3 R5, PT, PT, R17, -0x1, RZ ;  /* 0xffffffff11057810 */ /* 0x000fc80007ffe0ff */
[----:B------:R-:W-:-:S13]  /*d280*/  ISETP.GE.U32.AND P0, PT, R5, 0xfe, PT ;  /* 0x000000fe0500780c */ /* 0x000fda0003f06070 */
[----:B------:R-:W-:Y:S05]  /*d290*/  @!P0 BRA `(.L_x_350) ;  /* 0x0000000000808947 */ /* 0x000fea0003800000 */
[----:B------:R-:W-:-:S13]  /*d2a0*/  ISETP.GT.AND P0, PT, R17, 0xfe, PT ;  /* 0x000000fe1100780c */ /* 0x000fda0003f04270 */
[----:B------:R-:W-:Y:S05]  /*d2b0*/  @P0 BRA `(.L_x_351) ;  /* 0x00000000006c0947 */ /* 0x000fea0003800000 */
[----:B------:R-:W-:-:S13]  /*d2c0*/  ISETP.GE.AND P0, PT, R17, 0x1, PT ;  /* 0x000000011100780c */ /* 0x000fda0003f06270 */
[----:B------:R-:W-:Y:S05]  /*d2d0*/  @P0 BRA `(.L_x_352) ;  /* 0x0000000000740947 */ /* 0x000fea0003800000 */
[----:B------:R-:W-:Y:S02]  /*d2e0*/  ISETP.GE.AND P0, PT, R17, -0x18, PT ;  /* 0xffffffe81100780c */ /* 0x000fe40003f06270 */
[----:B------:R-:W-:-:S11]  /*d2f0*/  LOP3.LUT R16, R16, 0x80000000, RZ, 0xc0, !PT ;  /* 0x8000000010107812 */ /* 0x000fd600078ec0ff */
[----:B------:R-:W-:Y:S05]  /*d300*/  @!P0 BRA `(.L_x_352) ;  /* 0x0000000000688947 */ /* 0x000fea0003800000 */
[-CC-:B------:R-:W-:Y:S01]  /*d310*/  FFMA.RZ R5, R23, R19.reuse, R20.reuse ;  /* 0x0000001317057223 */ /* 0x180fe2000000c014 */
[----:B------:R-:W-:Y:S01]  /*d320*/  IADD3 R18, PT, PT, R17, 0x20, RZ ;  /* 0x0000002011127810 */ /* 0x000fe20007ffe0ff */
[-CC-:B------:R-:W-:Y:S01]  /*d330*/  FFMA.RM R12, R23, R19.reuse, R20.reuse ;  /* 0x00000013170c7223 */ /* 0x180fe20000004014 */
[----:B------:R-:W-:Y:S02]  /*d340*/  ISETP.NE.AND P3, PT, R17, RZ, PT ;  /* 0x000000ff1100720c */ /* 0x000fe40003f65270 */
[----:B------:R-:W-:Y:S01]  /*d350*/  LOP3.LUT R15, R5, 0x7fffff, RZ, 0xc0, !PT ;  /* 0x007fffff050f7812 */ /* 0x000fe200078ec0ff */
[----:B------:R-:W-:Y:S01]  /*d360*/  FFMA.RP R5, R23, R19, R20 ;  /* 0x0000001317057223 */ /* 0x000fe20000008014 */
[----:B------:R-:W-:Y:S02]  /*d370*/  ISETP.NE.AND P1, PT, R17, RZ, PT ;  /* 0x000000ff1100720c */ /* 0x000fe40003f25270 */
[----:B------:R-:W-:Y:S02]  /*d380*/  LOP3.LUT R15, R15, 0x800000, RZ, 0xfc, !PT ;  /* 0x008000000f0f7812 */ /* 0x000fe400078efcff */
[----:B------:R-:W-:-:S02]  /*d390*/  IADD3 R17, PT, PT, -R17, RZ, RZ ;  /* 0x000000ff11117210 */ /* 0x000fc40007ffe1ff */
[----:B------:R-:W-:Y:S02]  /*d3a0*/  SHF.L.U32 R18, R15, R18, RZ ;  /* 0x000000120f127219 */ /* 0x000fe400000006ff */
[----:B------:R-:W-:Y:S02]  /*d3b0*/  FSETP.NEU.FTZ.AND P0, PT, R5, R12, PT ;  /* 0x0000000c0500720b */ /* 0x000fe40003f1d000 */
[----:B------:R-:W-:Y:S02]  /*d3c0*/  SEL R12, R17, RZ, P3 ;  /* 0x000000ff110c7207 */ /* 0x000fe40001800000 */
[----:B------:R-:W-:Y:S02]  /*d3d0*/  ISETP.NE.AND P1, PT, R18, RZ, P1 ;  /* 0x000000ff1200720c */ /* 0x000fe40000f25270 */
[----:B------:R-:W-:Y:S02]  /*d3e0*/  SHF.R.U32.HI R12, RZ, R12, R15 ;  /* 0x0000000cff0c7219 */ /* 0x000fe4000001160f */
[----:B------:R-:W-:-:S02]  /*d3f0*/  PLOP3.LUT P0, PT, P0, P1, PT, 0xf8, 0x8f ;  /* 0x00000000008f781c */ /* 0x000fc40000703f70 */
[----:B------:R-:W-:Y:S02]  /*d400*/  SHF.R.U32.HI R18, RZ, 0x1, R12 ;  /* 0x00000001ff127819 */ /* 0x000fe4000001160c */
[----:B------:R-:W-:-:S04]  /*d410*/  SEL R5, RZ, 0x1, !P0 ;  /* 0x00000001ff057807 */ /* 0x000fc80004000000 */
[----:B------:R-:W-:-:S04]  /*d420*/  LOP3.LUT R5, R5, 0x1, R18, 0xf8, !PT ;  /* 0x0000000105057812 */ /* 0x000fc800078ef812 */
[----:B------:R-:W-:-:S04]  /*d430*/  LOP3.LUT R5, R5, R12, RZ, 0xc0, !PT ;  /* 0x0000000c05057212 */ /* 0x000fc800078ec0ff */
[----:B------:R-:W-:-:S04]  /*d440*/  IADD3 R5, PT, PT, R18, R5, RZ ;  /* 0x0000000512057210 */ /* 0x000fc80007ffe0ff */
[----:B------:R-:W-:Y:S01]  /*d450*/  LOP3.LUT R16, R5, R16, RZ, 0xfc, !PT ;  /* 0x0000001005107212 */ /* 0x000fe200078efcff */
[----:B------:R-:W-:Y:S06]  /*d460*/  BRA `(.L_x_352) ;  /* 0x0000000000107947 */ /* 0x000fec0003800000 */
.L_x_351:
[----:B------:R-:W-:-:S04]  /*d470*/  LOP3.LUT R16, R16, 0x80000000, RZ, 0xc0, !PT ;  /* 0x8000000010107812 */ /* 0x000fc800078ec0ff */
[----:B------:R-:W-:Y:S01]  /*d480*/  LOP3.LUT R16, R16, 0x7f800000, RZ, 0xfc, !PT ;  /* 0x7f80000010107812 */ /* 0x000fe200078efcff */
[----:B------:R-:W-:Y:S06]  /*d490*/  BRA `(.L_x_352) ;  /* 0x0000000000047947 */ /* 0x000fec0003800000 */
.L_x_350:
[----:B------:R-:W-:-:S07]  /*d4a0*/  LEA R16, R12, R16, 0x17 ;  /* 0x000000100c107211 */ /* 0x000fce00078eb8ff */
.L_x_352:
[----:B------:R-:W-:Y:S01]  /*d4b0*/  R2UR UR5, R16 ;  /* 0x00000000100572ca */ /* 0x000fe200000e0000 */
[----:B------:R-:W-:-:S14]  /*d4c0*/  BRA `(.L_x_353) ;  /* 0x0000000000307947 */ /* 0x000fdc0003800000 */
.L_x_349:
[----:B------:R-:W-:-:S04]  /*d4d0*/  LOP3.LUT R5, R12, 0x80000000, R5, 0x48, !PT ;  /* 0x800000000c057812 */ /* 0x000fc800078e4805 */
[----:B------:R-:W-:-:S04]  /*d4e0*/  LOP3.LUT R5, R5, 0x7f800000, RZ, 0xfc, !PT ;  /* 0x7f80000005057812 */ /* 0x000fc800078efcff */
[----:B------:R-:W-:Y:S01]  /*d4f0*/  R2UR UR5, R5 ;  /* 0x00000000050572ca */ /* 0x000fe200000e0000 */
[----:B------:R-:W-:-:S14]  /*d500*/  BRA `(.L_x_353) ;  /* 0x0000000000207947 */ /* 0x000fdc0003800000 */
.L_x_348:
[----:B------:R-:W-:-:S04]  /*d510*/  LOP3.LUT R5, R12, 0x80000000, R5, 0x48, !PT ;  /* 0x800000000c057812 */ /* 0x000fc800078e4805 */
[----:B------:R-:W-:Y:S01]  /*d520*/  R2UR UR5, R5 ;  /* 0x00000000050572ca */ /* 0x000fe200000e0000 */
[----:B------:R-:W-:-:S14]  /*d530*/  BRA `(.L_x_353) ;  /* 0x0000000000147947 */ /* 0x000fdc0003800000 */
.L_x_347:
[----:B------:R-:W0:Y:S02]  /*d540*/  MUFU.RSQ R5, -QNAN ;  /* 0xffc0000000057908 */ /* 0x000e240000001400 */
[----:B0-----:R-:W-:Y:S01]  /*d550*/  R2UR UR5, R5 ;  /* 0x00000000050572ca */ /* 0x001fe200000e0000 */
[----:B------:R-:W-:-:S14]  /*d560*/  BRA `(.L_x_353) ;  /* 0x0000000000087947 */ /* 0x000fdc0003800000 */
.L_x_346:
[----:B------:R-:W-:-:S05]  /*d570*/  FADD.FTZ R12, R5, R12 ;  /* 0x0000000c050c7221 */ /* 0x000fca0000010000 */
[----:B------:R-:W-:-:S15]  /*d580*/  R2UR UR5, R12 ;  /* 0x000000000c0572ca */ /* 0x000fde00000e0000 */
.L_x_353:
[----:B------:R-:W-:-:S04]  /*d590*/  HFMA2 R15, -RZ, RZ, 0, 0 ;  /* 0x00000000ff0f7431 */ /* 0x000fc800000001ff */
[----:B------:R-:W-:Y:S05]  /*d5a0*/  RET.REL.NODEC R14 `(_Z55track_multi_particle_beamlime_for_magnet_with_single_qsPfS_S_S_PiS_S_S0_) ;  /* 0xffffff280e947950 */ /* 0x000fea0003c3ffff */
.L_x_354:
[----:B------:R-:W-:-:S00]  /*d5b0*/  BRA `(.L_x_354) ;  /* 0xfffffffc00fc7947 */ /* 0x000fc0000383ffff */
[----:B------:R-:W-:-:S00]  /*d5c0*/  NOP ;  /* 0x0000000000007918 */ /* 0x000fc00000000000 */
        /* <DEDUP_REMOVED lines=11> */
.L_x_1065:


//--------------------- .text._Z48track_multi_particle_for_magnet_with_single_qs_gPfS_S_S_PiS_S_S0_ --------------------------
	.section	.text._Z48track_multi_particle_for_magnet_with_single_qs_gPfS_S_S_PiS_S_S0_,"ax",@progbits
	.align	128
        .global         _Z48track_multi_particle_for_magnet_with_single_qs_gPfS_S_S_PiS_S_S0_
        .type           _Z48track_multi_particle_for_magnet_with_single_qs_gPfS_S_S_PiS_S_S0_,@function
        .size           _Z48track_multi_particle_for_magnet_with_single_qs_gPfS_S_S_PiS_S_S0_,(.L_x_1068 - _Z48track_multi_particle_for_magnet_with_single_qs_gPfS_S_S_PiS_S_S0_)
        .other          _Z48track_multi_particle_for_magnet_with_single_qs_gPfS_S_S_PiS_S_S0_,@"STO_CUDA_ENTRY STV_DEFAULT"
_Z48track_multi_particle_for_magnet_with_single_qs_gPfS_S_S_PiS_S_S0_:
.text._Z48track_multi_particle_for_magnet_with_single_qs_gPfS_S_S_PiS_S_S0_:
[----:B------:R-:W-:Y:S08]  /*0000*/  LDC R1, c[0x0][0x37c] ;  /* 0x0000df00ff017b82 */ /* 0x000ff00000000800 */
[----:B------:R-:W0:Y:S01]  /*0010*/  LDC.64 R2, c[0x0][0x3b8] ;  /* 0x0000ee00ff027b82 */ /* 0x000e220000000a00 */
[----:B------:R-:W0:Y:S02]  /*0020*/  LDCU.64 UR12, c[0x0][0x358] ;  /* 0x00006b00ff0c77ac */ /* 0x000e240008000a00 */
[----:B0-----:R-:W2:Y:S02]  /*0030*/  LDG.E R2, desc[UR12][R2.64] ;  /* 0x0000000c02027981 */ /* 0x001ea4000c1e1900 */
[----:B--2---:R-:W-:-:S13]  /*0040*/  ISETP.GE.AND P0, PT, R2, 0x1, PT ;  /* 0x000000010200780c */ /* 0x004fda0003f06270 */
[----:B------:R-:W-:Y:S05]  /*0050*/  @!P0 EXIT ;  /* 0x000000000000894d */ /* 0x000fea0003800000 */
[----:B------:R-:W0:Y:S01]  /*0060*/  S2R R17, SR_CgaCtaId ;  /* 0x0000000000117919 */ /* 0x000e220000008800 */
[----:B------:R-:W-:Y:S01]  /*0070*/  MOV R2, 0x400 ;  /* 0x0000040000027802 */ /* 0x000fe20000000f00 */
[----:B------:R-:W-:Y:S01]  /*0080*/  UMOV UR4, URZ ;  /* 0x000000ff00047c82 */ /* 0x000fe20008000000 */
[----:B------:R-:W1:Y:S02]  /*0090*/  S2R R0, SR_TID.X ;  /* 0x0000000000007919 */ /* 0x000e640000002100 */
[----:B0-----:R-:W-:Y:S02]  /*00a0*/  LEA R17, R17, R2, 0x18 ;  /* 0x0000000211117211 */ /* 0x001fe400078ec0ff */
[----:B-1----:R-:W-:-:S03]  /*00b0*/  LEA R2, R0, R0, 0x1 ;  /* 0x0000000000027211 */ /* 0x002fc600078e08ff */
[----:B------:R-:W-:Y:S01]  /*00c0*/  IMAD R17, R0, 0xc, R17 ;  /* 0x0000000c00117824 */ /* 0x000fe200078e0211 */
[----:B------:R-:W-:-:S07]  /*00d0*/  IADD3 R3, PT, PT, R2, 0xc00, RZ ;  /* 0x00000c0002037810 */ /* 0x000fce0007ffe0ff */
.L_x_694:
[----:B------:R-:W0:Y:S01]  /*00e0*/  LDCU.64 UR6, c[0x0][0x3b0] ;  /* 0x00007600ff0677ac */ /* 0x000e220008000a00 */
[----:B------:R-:W1:Y:S01]  /*00f0*/  LDC.64 R4, c[0x0][0x380] ;  /* 0x0000e000ff047b82 */ /* 0x000e620000000a00 */
[----:B------:R-:W-:-:S04]  /*0100*/  UIMAD UR5, UR4, 0xa, URZ ;  /* 0x0000000a040578a4 */ /* 0x000fc8000f8e02ff */
[----:B0-----:R-:W-:-:S06]  /*0110*/  UIMAD.WIDE.U32 UR6, UR5, 0x4, UR6 ;  /* 0x00000004050678a5 */ /* 0x001fcc000f8e0006 */
[----:B------:R-:W-:Y:S01]  /*0120*/  MOV R9, UR7 ;  /* 0x0000000700097c02 */ /* 0x000fe20008000f00 */
[----:B-12---:R-:W2:Y:S01]  /*0130*/  LDG.E R4, desc[UR12][R4.64] ;  /* 0x0000000c04047981 */ /* 0x006ea2000c1e1900 */
[----:B------:R-:W-:-:S05]  /*0140*/  MOV R8, UR6 ;  /* 0x0000000600087c02 */ /* 0x000fca0008000f00 */
[----:B------:R-:W3:Y:S01]  /*0150*/  LDG.E R9, desc[UR12][R8.64+0x20] ;  /* 0x0000200c08097981 */ /* 0x000ee2000c1e1900 */
        /* <DEDUP_REMOVED lines=11> */
[----:B------:R-:W-:Y:S05]  /*0210*/  CALL.REL.NOINC `($__internal_5_$__cuda_sm3x_div_rn_noftz_f32_slowpath) ;  /* 0x000000cc00947944 */ /* 0x000fea0003c00000 */
[----:B------:R-:W-:-:S07]  /*0220*/  MOV R7, UR5 ;  /* 0x0000000500077c02 */ /* 0x000fce0008000f00 */
.L_x_355:
        /* <DEDUP_REMOVED lines=10> */
[----:B------:R-:W-:-:S07]  /*02d0*/  MOV R6, 0x2f0 ;  /* 0x000002f000067802 */ /* 0x000fce0000000f00 */
[----:B------:R-:W-:Y:S05]  /*02e0*/  CALL.REL.NOINC `($__internal_5_$__cuda_sm3x_div_rn_noftz_f32_slowpath) ;  /* 0x000000cc00607944 */ /* 0x000fea0003c00000 */
[----:B------:R-:W-:-:S07]  /*02f0*/  MOV R6, UR5 ;  /* 0x0000000500067c02 */ /* 0x000fce0008000f00 */
.L_x_356:
        /* <DEDUP_REMOVED lines=14> */
[----:B------:R-:W-:Y:S05]  /*03e0*/  CALL.REL.NOINC `($__internal_5_$__cuda_sm3x_div_rn_noftz_f32_slowpath) ;  /* 0x000000cc00207944 */ /* 0x000fea0003c00000 */
[----:B------:R-:W-:-:S07]  /*03f0*/  MOV R16, UR5 ;  /* 0x0000000500107c02 */ /* 0x000fce0008000f00 */
.L_x_357:
[----:B------:R-:W-:Y:S02]  /*0400*/  MOV R7, UR7 ;  /* 0x0000000700077c02 */ /* 0x000fe40008000f00 */
[----:B------:R-:W-:-:S05]  /*0410*/  MOV R6, UR6 ;  /* 0x0000000600067c02 */ /* 0x000fca0008000f00 */
[----:B------:R-:W2:Y:S01]  /*0420*/  LDG.E R7, desc[UR12][R6.64+0x18] ;  /* 0x0000180c06077981 */ /* 0x000ea2000c1e1900 */
[----:B------:R-:W-:Y:S02]  /*0430*/  MOV R4, UR6 ;  /* 0x0000000600047c02 */ /* 0x000fe40008000f00 */
[----:B------:R-:W-:-:S05]  /*0440*/  MOV R5, UR7 ;  /* 0x0000000700057c02 */ /* 0x000fca0008000f00 */
        /* <DEDUP_REMOVED lines=12> */
[----:B------:R-:W-:Y:S05]  /*0510*/  CALL.REL.NOINC `($__internal_5_$__cuda_sm3x_div_rn_noftz_f32_slowpath) ;  /* 0x000000c800d47944 */ /* 0x000fea0003c00000 */
[----:B------:R-:W-:-:S05]  /*0520*/  UMOV UR8, UR5 ;  /* 0x0000000500087c82 */ /* 0x000fca0008000000 */
.L_x_358:
[----:B------:R-:W-:Y:S04]  /*0530*/  BSSY.RECONVERGENT B0, `(.L_x_359) ;  /* 0x000001a000007945 */ /* 0x000fe80003800200 */
[----:B------:R-:W-:Y:S05]  /*0540*/  @P2 BRA `(.L_x_360) ;  /* 0x0000000000602947 */ /* 0x000fea0003800000 */
[----:B------:R-:W-:Y:S02]  /*0550*/  MOV R8, UR6 ;  /* 0x0000000600087c02 */ /* 0x000fe40008000f00 */
[----:B------:R-:W-:Y:S02]  /*0560*/  MOV R20, UR6 ;  /* 0x0000000600147c02 */ /* 0x000fe40008000f00 */
[----:B------:R-:W-:Y:S02]  /*0570*/  MOV R10, UR6 ;  /* 0x00000006000a7c02 */ /* 0x000fe40008000f00 */
[----:B------:R-:W-:Y:S02]  /*0580*/  MOV R11, UR7 ;  /* 0x00000007000b7c02 */ /* 0x000fe40008000f00 */
[----:B------:R-:W-:Y:S02]  /*0590*/  MOV R12, UR6 ;  /* 0x00000006000c7c02 */ /* 0x000fe40008000f00 */
[----:B------:R-:W-:Y:S01]  /*05a0*/  MOV R13, UR7 ;  /* 0x00000007000d7c02 */ /* 0x000fe20008000f00 */
[----:B------:R-:W2:Y:S01]  /*05b0*/  LDG.E R4, desc[UR12][R10.64+0x4] ;  /* 0x0000040c0a047981 */ /* 0x000ea2000c1e1900 */
[----:B------:R-:W-:-:S02]  /*05c0*/  MOV R14, UR6 ;  /* 0x00000006000e7c02 */ /* 0x000fc40008000f00 */
[----:B------:R-:W-:Y:S01]  /*05d0*/  MOV R15, UR7 ;  /* 0x00000007000f7c02 */ /* 0x000fe20008000f00 */
[----:B------:R-:W2:Y:S01]  /*05e0*/  LDG.E R5, desc[UR12][R12.64+0x8] ;  /* 0x0000080c0c057981 */ /* 0x000ea2000c1e1900 */
[----:B------:R-:W-:Y:S02]  /*05f0*/  MOV R18, UR6 ;  /* 0x0000000600127c02 */ /* 0x000fe40008000f00 */
[----:B------:R-:W-:Y:S01]  /*0600*/  MOV R19, UR7 ;  /* 0x0000000700137c02 */ /* 0x000fe20008000f00 */
[----:B------:R-:W2:Y:S01]  /*0610*/  LDG.E R6, desc[UR12][R14.64+0xc] ;  /* 0x00000c0c0e067981 */ /* 0x000ea2000c1e1900 */
[----:B------:R-:W-:Y:S02]  /*0620*/  MOV R9, UR7 ;  /* 0x0000000700097c02 */ /* 0x000fe40008000f00 */
[----:B------:R-:W-:Y:S01]  /*0630*/  MOV R21, UR7 ;  /* 0x0000000700157c02 */ /* 0x000fe20008000f00 */
        /* <DEDUP_REMOVED lines=9> */
.L_x_360:
[----:B------:R-:W-:Y:S05]  /*06d0*/  BSYNC.RECONVERGENT B0 ;  /* 0x0000000000007941 */ /* 0x000fea0003800200 */
.L_x_359:
        /* <DEDUP_REMOVED lines=15> */
[----:B------:R-:W-:Y:S05]  /*07d0*/  CALL.REL.NOINC `($__internal_5_$__cuda_sm3x_div_rn_noftz_f32_slowpath) ;  /* 0x000000c800247944 */ /* 0x000fea0003c00000 */
[----:B------:R-:W-:-:S05]  /*07e0*/  UMOV UR9, UR5 ;  /* 0x0000000500097c82 */ /* 0x000fca0008000000 */
.L_x_362:
[----:B------:R-:W-:-:S05]  /*07f0*/  UMOV UR5, URZ ;  /* 0x000000ff00057c82 */ /* 0x000fca0008000000 */
.L_x_691:
[----:B01-34-:R-:W0:Y:S08]  /*0800*/  LDC.64 R4, c[0x0][0x3a0] ;  /* 0x0000e800ff047b82 */ /* 0x01be300000000a00 */
[----:B------:R-:W-:Y:S06]  /*0810*/  BAR.SYNC.DEFER_BLOCKING 0x0 ;  /* 0x0000000000007b1d */ /* 0x000fec0000010000 */
[----:B0-2---:R-:W2:Y:S01]  /*0820*/  LDG.E R5, desc[UR12][R4.64] ;  /* 0x0000000c04057981 */ /* 0x005ea2000c1e1900 */
[----:B------:R-:W-:Y:S01]  /*0830*/  UIADD3 UR5, UPT, UPT, UR5, 0x1, URZ ;  /* 0x0000000105057890 */ /* 0x000fe2000fffe0ff */
[----:B------:R-:W-:Y:S02]  /*0840*/  BSSY.RECONVERGENT B0, `(.L_x_363) ;  /* 0x00001ac000007945 */ /* 0x000fe40003800200 */
[----:B------:R0:W-:Y:S01]  /*0850*/  STS [R17], RZ ;  /* 0x000000ff11007388 */ /* 0x0001e20000000800 */
[----:B------:R-:W-:-:S03]  /*0860*/  UISETP.NE.AND UP0, UPT, UR5, UR14, UPT ;  /* 0x0000000e0500728c */ /* 0x000fc6000bf05270 */
[----:B------:R0:W-:Y:S04]  /*0870*/  STS [R17+0x4], RZ ;  /* 0x000004ff11007388 */ /* 0x0001e80000000800 */
[----:B------:R0:W-:Y:S01]  /*0880*/  STS [R17+0x8], RZ ;  /* 0x000008ff11007388 */ /* 0x0001e20000000800 */
[----:B--2---:R-:W-:-:S13]  /*0890*/  ISETP.GE.AND P0, PT, R0, R5, PT ;  /* 0x000000050000720c */ /* 0x004fda0003f06270 */
[----:B0-----:R-:W-:Y:S05]  /*08a0*/  @P0 BRA `(.L_x_364) ;  /* 0x0000001800940947 */ /* 0x001fea0003800000 */
[----:B------:R-:W-:Y:S01]  /*08b0*/  LEA R4, R5, R5, 0x1 ;  /* 0x0000000505047211 */ /* 0x000fe200078e08ff */
[----:B------:R-:W0:Y:S01]  /*08c0*/  S2UR UR11, SR_CgaCtaId ;  /* 0x00000000000b79c3 */ /* 0x000e220000008800 */
[----:B------:R-:W-:Y:S01]  /*08d0*/  UMOV UR10, 0x400 ;  /* 0x00000400000a7882 */ /* 0x000fe20000000000 */
[----:B------:R-:W-:Y:S01]  /*08e0*/  BSSY.RECONVERGENT B2, `(.L_x_365) ;  /* 0x00000f1000027945 */ /* 0x000fe20003800200 */
[----:B------:R-:W-:Y:S01]  /*08f0*/  VIMNMX R5, PT, PT, R3, R4, !PT ;  /* 0x0000000403057248 */ /* 0x000fe20007fe0100 */
        /* <DEDUP_REMOVED lines=19> */
[----:B------:R-:W2:Y:S01]  /*0a30*/  LDCU.128 UR16, c[0x0][0x390] ;  /* 0x00007200ff1077ac */ /* 0x000ea20008000c00 */
[----:B------:R-:W-:Y:S02]  /*0a40*/  MOV R4, 0x6000 ;  /* 0x0000600000047802 */ /* 0x000fe40000000f00 */
[----:B------:R-:W-:Y:S02]  /*0a50*/  MOV R5, 0x0 ;  /* 0x0000000000057802 */ /* 0x000fe40000000f00 */
[----:B------:R-:W-:Y:S02]  /*0a60*/  LOP3.LUT R15, R19, 0x3ffffc, RZ, 0xc0, !PT ;  /* 0x003ffffc130f7812 */ /* 0x000fe400078ec0ff */
[----:B------:R-:W-:Y:S01]  /*0a70*/  MOV R28, RZ ;  /* 0x000000ff001c7202 */ /* 0x000fe20000000f00 */
[----:B------:R-:W-:Y:S01]  /*0a80*/  IMAD.WIDE.U32 R4, R0, 0xc, R4 ;  /* 0x0000000c00047825 */ /* 0x000fe200078e0004 */
[----:B------:R-:W-:Y:S02]  /*0a90*/  MOV R18, R2 ;  /* 0x0000000200127202 */ /* 0x000fe40000000f00 */
[----:B------:R-:W-:-:S02]  /*0aa0*/  IADD3 R15, PT, PT, -R15, RZ, RZ ;  /* 0x000000ff0f0f7210 */ /* 0x000fc40007ffe1ff */
[C---:B--2---:R-:W-:Y:S02]  /*0ab0*/  IADD3 R24, P0, PT, R4.reuse, UR16, RZ ;  /* 0x0000001004187c10 */ /* 0x044fe4000ff1e0ff */
[----:B------:R-:W-:Y:S02]  /*0ac0*/  IADD3 R22, P1, PT, R4, UR18, RZ ;  /* 0x0000001204167c10 */ /* 0x000fe4000ff3e0ff */
[C---:B------:R-:W-:Y:S02]  /*0ad0*/  IADD3.X R25, PT, PT, R5.reuse, UR17, RZ, P0, !PT ;  /* 0x0000001105197c10 */ /* 0x040fe400087fe4ff */
[----:B------:R-:W-:-:S09]  /*0ae0*/  IADD3.X R23, PT, PT, R5, UR19, RZ, P1, !PT ;  /* 0x0000001305177c10 */ /* 0x000fd20008ffe4ff */
.L_x_391:
        /* <DEDUP_REMOVED lines=14> */
[----:B------:R-:W-:-:S07]  /*0bd0*/  MOV R4, 0xbf0 ;  /* 0x00000bf000047802 */ /* 0x000fce0000000f00 */
[----:B------:R-:W-:Y:S05]  /*0be0*/  CALL.REL.NOINC `($__internal_4_$__cuda_sm20_sqrt_rn_f32_slowpath) ;  /* 0x000000c000c87944 */ /* 0x000fea0003c00000 */
[----:B------:R-:W-:Y:S05]  /*0bf0*/  BRA `(.L_x_369) ;  /* 0x0000000000107947 */ /* 0x000fea0003800000 */
.L_x_368:
[----:B------:R-:W-:Y:S01]  /*0c00*/  FMUL.FTZ R10, R8, R9 ;  /* 0x00000009080a7220 */ /* 0x000fe20000410000 */
[----:B------:R-:W-:-:S03]  /*0c10*/  FMUL.FTZ R4, R9, 0.5 ;  /* 0x3f00000009047820 */ /* 0x000fc60000410000 */
[----:B------:R-:W-:-:S04]  /*0c20*/  FFMA R9, -R10, R10, R8 ;  /* 0x0000000a0a097223 */ /* 0x000fc80000000108 */
[----:B------:R-:W-:-:S07]  /*0c30*/  FFMA R10, R9, R4, R10 ;  /* 0x00000004090a7223 */ /* 0x000fce000000000a */
.L_x_369:
[----:B------:R-:W-:Y:S05]  /*0c40*/  BSYNC.RECONVERGENT B1 ;  /* 0x0000000000017941 */ /* 0x000fea0003800200 */
.L_x_367:
        /* <DEDUP_REMOVED lines=18> */
[----:B------:R-:W-:Y:S05]  /*0d70*/  CALL.REL.NOINC `($__internal_3_$__cuda_sm20_rcp_rn_f32_slowpath) ;  /* 0x000000bc00947944 */ /* 0x000fea0003c00000 */
[----:B------:R-:W-:Y:S05]  /*0d80*/  BRA `(.L_x_372) ;  /* 0x0000000000107947 */ /* 0x000fea0003800000 */
.L_x_371:
[----:B------:R-:W0:Y:S02]  /*0d90*/  MUFU.RCP R11, R10 ;  /* 0x0000000a000b7308 */ /* 0x000e240000001000 */
[----:B0-----:R-:W-:-:S04]  /*0da0*/  FFMA R4, R10, R11, -1 ;  /* 0xbf8000000a047423 */ /* 0x001fc8000000000b */
[----:B------:R-:W-:-:S04]  /*0db0*/  FADD.FTZ R4, -R4, -RZ ;  /* 0x800000ff04047221 */ /* 0x000fc80000010100 */
[----:B------:R-:W-:-:S07]  /*0dc0*/  FFMA R11, R11, R4, R11 ;  /* 0x000000040b0b7223 */ /* 0x000fce000000000b */
.L_x_372:
[----:B------:R-:W-:Y:S05]  /*0dd0*/  BSYNC.RECONVERGENT B3 ;  /* 0x0000000000037941 */ /* 0x000fea0003800200 */
.L_x_370:
        /* <DEDUP_REMOVED lines=20> */
.L_x_374:
[----:B------:R-:W-:Y:S01]  /*0f20*/  FMUL.FTZ R9, R8, R13 ;  /* 0x0000000d08097220 */ /* 0x000fe20000410000 */
[----:B------:R-:W-:-:S03]  /*0f30*/  FMUL.FTZ R10, R13, 0.5 ;  /* 0x3f0000000d0a7820 */ /* 0x000fc60000410000 */
[----:B------:R-:W-:-:S04]  /*0f40*/  FFMA R8, -R9, R9, R8 ;  /* 0x0000000909087223 */ /* 0x000fc80000000108 */
[----:B------:R-:W-:-:S07]  /*0f50*/  FFMA R10, R8, R10, R9 ;  /* 0x0000000a080a7223 */ /* 0x000fce0000000009 */
.L_x_375:
[----:B------:R-:W-:Y:S05]  /*0f60*/  BSYNC.RECONVERGENT B1 ;  /* 0x0000000000017941 */ /* 0x000fea0003800200 */
.L_x_373:
        /* <DEDUP_REMOVED lines=18> */
[----:B------:R-:W-:Y:S05]  /*1090*/  CALL.REL.NOINC `($__internal_3_$__cuda_sm20_rcp_rn_f32_slowpath) ;  /* 0x000000b800cc7944 */ /* 0x000fea0003c00000 */
[----:B------:R-:W-:Y:S05]  /*10a0*/  BRA `(.L_x_378) ;  /* 0x0000000000107947 */ /* 0x000fea0003800000 */
.L_x_377:
[----:B------:R-:W0:Y:S02]  /*10b0*/  MUFU.RCP R11, R10 ;  /* 0x0000000a000b7308 */ /* 0x000e240000001000 */
[----:B0-----:R-:W-:-:S04]  /*10c0*/  FFMA R4, R10, R11, -1 ;  /* 0xbf8000000a047423 */ /* 0x001fc8000000000b */
[----:B------:R-:W-:-:S04]  /*10d0*/  FADD.FTZ R4, -R4, -RZ ;  /* 0x800000ff04047221 */ /* 0x000fc80000010100 */
[----:B------:R-:W-:-:S07]  /*10e0*/  FFMA R11, R11, R4, R11 ;  /* 0x000000040b0b7223 */ /* 0x000fce000000000b */
.L_x_378:
[----:B------:R-:W-:Y:S05]  /*10f0*/  BSYNC.RECONVERGENT B3 ;  /* 0x0000000000037941 */ /* 0x000fea0003800200 */
.L_x_376:
        /* <DEDUP_REMOVED lines=20> */
.L_x_380:
[----:B------:R-:W-:Y:S01]  /*1240*/  FMUL.FTZ R9, R8, R13 ;  /* 0x0000000d08097220 */ /* 0x000fe20000410000 */
[----:B------:R-:W-:-:S03]  /*1250*/  FMUL.FTZ R10, R13, 0.5 ;  /* 0x3f0000000d0a7820 */ /* 0x000fc60000410000 */
[----:B------:R-:W-:-:S04]  /*1260*/  FFMA R8, -R9, R9, R8 ;  /* 0x0000000909087223 */ /* 0x000fc80000000108 */
[----:B------:R-:W-:-:S07]  /*1270*/  FFMA R10, R8, R10, R9 ;  /* 0x0000000a080a7223 */ /* 0x000fce0000000009 */
.L_x_381:
[----:B------:R-:W-:Y:S05]  /*1280*/  BSYNC.RECONVERGENT B1 ;  /* 0x0000000000017941 */ /* 0x000fea0003800200 */
.L_x_379:
        /* <DEDUP_REMOVED lines=20> */
.L_x_383:
[----:B------:R-:W0:Y:S02]  /*13d0*/  MUFU.RCP R11, R10 ;  /* 0x0000000a000b7308 */ /* 0x000e240000001000 */
[----:B0-----:R-:W-:-:S04]  /*13e0*/  FFMA R4, R10, R11, -1 ;  /* 0xbf8000000a047423 */ /* 0x001fc8000000000b */
[----:B------:R-:W-:-:S04]  /*13f0*/  FADD.FTZ R4, -R4, -RZ ;  /* 0x800000ff04047221 */ /* 0x000fc80000010100 */
[----:B------:R-:W-:-:S07]  /*1400*/  FFMA R11, R11, R4, R11 ;  /* 0x000000040b0b7223 */ /* 0x000fce000000000b */
.L_x_384:
[----:B------:R-:W-:Y:S05]  /*1410*/  BSYNC.RECONVERGENT B3 ;  /* 0x0000000000037941 */ /* 0x000fea0003800200 */
.L_x_382:
        /* <DEDUP_REMOVED lines=20> */
.L_x_386:
[----:B------:R-:W-:Y:S01]  /*1560*/  FMUL.FTZ R9, R8, R13 ;  /* 0x0000000d08097220 */ /* 0x000fe20000410000 */
[----:B------:R-:W-:-:S03]  /*1570*/  FMUL.FTZ R10, R13, 0.5 ;  /* 0x3f0000000d0a7820 */ /* 0x000fc60000410000 */
[----:B------:R-:W-:-:S04]  /*1580*/  FFMA R8, -R9, R9, R8 ;  /* 0x0000000909087223 */ /* 0x000fc80000000108 */
[----:B------:R-:W-:-:S07]  /*1590*/  FFMA R10, R8, R10, R9 ;  /* 0x0000000a080a7223 */ /* 0x000fce0000000009 */
.L_x_387:
[----:B------:R-:W-:Y:S05]  /*15a0*/  BSYNC.RECONVERGENT B1 ;  /* 0x0000000000017941 */ /* 0x000fea0003800200 */
.L_x_385:
        /* <DEDUP_REMOVED lines=20> */
.L_x_389:
[----:B------:R-:W0:Y:S02]  /*16f0*/  MUFU.RCP R11, R10 ;  /* 0x0000000a000b7308 */ /* 0x000e240000001000 */
[----:B0-----:R-:W-:-:S04]  /*1700*/  FFMA R4, R10, R11, -1 ;  /* 0xbf8000000a047423 */ /* 0x001fc8000000000b */
[----:B------:R-:W-:-:S04]  /*1710*/  FADD.FTZ R4, -R4, -RZ ;  /* 0x800000ff04047221 */ /* 0x000fc80000010100 */
[----:B------:R-:W-:-:S07]  /*1720*/  FFMA R11, R11, R4, R11 ;  /* 0x000000040b0b7223 */ /* 0x000fce000000000b */
.L_x_390:
[----:B------:R-:W-:Y:S05]  /*1730*/  BSYNC.RECONVERGENT B3 ;  /* 0x0000000000037941 */ /* 0x000fea0003800200 */
.L_x_388:
        /* <DEDUP_REMOVED lines=11> */
.L_x_366:
[----:B------:R-:W-:Y:S05]  /*17f0*/  BSYNC.RECONVERGENT B2 ;  /* 0x0000000000027941 */ /* 0x000fea0003800200 */
.L_x_365:
[----:B------:R-:W-:Y:S01]  /*1800*/  LOP3.LUT P0, R4, R19, 0x3, RZ, 0xc0, !PT ;  /* 0x0000000313047812 */ /* 0x000fe2000780c0ff */
[----:B------:R-:W-:-:S12]  /*1810*/  BSSY.RECONVERGENT B2, `(.L_x_392) ;  /* 0x00000ab000027945 */ /* 0x000fd80003800200 */
[----:B------:R-:W-:Y:S05]  /*1820*/  @!P0 BRA `(.L_x_393) ;  /* 0x0000000800a48947 */ /* 0x000fea0003800000 */
[----:B------:R-:W-:Y:S01]  /*1830*/  ISETP.NE.AND P0, PT, R4, 0x1, PT ;  /* 0x000000010400780c */ /* 0x000fe20003f05270 */
[----:B------:R-:W-:-:S12]  /*1840*/  BSSY.RECONVERGENT B3, `(.L_x_394) ;  /* 0x000006d000037945 */ /* 0x000fd80003800200 */
[----:B------:R-:W-:Y:S05]  /*1850*/  @!P0 BRA `(.L_x_395) ;  /* 0x0000000400ac8947 */ /* 0x000fea0003800000 */
[----:B------:R-:W2:Y:S08]  /*1860*/  LDC.64 R24, c[0x0][0x398] ;  /* 0x0000e600ff187b82 */ /* 0x000eb00000000a00 */
[----:B------:R-:W3:Y:S01]  /*1870*/  LDC.64 R22, c[0x0][0x390] ;  /* 0x0000e400ff167b82 */ /* 0x000ee20000000a00 */
[----:B--2---:R-:W-:-:S05]  /*1880*/  IMAD.WIDE.U32 R24, R18, 0x4, R24 ;  /* 0x0000000412187825 */ /* 0x004fca00078e0018 */
[----:B------:R-:W1:Y:S04]  /*1890*/  LDG.E R5, desc[UR12][R24.64+0x4] ;  /* 0x0000040c18057981 */ /* 0x000e68000c1e1900 */
[----:B------:R-:W0:Y:S04]  /*18a0*/  LDG.E R15, desc[UR12][R24.64] ;  /* 0x0000000c180f7981 */ /* 0x000e28000c1e1900 */
[----:B------:R-:W2:Y:S01]  /*18b0*/  LDG.E R12, desc[UR12][R24.64+0x8] ;  /* 0x0000080c180c7981 */ /* 0x000ea2000c1e1900 */
[----:B------:R-:W-:Y:S01]  /*18c0*/  BSSY.RECONVERGENT B1, `(.L_x_396) ;  /* 0x0000015000017945 */ /* 0x000fe20003800200 */
[----:B---3--:R-:W-:-:S04]  /*18d0*/  IMAD.WIDE.U32 R22, R18, 0x4, R22 ;  /* 0x0000000412167825 */ /* 0x008fc800078e0016 */
        /* <DEDUP_REMOVED lines=12> */
[----:B------:R-:W-:Y:S05]  /*19a0*/  CALL.REL.NOINC `($__internal_4_$__cuda_sm20_sqrt_rn_f32_slowpath) ;  /* 0x000000b400587944 */ /* 0x000fea0003c00000 */
[----:B------:R-:W-:Y:S01]  /*19b0*/  MOV R8, R10 ;  /* 0x0000000a00087202 */ /* 0x000fe20000000f00 */
[----:B------:R-:W-:Y:S06]  /*19c0*/  BRA `(.L_x_398) ;  /* 0x0000000000107947 */ /* 0x000fec0003800000 */
.L_x_397:
[----:B------:R-:W-:Y:S01]  /*19d0*/  FMUL.FTZ R8, R9, R10 ;  /* 0x0000000a09087220 */ /* 0x000fe20000410000 */
[----:B------:R-:W-:-:S03]  /*19e0*/  FMUL.FTZ R4, R10, 0.5 ;  /* 0x3f0000000a047820 */ /* 0x000fc60000410000 */
[----:B------:R-:W-:-:S04]  /*19f0*/  FFMA R9, -R8, R8, R9 ;  /* 0x0000000808097223 */ /* 0x000fc80000000109 */
[----:B------:R-:W-:-:S07]  /*1a00*/  FFMA R8, R9, R4, R8 ;  /* 0x0000000409087223 */ /* 0x000fce0000000008 */
.L_x_398:
[----:B------:R-:W-:Y:S05]  /*1a10*/  BSYNC.RECONVERGENT B1 ;  /* 0x0000000000017941 */ /* 0x000fea0003800200 */
.L_x_396:
        /* <DEDUP_REMOVED lines=18> */
[----:B------:R-:W-:Y:S05]  /*1b40*/  CALL.REL.NOINC `($__internal_3_$__cuda_sm20_rcp_rn_f32_slowpath) ;  /* 0x000000b000207944 */ /* 0x000fea0003c00000 */
[----:B------:R-:W-:Y:S05]  /*1b50*/  BRA `(.L_x_401) ;  /* 0x0000000000107947 */ /* 0x000fea0003800000 */
.L_x_400:
[----:B------:R-:W0:Y:S02]  /*1b60*/  MUFU.RCP R11, R8 ;  /* 0x00000008000b7308 */ /* 0x000e240000001000 */
[----:B0-----:R-:W-:-:S04]  /*1b70*/  FFMA R4, R8, R11, -1 ;  /* 0xbf80000008047423 */ /* 0x001fc8000000000b */
[----:B------:R-:W-:-:S04]  /*1b80*/  FADD.FTZ R4, -R4, -RZ ;  /* 0x800000ff04047221 */ /* 0x000fc80000010100 */
[----:B------:R-:W-:-:S07]  /*1b90*/  FFMA R11, R11, R4, R11 ;  /* 0x000000040b0b7223 */ /* 0x000fce000000000b */
.L_x_401:
[----:B------:R-:W-:Y:S05]  /*1ba0*/  BSYNC.RECONVERGENT B4 ;  /* 0x0000000000047941 */ /* 0x000fea0003800200 */
.L_x_399:
        /* <DEDUP_REMOVED lines=20> */
.L_x_403:
[----:B------:R-:W-:Y:S01]  /*1cf0*/  FMUL.FTZ R5, R8, R9 ;  /* 0x0000000908057220 */ /* 0x000fe20000410000 */
[----:B------:R-:W-:-:S03]  /*1d00*/  FMUL.FTZ R10, R9, 0.5 ;  /* 0x3f000000090a7820 */ /* 0x000fc60000410000 */
[----:B------:R-:W-:-:S04]  /*1d10*/  FFMA R8, -R5, R5, R8 ;  /* 0x0000000505087223 */ /* 0x000fc80000000108 */
[----:B------:R-:W-:-:S07]  /*1d20*/  FFMA R10, R8, R10, R5 ;  /* 0x0000000a080a7223 */ /* 0x000fce0000000005 */
.L_x_404:
[----:B------:R-:W-:Y:S05]  /*1d30*/  BSYNC.RECONVERGENT B1 ;  /* 0x0000000000017941 */ /* 0x000fea0003800200 */
.L_x_402:
        /* <DEDUP_REMOVED lines=18> */
[----:B------:R-:W-:Y:S05]  /*1e60*/  CALL.REL.NOINC `($__internal_3_$__cuda_sm20_rcp_rn_f32_slowpath) ;  /* 0x000000ac00587944 */ /* 0x000fea0003c00000 */
[----:B------:R-:W-:Y:S05]  /*1e70*/  BRA `(.L_x_407) ;  /* 0x0000000000107947 */ /* 0x000fea0003800000 */
.L_x_406:
[----:B------:R-:W0:Y:S02]  /*1e80*/  MUFU.RCP R11, R24 ;  /* 0x00000018000b7308 */ /* 0x000e240000001000 */
[----:B0-----:R-:W-:-:S04]  /*1e90*/  FFMA R4, R24, R11, -1 ;  /* 0xbf80000018047423 */ /* 0x001fc8000000000b */
[----:B------:R-:W-:-:S04]  /*1ea0*/  FADD.FTZ R4, -R4, -RZ ;  /* 0x800000ff04047221 */ /* 0x000fc80000010100 */
[----:B------:R-:W-:-:S07]  /*1eb0*/  FFMA R11, R11, R4, R11 ;  /* 0x000000040b0b7223 */ /* 0x000fce000000000b */
.L_x_407:
[----:B------:R-:W-:Y:S05]  /*1ec0*/  BSYNC.RECONVERGENT B4 ;  /* 0x0000000000047941 */ /* 0x000fea0003800200 */
.L_x_405:
[-C--:B------:R-:W-:Y:S01]  /*1ed0*/  FFMA R14, R21, R11.reuse, R14 ;  /* 0x0000000b150e7223 */ /* 0x080fe2000000000e */
[-C--:B------:R-:W-:Y:S01]  /*1ee0*/  FFMA R26, R15, R11.reuse, R26 ;  /* 0x0000000b0f1a7223 */ /* 0x080fe2000000001a */
[----:B------:R-:W-:Y:S01]  /*1ef0*/  FFMA R28, R5, R11, R28 ;  /* 0x0000000b051c7223 */ /* 0x000fe2000000001c */
[----:B------:R-:W-:-:S07]  /*1f00*/  IADD3 R18, PT, PT, R18, 0x1800, RZ ;  /* 0x0000180012127810 */ /* 0x000fce0007ffe0ff */
.L_x_395:
[----:B------:R-:W-:Y:S05]  /*1f10*/  BSYNC.RECONVERGENT B3 ;  /* 0x0000000000037941 */ /* 0x000fea0003800200 */
.L_x_394:
[----:B------:R-:W-:-:S04]  /*1f20*/  LOP3.LUT R19, R19, 0x1, RZ, 0xc0, !PT ;  /* 0x0000000113137812 */ /* 0x000fc800078ec0ff */
[----:B------:R-:W-:-:S13]  /*1f30*/  ISETP.NE.U32.AND P0, PT, R19, 0x1, PT ;  /* 0x000000011300780c */ /* 0x000fda0003f05070 */
[----:B------:R-:W-:Y:S05]  /*1f40*/  @P0 BRA `(.L_x_393) ;  /* 0x0000000000dc0947 */ /* 0x000fea0003800000 */
[----:B------:R-:W2:Y:S02]  /*1f50*/  LDC.64 R10, c[0x0][0x398] ;  /* 0x0000e600ff0a7b82 */ /* 0x000ea40000000a00 */
[----:B--2---:R-:W-:-:S05]  /*1f60*/  IMAD.WIDE.U32 R10, R18, 0x4, R10 ;  /* 0x00000004120a7825 */ /* 0x004fca00078e000a */
[----:B------:R-:W1:Y:S04]  /*1f70*/  LDG.E R5, desc[UR12][R10.64+0x4] ;  /* 0x0000040c0a057981 */ /* 0x000e68000c1e1900 */
[----:B------:R-:W0:Y:S04]  /*1f80*/  LDG.E R9, desc[UR12][R10.64] ;  /* 0x0000000c0a097981 */ /* 0x000e28000c1e1900 */
[----:B------:R-:W2:Y:S01]  /*1f90*/  LDG.E R4, desc[UR12][R10.64+0x8] ;  /* 0x0000080c0a047981 */ /* 0x000ea2000c1e1900 */
[----:B------:R-:W-:Y:S01]  /*1fa0*/  BSSY.RECONVERGENT B1, `(.L_x_408) ;  /* 0x0000015000017945 */ /* 0x000fe20003800200 */
[----:B-1----:R-:W-:Y:S01]  /*1fb0*/  FADD R5, R6, -R5 ;  /* 0x8000000506057221 */ /* 0x002fe20000000000 */
[----:B0-----:R-:W-:-:S03]  /*1fc0*/  FADD R20, R20, -R9 ;  /* 0x8000000914147221 */ /* 0x001fc60000000000 */
[----:B------:R-:W-:Y:S01]  /*1fd0*/  FMUL R13, R5, R5 ;  /* 0x00000005050d7220 */ /* 0x000fe20000400000 */
[----:B------:R-:W0:Y:S01]  /*1fe0*/  LDC.64 R8, c[0x0][0x390] ;  /* 0x0000e400ff087b82 */ /* 0x000e220000000a00 */
[----:B--2---:R-:W-:Y:S02]  /*1ff0*/  FADD R7, -R4, R7 ;  /* 0x0000000704077221 */ /* 0x004fe40000000100 */
[----:B------:R-:W-:-:S04]  /*2000*/  FFMA R4, R20, R20, R13 ;  /* 0x0000001414047223 */ /* 0x000fc8000000000d */
[----:B------:R-:W-:-:S04]  /*2010*/  FFMA R13, R7, R7, R4 ;  /* 0x00000007070d7223 */ /* 0x000fc80000000004 */
[----:B------:R1:W2:Y:S01]  /*2020*/  MUFU.RSQ R6, R13 ;  /* 0x0000000d00067308 */ /* 0x0002a20000001400 */
[----:B------:R-:W-:-:S04]  /*2030*/  IADD3 R4, PT, PT, R13, -0xd000000, RZ ;  /* 0xf30000000d047810 */ /* 0x000fc80007ffe0ff */
[----:B------:R-:W-:Y:S01]  /*2040*/  ISETP.GT.U32.AND P0, PT, R4, 0x727fffff, PT ;  /* 0x727fffff0400780c */ /* 0x000fe20003f04070 */
[----:B0-----:R-:W-:-:S12]  /*2050*/  IMAD.WIDE.U32 R18, R18, 0x4, R8 ;  /* 0x0000000412127825 */ /* 0x001fd800078e0008 */
[----:B-12---:R-:W-:Y:S05]  /*2060*/  @!P0 BRA `(.L_x_409) ;  /* 0x0000000000108947 */ /* 0x006fea0003800000 */
[----:B------:R-:W-:Y:S02]  /*2070*/  MOV R8, R13 ;  /* 0x0000000d00087202 */ /* 0x000fe40000000f00 */
[----:B------:R-:W-:-:S07]  /*2080*/  MOV R4, 0x20a0 ;  /* 0x000020a000047802 */ /* 0x000fce0000000f00 */
[----:B------:R-:W-:Y:S05]  /*2090*/  CALL.REL.NOINC `($__internal_4_$__cuda_sm20_sqrt_rn_f32_slowpath) ;  /* 0x000000ac009c7944 */ /* 0x000fea0003c00000 */
[----:B------:R-:W-:Y:S05]  /*20a0*/  BRA `(.L_x_410) ;  /* 0x0000000000107947 */ /* 0x000fea0003800000 */
.L_x_409:
[----:B------:R-:W-:Y:S01]  /*20b0*/  FMUL.FTZ R10, R13, R6 ;  /* 0x000000060d0a7220 */ /* 0x000fe20000410000 */
[----:B------:R-:W-:-:S03]  /*20c0*/  FMUL.FTZ R4, R6, 0.5 ;  /* 0x3f00000006047820 */ /* 0x000fc60000410000 */
[----:B------:R-:W-:-:S04]  /*20d0*/  FFMA R9, -R10, R10, R13 ;  /* 0x0000000a0a097223 */ /* 0x000fc8000000010d */
[----:B------:R-:W-:-:S07]  /*20e0*/  FFMA R10, R9, R4, R10 ;  /* 0x00000004090a7223 */ /* 0x000fce000000000a */
.L_x_410:
[----:B------:R-:W-:Y:S05]  /*20f0*/  BSYNC.RECONVERGENT B1 ;  /* 0x0000000000017941 */ /* 0x000fea0003800200 */
.L_x_408:
        /* <DEDUP_REMOVED lines=20> */
.L_x_412:
[----:B------:R-:W0:Y:S02]  /*2240*/  MUFU.RCP R11, R12 ;  /* 0x0000000c000b7308 */ /* 0x000e240000001000 */
[----:B0-----:R-:W-:-:S04]  /*2250*/  FFMA R4, R12, R11, -1 ;  /* 0xbf8000000c047423 */ /* 0x001fc8000000000b */
[----:B------:R-:W-:-:S04]  /*2260*/  FADD.FTZ R4, -R4, -RZ ;  /* 0x800000ff04047221 */ /* 0x000fc80000010100 */
[----:B------:R-:W-:-:S07]  /*2270*/  FFMA R11, R11, R4, R11 ;  /* 0x000000040b0b7223 */ /* 0x000fce000000000b */
.L_x_413:
[----:B------:R-:W-:Y:S05]  /*2280*/  BSYNC.RECONVERGENT B3 ;  /* 0x0000000000037941 */ /* 0x000fea0003800200 */
.L_x_411:
[-C--:B------:R-:W-:Y:S01]  /*2290*/  FFMA R14, R15, R11.reuse, R14 ;  /* 0x0000000b0f0e7223 */ /* 0x080fe2000000000e */
[-C--:B------:R-:W-:Y:S01]  /*22a0*/  FFMA R26, R7, R11.reuse, R26 ;  /* 0x0000000b071a7223 */ /* 0x080fe2000000001a */
[----:B------:R-:W-:-:S07]  /*22b0*/  FFMA R28, R5, R11, R28 ;  /* 0x0000000b051c7223 */ /* 0x000fce000000001c */
.L_x_393:
[----:B------:R-:W-:Y:S05]  /*22c0*/  BSYNC.RECONVERGENT B2 ;  /* 0x0000000000027941 */ /* 0x000fea0003800200 */
.L_x_392:
[----:B------:R2:W-:Y:S04]  /*22d0*/  STS [R17], R14 ;  /* 0x0000000e11007388 */ /* 0x0005e80000000800 */
[----:B------:R2:W-:Y:S04]  /*22e0*/  STS [R17+0x4], R26 ;  /* 0x0000041a11007388 */ /* 0x0005e80000000800 */
[----:B------:R2:W-:Y:S02]  /*22f0*/  STS [R17+0x8], R28 ;  /* 0x0000081c11007388 */ /* 0x0005e40000000800 */
.L_x_364:
[----:B------:R-:W-:Y:S05]  /*2300*/  BSYNC.RECONVERGENT B0 ;  /* 0x0000000000007941 */ /* 0x000fea0003800200 */
.L_x_363:
        /* <DEDUP_REMOVED lines=14> */
[----:B-1----:R-:W-:Y:S04]  /*23f0*/  LDS R6, [R17+0x1804] ;  /* 0x0018040011067984 */ /* 0x002fe80000000800 */
[----:B------:R-:W1:Y:S04]  /*2400*/  LDS R7, [R17+0x4] ;  /* 0x0000040011077984 */ /* 0x000e680000000800 */
        /* <DEDUP_REMOVED lines=8> */
.L_x_415:
[----:B------:R-:W-:Y:S05]  /*2490*/  BSYNC.RECONVERGENT B0 ;  /* 0x0000000000007941 */ /* 0x000fea0003800200 */
.L_x_414:
[----:B------:R-:W-:Y:S01]  /*24a0*/  BAR.SYNC.DEFER_BLOCKING 0x0 ;  /* 0x0000000000007b1d */ /* 0x000fe20000010000 */
[----:B------:R-:W-:-:S05]  /*24b0*/  ISETP.GT.U32.AND P0, PT, R0, 0x1, PT ;  /* 0x000000010000780c */ /* 0x000fca0003f04070 */
[----:B------:R-:W-:Y:S04]  /*24c0*/  BSSY.RECONVERGENT B0, `(.L_x_416) ;  /* 0x000000e000007945 */ /* 0x000fe80003800200 */
[----:B------:R-:W-:Y:S05]  /*24d0*/  @P6 BRA `(.L_x_417) ;  /* 0x0000000000306947 */ /* 0x000fea0003800000 */
[----:B---3--:R-:W-:Y:S04]  /*24e0*/  LDS R4, [R17+0xc00] ;  /* 0x000c000011047984 */ /* 0x008fe80000000800 */
        /* <DEDUP_REMOVED lines=11> */
.L_x_417:
[----:B------:R-:W-:Y:S05]  /*25a0*/  BSYNC.RECONVERGENT B0 ;  /* 0x0000000000007941 */ /* 0x000fea0003800200 */
.L_x_416:
[----:B------:R-:W-:Y:S01]  /*25b0*/  BAR.SYNC.DEFER_BLOCKING 0x0 ;  /* 0x0000000000007b1d */ /* 0x000fe20000010000 */
[----:B------:R-:W-:-:S05]  /*25c0*/  ISETP.NE.AND P6, PT, R0, RZ, PT ;  /* 0x000000ff0000720c */ /* 0x000fca0003fc5270 */
        /* <DEDUP_REMOVED lines=14> */
.L_x_419:
[----:B------:R-:W-:Y:S05]  /*26b0*/  BSYNC.RECONVERGENT B0 ;  /* 0x0000000000007941 */ /* 0x000fea0003800200 */
.L_x_418:
[----:B------:R-:W-:Y:S01]  /*26c0*/  BAR.SYNC.DEFER_BLOCKING 0x0 ;  /* 0x0000000000007b1d */ /* 0x000fe20000010000 */
[----:B------:R-:W-:-:S05]  /*26d0*/  ISETP.GT.U32.AND P5, PT, R0, 0x3f, PT ;  /* 0x0000003f0000780c */ /* 0x000fca0003fa4070 */
[----:B------:R-:W-:Y:S08]  /*26e0*/  BSSY.RECONVERGENT B0, `(.L_x_420) ;  /* 0x000000e000007945 */ /* 0x000ff00003800200 */
        /* <DEDUP_REMOVED lines=13> */
.L_x_421:
[----:B------:R-:W-:Y:S05]  /*27c0*/  BSYNC.RECONVERGENT B0 ;  /* 0x0000000000007941 */ /* 0x000fea0003800200 */
.L_x_420:
[----:B------:R-:W-:Y:S06]  /*27d0*/  BAR.SYNC.DEFER_BLOCKING 0x0 ;  /* 0x0000000000007b1d */ /* 0x000fec0000010000 */
        /* <DEDUP_REMOVED lines=14> */
.L_x_423:
[----:B------:R-:W-:Y:S05]  /*28c0*/  BSYNC.RECONVERGENT B0 ;  /* 0x0000000000007941 */ /* 0x000fea0003800200 */
.L_x_422:
        /* <DEDUP_REMOVED lines=15> */
.L_x_425:
[----:B------:R-:W-:Y:S05]  /*29c0*/  BSYNC.RECONVERGENT B0 ;  /* 0x0000000000007941 */ /* 0x000fea0003800200 */
.L_x_424:
        /* <DEDUP_REMOVED lines=15> */
.L_x_427:
[----:B------:R-:W-:Y:S05]  /*2ac0*/  BSYNC.RECONVERGENT B0 ;  /* 0x0000000000007941 */ /* 0x000fea0003800200 */
.L_x_426:
        /* <DEDUP_REMOVED lines=15> */
.L_x_429:
[----:B------:R-:W-:Y:S05]  /*2bc0*/  BSYNC.RECONVERGENT B0 ;  /* 0x0000000000007941 */ /* 0x000fea0003800200 */
.L_x_428:
        /* <DEDUP_REMOVED lines=15> */
.L_x_431:
[----:B------:R-:W-:Y:S05]  /*2cc0*/  BSYNC.RECONVERGENT B0 ;  /* 0x0000000000007941 */ /* 0x000fea0003800200 */
.L_x_430:
[----:B------:R-:W-:Y:S06]  /*2cd0*/  BAR.SYNC.DEFER_BLOCKING 0x0 ;  /* 0x0000000000007b1d */ /* 0x000fec0000010000 */
[----:B------:R-:W-:Y:S04]  /*2ce0*/  BSSY.RECONVERGENT B0, `(.L_x_432) ;  /* 0x0000017000007945 */ /* 0x000fe80003800200 */
[----:B------:R-:W-:Y:S05]  /*2cf0*/  @P6 BRA `(.L_x_433) ;  /* 0x0000000000546947 */ /* 0x000fea0003800000 */
[----:B------:R-:W4:Y:S01]  /*2d00*/  S2UR UR11, SR_CgaCtaId ;  /* 0x00000000000b79c3 */ /* 0x000f220000008800 */
[----:B------:R-:W-:Y:S01]  /*2d10*/  UMOV UR10, 0x400 ;  /* 0x00000400000a7882 */ /* 0x000fe20000000000 */
[----:B------:R-:W-:Y:S04]  /*2d20*/  LDS R5, [R17] ;  /* 0x0000000011057984 */ /* 0x000fe80000000800 */
[----:B-1-3--:R-:W-:Y:S04]  /*2d30*/  LDS R6, [R17+0x4] ;  /* 0x0000040011067984 */ /* 0x00afe80000000800 */
        /* <DEDUP_REMOVED lines=17> */
.L_x_433:
[----:B------:R-:W-:Y:S05]  /*2e50*/  BSYNC.RECONVERGENT B0 ;  /* 0x0000000000007941 */ /* 0x000fea0003800200 */
.L_x_432:
[----:B------:R-:W-:Y:S06]  /*2e60*/  BAR.SYNC.DEFER_BLOCKING 0x0 ;  /* 0x0000000000007b1d */ /* 0x000fec0000010000 */
[----:B------:R-:W-:Y:S04]  /*2e70*/  BSSY.RECONVERGENT B0, `(.L_x_434) ;  /* 0x0000061000007945 */ /* 0x000fe80003800200 */
[----:B------:R-:W-:Y:S05]  /*2e80*/  @P6 BRA `(.L_x_435) ;  /* 0x00000004007c6947 */ /* 0x000fea0003800000 */
[----:B-1-3--:R-:W1:Y:S02]  /*2e90*/  LDC.64 R8, c[0x0][0x3a8] ;  /* 0x0000ea00ff087b82 */ /* 0x00ae640000000a00 */
[----:B-1----:R-:W3:Y:S04]  /*2ea0*/  LDG.E R15, desc[UR12][R8.64+0x4] ;  /* 0x0000040c080f7981 */ /* 0x002ee8000c1e1900 */
[----:B------:R-:W4:Y:S04]  /*2eb0*/  LDG.E R18, desc[UR12][R8.64] ;  /* 0x0000000c08127981 */ /* 0x000f28000c1e1900 */
[----:B------:R-:W5:Y:S04]  /*2ec0*/  LDG.E R23, desc[UR12][R8.64+0x28] ;  /* 0x0000280c08177981 */ /* 0x000f68000c1e1900 */
[----:B------:R-:W5:Y:S04]  /*2ed0*/  LDG.E R19, desc[UR12][R8.64+0x24] ;  /* 0x0000240c08137981 */ /* 0x000f68000c1e1900 */
[----:B0-----:R-:W5:Y:S04]  /*2ee0*/  LDG.E R20, desc[UR12][R8.64+0x8] ;  /* 0x0000080c08147981 */ /* 0x001f68000c1e1900 */
[----:B------:R-:W5:Y:S04]  /*2ef0*/  LDG.E R24, desc[UR12][R8.64+0x2c] ;  /* 0x00002c0c08187981 */ /* 0x000f68000c1e1900 */
[----:B------:R-:W5:Y:S04]  /*2f00*/  LDG.E R4, desc[UR12][R8.64+0x30] ;  /* 0x0000300c08047981 */ /* 0x000f68000c1e1900 */
[----:B------:R-:W5:Y:S04]  /*2f10*/  LDG.E R6, desc[UR12][R8.64+0x10] ;  /* 0x0000100c08067981 */ /* 0x000f68000c1e1900 */
[----:B------:R-:W5:Y:S04]  /*2f20*/  LDG.E R5, desc[UR12][R8.64+0x1c] ;  /* 0x00001c0c08057981 */ /* 0x000f68000c1e1900 */
[----:B------:R-:W5:Y:S04]  /*2f30*/  LDG.E R21, desc[UR12][R8.64+0xc] ;  /* 0x00000c0c08157981 */ /* 0x000f68000c1e1900 */
[----:B------:R-:W5:Y:S04]  /*2f40*/  LDG.E R7, desc[UR12][R8.64+0x18] ;  /* 0x0000180c08077981 */ /* 0x000f68000c1e1900 */
[----:B------:R-:W5:Y:S04]  /*2f50*/  LDG.E R12, desc[UR12][R8.64+0x14] ;  /* 0x0000140c080c7981 */ /* 0x000f68000c1e1900 */
[----:B--2---:R-:W2:Y:S01]  /*2f60*/  LDG.E R14, desc[UR12][R8.64+0x20] ;  /* 0x0000200c080e7981 */ /* 0x004ea2000c1e1900 */
[----:B------:R-:W0:Y:S01]  /*2f70*/  S2UR UR11, SR_CgaCtaId ;  /* 0x00000000000b79c3 */ /* 0x000e220000008800 */
[----:B------:R-:W-:-:S02]  /*2f80*/  UMOV UR10, 0x400 ;  /* 0x00000400000a7882 */ /* 0x000fc40000000000 */
[----:B0-----:R-:W-:-:S09]  /*2f90*/  ULEA UR10, UR11, UR10, 0x18 ;  /* 0x0000000a0b0a7291 */ /* 0x001fd2000f8ec0ff */
[----:B------:R-:W3:Y:S04]  /*2fa0*/  LDS.64 R10, [UR10+0x3010] ;  /* 0x0030100aff0a7984 */ /* 0x000ee80008000a00 */
[----:B------:R-:W4:Y:S01]  /*2fb0*/  LDS R13, [UR10+0x300c] ;  /* 0x00300c0aff0d7984 */ /* 0x000f220008000800 */
[----:B---3--:R-:W-:Y:S01]  /*2fc0*/  FADD R10, R10, -R15 ;  /* 0x8000000f0a0a7221 */ /* 0x008fe20000000000 */
[----:B----4-:R-:W-:-:S03]  /*2fd0*/  FADD R18, R13, -R18 ;  /* 0x800000120d127221 */ /* 0x010fc60000000000 */
[----:B-----5:R-:W-:-:S04]  /*2fe0*/  FMUL R23, R10, R23 ;  /* 0x000000170a177220 */ /* 0x020fc80000400000 */
[----:B------:R-:W-:Y:S01]  /*2ff0*/  FFMA R22, R18, R19, R23 ;  /* 0x0000001312167223 */ /* 0x000fe20000000017 */
[----:B------:R-:W-:-:S04]  /*3000*/  FADD R11, -R20, R11 ;  /* 0x0000000b140b7221 */ /* 0x000fc80000000100 */
[----:B------:R-:W-:-:S05]  /*3010*/  FFMA R15, R11, R24, R22 ;  /* 0x000000180b0f7223 */ /* 0x000fca0000000016 */
[----:B------:R-:W-:-:S04]  /*3020*/  FSETP.GT.AND P0, PT, R15, R4, PT ;  /* 0x000000040f00720b */ /* 0x000fc80003f04000 */
[----:B------:R-:W-:Y:S01]  /*3030*/  FSETP.LT.OR P0, PT, R15, RZ, P0 ;  /* 0x000000ff0f00720b */ /* 0x000fe20000701400 */
[C---:B------:R-:W-:Y:S01]  /*3040*/  FMUL R13, R10.reuse, R6 ;  /* 0x000000060a0d7220 */ /* 0x040fe20000400000 */
[----:B------:R-:W-:Y:S01]  /*3050*/  FMUL R10, R10, R5 ;  /* 0x000000050a0a7220 */ /* 0x000fe20000400000 */
[----:B------:R-:W-:Y:S02]  /*3060*/  HFMA2 R23, -RZ, RZ, 0, 0 ;  /* 0x00000000ff177431 */ /* 0x000fe400000001ff */
[C---:B------:R-:W-:Y:S01]  /*3070*/  FFMA R4, R18.reuse, R21, R13 ;  /* 0x0000001512047223 */ /* 0x040fe2000000000d */
[----:B------:R-:W-:Y:S01]  /*3080*/  FFMA R13, R18, R7, R10 ;  /* 0x00000007120d7223 */ /* 0x000fe2000000000a */
[----:B------:R-:W-:Y:S02]  /*3090*/  CS2R R24, SRZ ;  /* 0x0000000000187805 */ /* 0x000fe4000001ff00 */
[C---:B------:R-:W-:Y:S01]  /*30a0*/  FFMA R15, R11.reuse, R12, R4 ;  /* 0x0000000c0b0f7223 */ /* 0x040fe20000000004 */
        /* <DEDUP_REMOVED lines=19> */
[----:B------:R-:W-:Y:S05]  /*31e0*/  CALL.REL.NOINC `($__internal_4_$__cuda_sm20_sqrt_rn_f32_slowpath) ;  /* 0x0000009c00487944 */ /* 0x000fea0003c00000 */
[----:B------:R-:W-:Y:S05]  /*31f0*/  BSYNC.RECONVERGENT B2 ;  /* 0x0000000000027941 */ /* 0x000fea0003800200 */
.L_x_439:
[----:B------:R-:W-:Y:S05]  /*3200*/  BRA `(.L_x_440) ;  /* 0x0000000000107947 */ /* 0x000fea0003800000 */
.L_x_438:
[----:B------:R-:W-:Y:S01]  /*3210*/  FMUL.FTZ R11, R8, R9 ;  /* 0x00000009080b7220 */ /* 0x000fe20000410000 */
[----:B------:R-:W-:-:S03]  /*3220*/  FMUL.FTZ R9, R9, 0.5 ;  /* 0x3f00000009097820 */ /* 0x000fc60000410000 */
[----:B------:R-:W-:-:S04]  /*3230*/  FFMA R8, -R11, R11, R8 ;  /* 0x0000000b0b087223 */ /* 0x000fc80000000108 */
[----:B------:R-:W-:-:S07]  /*3240*/  FFMA R10, R8, R9, R11 ;  /* 0x00000009080a7223 */ /* 0x000fce000000000b */
.L_x_440:
[----:B------:R-:W-:-:S13]  /*3250*/  FSETP.GT.AND P0, PT, R10, R22, PT ;  /* 0x000000160a00720b */ /* 0x000fda0003f04000 */
[----:B------:R-:W-:Y:S05]  /*3260*/  @P0 BRA `(.L_x_437) ;  /* 0x0000000000500947 */ /* 0x000fea0003800000 */
[----:B------:R-:W0:Y:S02]  /*3270*/  LDC.64 R8, c[0x0][0x3a8] ;  /* 0x0000ea00ff087b82 */ /* 0x000e240000000a00 */
[----:B0-----:R-:W2:Y:S04]  /*3280*/  LDG.E R4, desc[UR12][R8.64+0x38] ;  /* 0x0000380c08047981 */ /* 0x001ea8000c1e1900 */
        /* <DEDUP_REMOVED lines=18> */
.L_x_437:
[----:B------:R-:W-:Y:S05]  /*33b0*/  BSYNC.RECONVERGENT B1 ;  /* 0x0000000000017941 */ /* 0x000fea0003800200 */
.L_x_436:
        /* <DEDUP_REMOVED lines=12> */
.L_x_435:
[----:B------:R-:W-:Y:S05]  /*3480*/  BSYNC.RECONVERGENT B0 ;  /* 0x0000000000007941 */ /* 0x000fea0003800200 */
.L_x_434:
[----:B------:R-:W0:Y:S08]  /*3490*/  LDC.64 R12, c[0x0][0x3a0] ;  /* 0x0000e800ff0c7b82 */ /* 0x000e300000000a00 */
[----:B------:R-:W-:Y:S01]  /*34a0*/  BAR.SYNC.DEFER_BLOCKING 0x0 ;  /* 0x0000000000007b1d */ /* 0x000fe20000010000 */
[----:B------:R-:W-:-:S05]  /*34b0*/  ISETP.NE.AND P0, PT, R0, RZ, PT ;  /* 0x000000ff0000720c */ /* 0x000fca0003f05270 */
[----:B------:R-:W-:Y:S08]  /*34c0*/  BSSY.RECONVERGENT B0, `(.L_x_441) ;  /* 0x0000016000007945 */ /* 0x000ff00003800200 */
[----:B------:R-:W-:Y:S05]  /*34d0*/  @P0 BRA `(.L_x_442) ;  /* 0x0000000000500947 */ /* 0x000fea0003800000 */
[----:B------:R-:W5:Y:S01]  /*34e0*/  S2UR UR11, SR_CgaCtaId ;  /* 0x00000000000b79c3 */ /* 0x000f620000008800 */
[----:B------:R-:W-:Y:S02]  /*34f0*/  UMOV UR10, 0x400 ;  /* 0x00000400000a7882 */ /* 0x000fe40000000000 */
[----:B-----5:R-:W-:-:S09]  /*3500*/  ULEA UR10, UR11, UR10, 0x18 ;  /* 0x0000000a0b0a7291 */ /* 0x020fd2000f8ec0ff */
[----:B-1-34-:R-:W-:Y:S04]  /*3510*/  LDS.128 R4, [UR10+0x3000] ;  /* 0x0030000aff047984 */ /* 0x01afe80008000c00 */
[----:B------:R-:W1:Y:S04]  /*3520*/  LDS R11, [UR10+0x3020] ;  /* 0x0030200aff0b7984 */ /* 0x000e680008000800 */
[----:B------:R-:W2:Y:S01]  /*3530*/  LDS.64 R8, [UR10+0x3018] ;  /* 0x0030180aff087984 */ /* 0x000ea20008000a00 */
        /* <DEDUP_REMOVED lines=14> */
.L_x_442:
[----:B------:R-:W-:Y:S05]  /*3620*/  BSYNC.RECONVERGENT B0 ;  /* 0x0000000000007941 */ /* 0x000fea0003800200 */
.L_x_441:
[----:B------:R-:W-:Y:S06]  /*3630*/  BAR.SYNC.DEFER_BLOCKING 0x0 ;  /* 0x0000000000007b1d */ /* 0x000fec0000010000 */
[----:B------:R-:W-:Y:S04]  /*3640*/  BSSY.RECONVERGENT B0, `(.L_x_443) ;  /* 0x000001a000007945 */ /* 0x000fe80003800200 */
[----:B------:R-:W-:Y:S05]  /*3650*/  @P0 BRA `(.L_x_444) ;  /* 0x0000000000600947 */ /* 0x000fea0003800000 */
[----:B------:R-:W5:Y:S01]  /*3660*/  S2UR UR11, SR_CgaCtaId ;  /* 0x00000000000b79c3 */ /* 0x000f620000008800 */
[----:B------:R-:W-:Y:S01]  /*3670*/  UMOV UR10, 0x400 ;  /* 0x00000400000a7882 */ /* 0x000fe20000000000 */
[----:B--2---:R-:W-:Y:S01]  /*3680*/  FMUL R14, R16, 0.5 ;  /* 0x3f000000100e7820 */ /* 0x004fe20000400000 */
[----:B-----5:R-:W-:-:S09]  /*3690*/  ULEA UR10, UR11, UR10, 0x18 ;  /* 0x0000000a0b0a7291 */ /* 0x020fd2000f8ec0ff */
[----:B-1-34-:R-:W-:Y:S04]  /*36a0*/  LDS.128 R4, [UR10+0x3020] ;  /* 0x0030200aff047984 */ /* 0x01afe80008000c00 */
[----:B------:R-:W1:Y:S04]  /*36b0*/  LDS R18, [UR10+0x300c] ;  /* 0x00300c0aff127984 */ /* 0x000e680008000800 */
[----:B------:R-:W-:Y:S04]  /*36c0*/  LDS.128 R8, [UR10+0x3030] ;  /* 0x0030300aff087984 */ /* 0x000fe80008000c00 */
[----:B------:R-:W2:Y:S04]  /*36d0*/  LDS R15, [UR10+0x3010] ;  /* 0x0030100aff0f7984 */ /* 0x000ea80008000800 */
[----:B0-----:R-:W0:Y:S04]  /*36e0*/  LDS R20, [UR10+0x3014] ;  /* 0x0030140aff147984 */ /* 0x001e280008000800 */
[----:B------:R-:W3:Y:S04]  /*36f0*/  LDS R19, [UR10+0x3018] ;  /* 0x0030180aff137984 */ /* 0x000ee80008000800 */
[----:B------:R-:W4:Y:S04]  /*3700*/  LDS R22, [UR10+0x301c] ;  /* 0x00301c0aff167984 */ /* 0x000f280008000800 */
[----:B------:R-:W5:Y:S01]  /*3710*/  LDS R21, [UR10+0x3020] ;  /* 0x0030200aff157984 */ /* 0x000f620008000800 */
[----:B-1----:R-:W-:-:S05]  /*3720*/  FFMA R5, R5, R14, R18 ;  /* 0x0000000e05057223 */ /* 0x002fca0000000012 */
[----:B------:R1:W-:Y:S01]  /*3730*/  STS [UR10+0x3084], R5 ;  /* 0x00308405ff007988 */ /* 0x0003e2000800080a */
[C---:B--2---:R-:W-:Y:S01]  /*3740*/  FFMA R6, R14.reuse, R6, R15 ;  /* 0x000000060e067223 */ /* 0x044fe2000000000f */
[----:B0-----:R-:W-:-:S04]  /*3750*/  FFMA R7, R14, R7, R20 ;  /* 0x000000070e077223 */ /* 0x001fc80000000014 */
[----:B------:R1:W-:Y:S01]  /*3760*/  STS [UR10+0x3088], R6 ;  /* 0x00308806ff007988 */ /* 0x0003e2000800080a */
[----:B---3--:R-:W-:-:S03]  /*3770*/  FFMA R8, R14, R8, R19 ;  /* 0x000000080e087223 */ /* 0x008fc60000000013 */
[----:B------:R1:W-:Y:S01]  /*3780*/  STS [UR10+0x308c], R7 ;  /* 0x00308c07ff007988 */ /* 0x0003e2000800080a */
[----:B----4-:R-:W-:-:S03]  /*3790*/  FFMA R9, R14, R9, R22 ;  /* 0x000000090e097223 */ /* 0x010fc60000000016 */
[----:B------:R1:W-:Y:S01]  /*37a0*/  STS [UR10+0x3090], R8 ;  /* 0x00309008ff007988 */ /* 0x0003e2000800080a */
[----:B-----5:R-:W-:-:S03]  /*37b0*/  FFMA R10, R14, R10, R21 ;  /* 0x0000000a0e0a7223 */ /* 0x020fc60000000015 */
[----:B------:R1:W-:Y:S04]  /*37c0*/  STS [UR10+0x3094], R9 ;  /* 0x00309409ff007988 */ /* 0x0003e8000800080a */
[----:B------:R1:W-:Y:S02]  /*37d0*/  STS [UR10+0x3098], R10 ;  /* 0x0030980aff007988 */ /* 0x0003e4000800080a */
.L_x_444:
[----:B------:R-:W-:Y:S05]  /*37e0*/  BSYNC.RECONVERGENT B0 ;  /* 0x0000000000007941 */ /* 0x000fea0003800200 */
.L_x_443:
        /* <DEDUP_REMOVED lines=8> */
[----:B---34-:R-:W-:Y:S01]  /*3870*/  LEA R4, R13, R13, 0x1 ;  /* 0x0000000d0d047211 */ /* 0x018fe200078e08ff */
[----:B------:R-:W0:Y:S01]  /*3880*/  S2UR UR11, SR_CgaCtaId ;  /* 0x00000000000b79c3 */ /* 0x000e220000008800 */
[----:B------:R-:W-:Y:S01]  /*3890*/  UMOV UR10, 0x400 ;  /* 0x00000400000a7882 */ /* 0x000fe20000000000 */
[----:B------:R-:W-:Y:S01]  /*38a0*/  BSSY.RECONVERGENT B2, `(.L_x_447) ;  /* 0x00000e7000027945 */ /* 0x000fe20003800200 */
[----:B-1----:R-:W-:Y:S01]  /*38b0*/  VIMNMX R9, PT, PT, R3, R4, !PT ;  /* 0x0000000403097248 */ /* 0x002fe20007fe0100 */
[----:B--2---:R-:W-:Y:S01]  /*38c0*/  HFMA2 R14, -RZ, RZ, 0, 0 ;  /* 0x00000000ff0e7431 */ /* 0x004fe200000001ff */
        /* <DEDUP_REMOVED lines=21> */
.L_x_473:
[----:B------:R-:W1:Y:S08]  /*3a20*/  LDC.64 R28, c[0x0][0x398] ;  /* 0x0000e600ff1c7b82 */ /* 0x000e700000000a00 */
[----:B------:R-:W2:Y:S01]  /*3a30*/  LDC.64 R24, c[0x0][0x390] ;  /* 0x0000e400ff187b82 */ /* 0x000ea20000000a00 */
[----:B-1----:R-:W-:-:S05]  /*3a40*/  IMAD.WIDE.U32 R28, R21, 0x4, R28 ;  /* 0x00000004151c7825 */ /* 0x002fca00078e001c */
[----:B------:R-:W3:Y:S04]  /*3a50*/  LDG.E R23, desc[UR12][R28.64+0x4] ;  /* 0x0000040c1c177981 */ /* 0x000ee8000c1e1900 */
[----:B------:R-:W4:Y:S04]  /*3a60*/  LDG.E R12, desc[UR12][R28.64] ;  /* 0x0000000c1c0c7981 */ /* 0x000f28000c1e1900 */
[----:B0-----:R-:W5:Y:S01]  /*3a70*/  LDG.E R4, desc[UR12][R28.64+0x8] ;  /* 0x0000080c1c047981 */ /* 0x001f62000c1e1900 */
[----:B------:R-:W-:Y:S01]  /*3a80*/  BSSY.RECONVERGENT B1, `(.L_x_449) ;  /* 0x0000013000017945 */ /* 0x000fe20003800200 */
[----:B--2---:R-:W-:-:S04]  /*3a90*/  IMAD.WIDE.U32 R24, R21, 0x4, R24 ;  /* 0x0000000415187825 */ /* 0x004fc800078e0018 */
[----:B---3--:R-:W-:Y:S01]  /*3aa0*/  FADD R23, -R23, R6 ;  /* 0x0000000617177221 */ /* 0x008fe20000000100 */
[----:B----4-:R-:W-:-:S03]  /*3ab0*/  FADD R12, R5, -R12 ;  /* 0x8000000c050c7221 */ /* 0x010fc60000000000 */
[----:B------:R-:W-:Y:S01]  /*3ac0*/  FMUL R9, R23, R23 ;  /* 0x0000001717097220 */ /* 0x000fe20000400000 */
[----:B-----5:R-:W-:-:S03]  /*3ad0*/  FADD R15, -R4, R7 ;  /* 0x00000007040f7221 */ /* 0x020fc60000000100 */
        /* <DEDUP_REMOVED lines=9> */
.L_x_450:
[----:B------:R-:W-:Y:S01]  /*3b70*/  FMUL.FTZ R10, R8, R9 ;  /* 0x00000009080a7220 */ /* 0x000fe20000410000 */
[----:B------:R-:W-:-:S03]  /*3b80*/  FMUL.FTZ R4, R9, 0.5 ;  /* 0x3f00000009047820 */ /* 0x000fc60000410000 */
[----:B------:R-:W-:-:S04]  /*3b90*/  FFMA R9, -R10, R10, R8 ;  /* 0x0000000a0a097223 */ /* 0x000fc80000000108 */
[----:B------:R-:W-:-:S07]  /*3ba0*/  FFMA R10, R9, R4, R10 ;  /* 0x00000004090a7223 */ /* 0x000fce000000000a */
.L_x_451:
[----:B------:R-:W-:Y:S05]  /*3bb0*/  BSYNC.RECONVERGENT B1 ;  /* 0x0000000000017941 */ /* 0x000fea0003800200 */
.L_x_449:
        /* <DEDUP_REMOVED lines=20> */
.L_x_453:
[----:B------:R-:W0:Y:S02]  /*3d00*/  MUFU.RCP R11, R10 ;  /* 0x0000000a000b7308 */ /* 0x000e240000001000 */
[----:B0-----:R-:W-:-:S04]  /*3d10*/  FFMA R4, R10, R11, -1 ;  /* 0xbf8000000a047423 */ /* 0x001fc8000000000b */
[----:B------:R-:W-:-:S04]  /*3d20*/  FADD.FTZ R4, -R4, -RZ ;  /* 0x800000ff04047221 */ /* 0x000fc80000010100 */
[----:B------:R-:W-:-:S07]  /*3d30*/  FFMA R11, R11, R4, R11 ;  /* 0x000000040b0b7223 */ /* 0x000fce000000000b */
.L_x_454:
[----:B------:R-:W-:Y:S05]  /*3d40*/  BSYNC.RECONVERGENT B3 ;  /* 0x0000000000037941 */ /* 0x000fea0003800200 */
.L_x_452:
        /* <DEDUP_REMOVED lines=20> */
.L_x_456:
[----:B------:R-:W-:Y:S01]  /*3e90*/  FMUL.FTZ R9, R8, R13 ;  /* 0x0000000d08097220 */ /* 0x000fe20000410000 */
[----:B------:R-:W-:-:S03]  /*3ea0*/  FMUL.FTZ R10, R13, 0.5 ;  /* 0x3f0000000d0a7820 */ /* 0x000fc60000410000 */
[----:B------:R-:W-:-:S04]  /*3eb0*/  FFMA R8, -R9, R9, R8 ;  /* 0x0000000909087223 */ /* 0x000fc80000000108 */
[----:B------:R-:W-:-:S07]  /*3ec0*/  FFMA R10, R8, R10, R9 ;  /* 0x0000000a080a7223 */ /* 0x000fce0000000009 */
.L_x_457:
[----:B------:R-:W-:Y:S05]  /*3ed0*/  BSYNC.RECONVERGENT B1 ;  /* 0x0000000000017941 */ /* 0x000fea0003800200 */
.L_x_455:
[----:B------:R-:W2:Y:S04]  /*3ee0*/  LDG.E R26, desc[UR12][R24.64+0x3008] ;  /* 0x0030080c181a7981 */ /* 0x000ea8000c1e1900 */
[----:B------:R-:W3:Y:S04]  /*3ef0*/  LDG.E R4, desc[UR12][R24.64+0x3004] ;  /* 0x0030040c18047981 */ /* 0x000ee8000c1e1900 */
[----:B------:R-:W4:Y:S01]  /*3f00*/  LDG.E R23, desc[UR12][R24.64+0x3000] ;  /* 0x0030000c18177981 */ /* 0x000f22000c1e1900 */
[-C--:B------:R-:W-:Y:S01]  /*3f10*/  FMUL R9, R10, R10.reuse ;  /* 0x0000000a0a097220 */ /* 0x080fe20000400000 */
[----:B------:R-:W-:Y:S03]  /*3f20*/  BSSY.RECONVERGENT B3, `(.L_x_458) ;  /* 0x0000014000037945 */ /* 0x000fe60003800200 */
[----:B------:R-:W-:Y:S01]  /*3f30*/  FMUL R10, R9, R10 ;  /* 0x0000000a090a7220 */ /* 0x000fe20000400000 */
[----:B--2---:R-:W-:-:S04]  /*3f40*/  FMUL R31, R12, R26 ;  /* 0x0000001a0c1f7220 */ /* 0x004fc80000400000 */
[C---:B---3--:R-:W-:Y:S01]  /*3f50*/  FFMA R31, R30.reuse, R4, -R31 ;  /* 0x000000041e1f7223 */ /* 0x048fe2000000081f */
[----:B----4-:R-:W-:-:S04]  /*3f60*/  FMUL R30, R30, R23 ;  /* 0x000000171e1e7220 */ /* 0x010fc80000400000 */
[C---:B------:R-:W-:Y:S01]  /*3f70*/  FFMA R26, R27.reuse, R26, -R30 ;  /* 0x0000001a1b1a7223 */ /* 0x040fe2000000081e */
[----:B------:R-:W-:Y:S01]  /*3f80*/  FMUL R27, R27, R4 ;  /* 0x000000041b1b7220 */ /* 0x000fe20000400000 */
[----:B------:R-:W-:-:S03]  /*3f90*/  IADD3 R4, PT, PT, R10, 0x1800000, RZ ;  /* 0x018000000a047810 */ /* 0x000fc60007ffe0ff */
[----:B------:R-:W-:Y:S01]  /*3fa0*/  FFMA R23, R12, R23, -R27 ;  /* 0x000000170c177223 */ /* 0x000fe2000000081b */
[----:B------:R-:W-:-:S04]  /*3fb0*/  LOP3.LUT R4, R4, 0x7f800000, RZ, 0xc0, !PT ;  /* 0x7f80000004047812 */ /* 0x000fc800078ec0ff */
[----:B------:R-:W-:-:S13]  /*3fc0*/  ISETP.GT.U32.AND P0, PT, R4, 0x1ffffff, PT ;  /* 0x01ffffff0400780c */ /* 0x000fda0003f04070 */
[----:B------:R-:W-:Y:S05]  /*3fd0*/  @P0 BRA `(.L_x_459) ;  /* 0x0000000000100947 */ /* 0x000fea0003800000 */
[----:B------:R-:W-:Y:S02]  /*3fe0*/  MOV R4, R10 ;  /* 0x0000000a00047202 */ /* 0x000fe40000000f00 */
[----:B------:R-:W-:-:S07]  /*3ff0*/  MOV R8, 0x4010 ;  /* 0x0000401000087802 */ /* 0x000fce0000000f00 */
[----:B------:R-:W-:Y:S05]  /*4000*/  CALL.REL.NOINC `($__internal_3_$__cuda_sm20_rcp_rn_f32_slowpath) ;  /* 0x0000008800f07944 */ /* 0x000fea0003c00000 */
[----:B------:R-:W-:Y:S05]  /*4010*/  BRA `(.L_x_460) ;  /* 0x0000000000107947 */ /* 0x000fea0003800000 */
.L_x_459:
[----:B------:R-:W0:Y:S02]  /*4020*/  MUFU.RCP R11, R10 ;  /* 0x0000000a000b7308 */ /* 0x000e240000001000 */
[----:B0-----:R-:W-:-:S04]  /*4030*/  FFMA R4, R10, R11, -1 ;  /* 0xbf8000000a047423 */ /* 0x001fc8000000000b */
[----:B------:R-:W-:-:S04]  /*4040*/  FADD.FTZ R4, -R4, -RZ ;  /* 0x800000ff04047221 */ /* 0x000fc80000010100 */
[----:B------:R-:W-:-:S07]  /*4050*/  FFMA R11, R11, R4, R11 ;  /* 0x000000040b0b7223 */ /* 0x000fce000000000b */
.L_x_460:
[----:B------:R-:W-:Y:S05]  /*4060*/  BSYNC.RECONVERGENT B3 ;  /* 0x0000000000037941 */ /* 0x000fea0003800200 */
.L_x_458:
        /* <DEDUP_REMOVED lines=20> */
.L_x_462:
[----:B------:R-:W-:Y:S01]  /*41b0*/  FMUL.FTZ R9, R8, R13 ;  /* 0x0000000d08097220 */ /* 0x000fe20000410000 */
[----:B------:R-:W-:-:S03]  /*41c0*/  FMUL.FTZ R10, R13, 0.5 ;  /* 0x3f0000000d0a7820 */ /* 0x000fc60000410000 */
[----:B------:R-:W-:-:S04]  /*41d0*/  FFMA R8, -R9, R9, R8 ;  /* 0x0000000909087223 */ /* 0x000fc80000000108 */
[----:B------:R-:W-:-:S07]  /*41e0*/  FFMA R10, R8, R10, R9 ;  /* 0x0000000a080a7223 */ /* 0x000fce0000000009 */
.L_x_463:
[----:B------:R-:W-:Y:S05]  /*41f0*/  BSYNC.RECONVERGENT B1 ;  /* 0x0000000000017941 */ /* 0x000fea0003800200 */
.L_x_461:
        /* <DEDUP_REMOVED lines=20> */
.L_x_465:
[----:B------:R-:W0:Y:S02]  /*4340*/  MUFU.RCP R11, R10 ;  /* 0x0000000a000b7308 */ /* 0x000e240000001000 */
[----:B0-----:R-:W-:-:S04]  /*4350*/  FFMA R4, R10, R11, -1 ;  /* 0xbf8000000a047423 */ /* 0x001fc8000000000b */
[----:B------:R-:W-:-:S04]  /*4360*/  FADD.FTZ R4, -R4, -RZ ;  /* 0x800000ff04047221 */ /* 0x000fc80000010100 */
[----:B------:R-:W-:-:S07]  /*4370*/  FFMA R11, R11, R4, R11 ;  /* 0x000000040b0b7223 */ /* 0x000fce000000000b */
.L_x_466:
[----:B------:R-:W-:Y:S05]  /*4380*/  BSYNC.RECONVERGENT B3 ;  /* 0x0000000000037941 */ /* 0x000fea0003800200 */
.L_x_464:
        /* <DEDUP_REMOVED lines=20> */
.L_x_468:
[----:B------:R-:W-:Y:S01]  /*44d0*/  FMUL.FTZ R11, R8, R9 ;  /* 0x00000009080b7220 */ /* 0x000fe20000410000 */
[----:B------:R-:W-:-:S03]  /*44e0*/  FMUL.FTZ R9, R9, 0.5 ;  /* 0x3f00000009097820 */ /* 0x000fc60000410000 */
[----:B------:R-:W-:-:S04]  /*44f0*/  FFMA R8, -R11, R11, R8 ;  /* 0x0000000b0b087223 */ /* 0x000fc80000000108 */
[----:B------:R-:W-:-:S07]  /*4500*/  FFMA R10, R8, R9, R11 ;  /* 0x00000009080a7223 */ /* 0x000fce000000000b */
.L_x_469:
[----:B------:R-:W-:Y:S05]  /*4510*/  BSYNC.RECONVERGENT B1 ;  /* 0x0000000000017941 */ /* 0x000fea0003800200 */
.L_x_467:
        /* <DEDUP_REMOVED lines=9> */
[-C--:B--2---:R-:W-:Y:S01]  /*45b0*/  FMUL R9, R12, R26.reuse ;  /* 0x0000001a0c097220 */ /* 0x084fe20000400000 */
[C---:B---3--:R-:W-:Y:S01]  /*45c0*/  FMUL R8, R30.reuse, R23 ;  /* 0x000000171e087220 */ /* 0x048fe20000400000 */
[CC--:B----4-:R-:W-:Y:S02]  /*45d0*/  FMUL R11, R27.reuse, R29.reuse ;  /* 0x0000001d1b0b7220 */ /* 0x0d0fe40000400000 */
[----:B------:R-:W-:Y:S01]  /*45e0*/  FFMA R29, R30, R29, -R9 ;  /* 0x0000001d1e1d7223 */ /* 0x000fe20000000809 */
[----:B------:R-:W-:Y:S01]  /*45f0*/  FFMA R26, R27, R26, -R8 ;  /* 0x0000001a1b1a7223 */ /* 0x000fe20000000808 */
[----:B------:R-:W-:-:S06]  /*4600*/  FFMA R23, R12, R23, -R11 ;  /* 0x000000170c177223 */ /* 0x000fcc000000080b */
[----:B------:R-:W-:Y:S05]  /*4610*/  @P0 BRA `(.L_x_471) ;  /* 0x00000000000c0947 */ /* 0x000fea0003800000 */
[----:B------:R-:W-:-:S07]  /*4620*/  MOV R8, 0x4640 ;  /* 0x0000464000087802 */ /* 0x000fce0000000f00 */
[----:B------:R-:W-:Y:S05]  /*4630*/  CALL.REL.NOINC `($__internal_3_$__cuda_sm20_rcp_rn_f32_slowpath) ;  /* 0x0000008400647944 */ /* 0x000fea0003c00000 */
[----:B------:R-:W-:Y:S05]  /*4640*/  BRA `(.L_x_472) ;  /* 0x0000000000107947 */ /* 0x000fea0003800000 */
.L_x_471:
[----:B------:R-:W0:Y:S02]  /*4650*/  MUFU.RCP R11, R4 ;  /* 0x00000004000b7308 */ /* 0x000e240000001000 */
[----:B0-----:R-:W-:-:S04]  /*4660*/  FFMA R8, R4, R11, -1 ;  /* 0xbf80000004087423 */ /* 0x001fc8000000000b */
[----:B------:R-:W-:-:S04]  /*4670*/  FADD.FTZ R8, -R8, -RZ ;  /* 0x800000ff08087221 */ /* 0x000fc80000010100 */
[----:B------:R-:W-:-:S07]  /*4680*/  FFMA R11, R11, R8, R11 ;  /* 0x000000080b0b7223 */ /* 0x000fce000000000b */
.L_x_472:
[----:B------:R-:W-:Y:S05]  /*4690*/  BSYNC.RECONVERGENT B3 ;  /* 0x0000000000037941 */ /* 0x000fea0003800200 */
.L_x_470:
[----:B------:R-:W-:Y:S01]  /*46a0*/  IADD3 R20, PT, PT, R20, 0x4, RZ ;  /* 0x0000000414147810 */ /* 0x000fe20007ffe0ff */
[-C--:B------:R-:W-:Y:S01]  /*46b0*/  FFMA R18, R29, R11.reuse, R18 ;  /* 0x0000000b1d127223 */ /* 0x080fe20000000012 */
[-C--:B------:R-:W-:Y:S01]  /*46c0*/  FFMA R26, R26, R11.reuse, R15 ;  /* 0x0000000b1a1a7223 */ /* 0x080fe2000000000f */
[----:B------:R-:W-:Y:S01]  /*46d0*/  FFMA R14, R23, R11, R14 ;  /* 0x0000000b170e7223 */ /* 0x000fe2000000000e */
[----:B------:R-:W-:Y:S02]  /*46e0*/  ISETP.NE.AND P0, PT, R20, R19, PT ;  /* 0x000000131400720c */ /* 0x000fe40003f05270 */
[----:B------:R-:W-:-:S11]  /*46f0*/  IADD3 R21, PT, PT, R21, 0x3000, RZ ;  /* 0x0000300015157810 */ /* 0x000fd60007ffe0ff */
[----:B------:R-:W-:Y:S05]  /*4700*/  @P0 BRA `(.L_x_473) ;  /* 0xfffffff000c40947 */ /* 0x000fea000383ffff */
.L_x_448:
[----:B------:R-:W-:Y:S05]  /*4710*/  BSYNC.RECONVERGENT B2 ;  /* 0x0000000000027941 */ /* 0x000fea0003800200 */
.L_x_447:
[----:B0-----:R-:W-:Y:S01]  /*4720*/  LOP3.LUT P0, R4, R22, 0x3, RZ, 0xc0, !PT ;  /* 0x0000000316047812 */ /* 0x001fe2000780c0ff */
[----:B------:R-:W-:-:S12]  /*4730*/  BSSY.RECONVERGENT B2, `(.L_x_474) ;  /* 0x00000ab000027945 */ /* 0x000fd80003800200 */
[----:B------:R-:W-:Y:S05]  /*4740*/  @!P0 BRA `(.L_x_475) ;  /* 0x0000000800a48947 */ /* 0x000fea0003800000 */
[----:B------:R-:W-:Y:S01]  /*4750*/  ISETP.NE.AND P0, PT, R4, 0x1, PT ;  /* 0x000000010400780c */ /* 0x000fe20003f05270 */
[----:B------:R-:W-:-:S12]  /*4760*/  BSSY.RECONVERGENT B3, `(.L_x_476) ;  /* 0x000006d000037945 */ /* 0x000fd80003800200 */
[----:B------:R-:W-:Y:S05]  /*4770*/  @!P0 BRA `(.L_x_477) ;  /* 0x0000000400ac8947 */ /* 0x000fea0003800000 */
[----:B------:R-:W0:Y:S08]  /*4780*/  LDC.64 R28, c[0x0][0x398] ;  /* 0x0000e600ff1c7b82 */ /* 0x000e300000000a00 */
[----:B------:R-:W1:Y:S01]  /*4790*/  LDC.64 R24, c[0x0][0x390] ;  /* 0x0000e400ff187b82 */ /* 0x000e620000000a00 */
[----:B0-----:R-:W-:-:S05]  /*47a0*/  IMAD.WIDE.U32 R28, R21, 0x4, R28 ;  /* 0x00000004151c7825 */ /* 0x001fca00078e001c */
[----:B------:R-:W2:Y:S04]  /*47b0*/  LDG.E R15, desc[UR12][R28.64+0x4] ;  /* 0x0000040c1c0f7981 */ /* 0x000ea8000c1e1900 */
[----:B------:R-:W3:Y:S04]  /*47c0*/  LDG.E R4, desc[UR12][R28.64] ;  /* 0x0000000c1c047981 */ /* 0x000ee8000c1e1900 */
[----:B------:R-:W4:Y:S01]  /*47d0*/  LDG.E R12, desc[UR12][R28.64+0x8] ;  /* 0x0000080c1c0c7981 */ /* 0x000f22000c1e1900 */
[----:B------:R-:W-:Y:S01]  /*47e0*/  BSSY.RECONVERGENT B1, `(.L_x_478) ;  /* 0x0000015000017945 */ /* 0x000fe20003800200 */
[----:B-1----:R-:W-:-:S04]  /*47f0*/  IMAD.WIDE.U32 R24, R21, 0x4, R24 ;  /* 0x0000000415187825 */ /* 0x002fc800078e0018 */
        /* <DEDUP_REMOVED lines=15> */
.L_x_479:
[----:B------:R-:W-:Y:S01]  /*48f0*/  FMUL.FTZ R8, R9, R10 ;  /* 0x0000000a09087220 */ /* 0x000fe20000410000 */
[----:B------:R-:W-:-:S03]  /*4900*/  FMUL.FTZ R4, R10, 0.5 ;  /* 0x3f0000000a047820 */ /* 0x000fc60000410000 */
[----:B------:R-:W-:-:S04]  /*4910*/  FFMA R9, -R8, R8, R9 ;  /* 0x0000000808097223 */ /* 0x000fc80000000109 */
[----:B------:R-:W-:-:S07]  /*4920*/  FFMA R8, R9, R4, R8 ;  /* 0x0000000409087223 */ /* 0x000fce0000000008 */
.L_x_480:
[----:B------:R-:W-:Y:S05]  /*4930*/  BSYNC.RECONVERGENT B1 ;  /* 0x0000000000017941 */ /* 0x000fea0003800200 */
.L_x_478:
        /* <DEDUP_REMOVED lines=20> */
.L_x_482:
[----:B------:R-:W0:Y:S02]  /*4a80*/  MUFU.RCP R11, R8 ;  /* 0x00000008000b7308 */ /* 0x000e240000001000 */
[----:B0-----:R-:W-:-:S04]  /*4a90*/  FFMA R4, R8, R11, -1 ;  /* 0xbf80000008047423 */ /* 0x001fc8000000000b */
[----:B------:R-:W-:-:S04]  /*4aa0*/  FADD.FTZ R4, -R4, -RZ ;  /* 0x800000ff04047221 */ /* 0x000fc80000010100 */
[----:B------:R-:W-:-:S07]  /*4ab0*/  FFMA R11, R11, R4, R11 ;  /* 0x000000040b0b7223 */ /* 0x000fce000000000b */
.L_x_483:
[----:B------:R-:W-:Y:S05]  /*4ac0*/  BSYNC.RECONVERGENT B4 ;  /* 0x0000000000047941 */ /* 0x000fea0003800200 */
.L_x_481:
        /* <DEDUP_REMOVED lines=20> */
.L_x_485:
[----:B------:R-:W-:Y:S01]  /*4c10*/  FMUL.FTZ R9, R8, R13 ;  /* 0x0000000d08097220 */ /* 0x000fe20000410000 */
[----:B------:R-:W-:-:S03]  /*4c20*/  FMUL.FTZ R10, R13, 0.5 ;  /* 0x3f0000000d0a7820 */ /* 0x000fc60000410000 */
[----:B------:R-:W-:-:S04]  /*4c30*/  FFMA R8, -R9, R9, R8 ;  /* 0x0000000909087223 */ /* 0x000fc80000000108 */
[----:B------:R-:W-:-:S07]  /*4c40*/  FFMA R10, R8, R10, R9 ;  /* 0x0000000a080a7223 */ /* 0x000fce0000000009 */
.L_x_486:
[----:B------:R-:W-:Y:S05]  /*4c50*/  BSYNC.RECONVERGENT B1 ;  /* 0x0000000000017941 */ /* 0x000fea0003800200 */
.L_x_484:
        /* <DEDUP_REMOVED lines=20> */
.L_x_488:
[----:B------:R-:W0:Y:S02]  /*4da0*/  MUFU.RCP R11, R10 ;  /* 0x0000000a000b7308 */ /* 0x000e240000001000 */
[----:B0-----:R-:W-:-:S04]  /*4db0*/  FFMA R4, R10, R11, -1 ;  /* 0xbf8000000a047423 */ /* 0x001fc8000000000b */
[----:B------:R-:W-:-:S04]  /*4dc0*/  FADD.FTZ R4, -R4, -RZ ;  /* 0x800000ff04047221 */ /* 0x000fc80000010100 */
[----:B------:R-:W-:-:S07]  /*4dd0*/  FFMA R11, R11, R4, R11 ;  /* 0x000000040b0b7223 */ /* 0x000fce000000000b */
.L_x_489:
[----:B------:R-:W-:Y:S05]  /*4de0*/  BSYNC.RECONVERGENT B4 ;  /* 0x0000000000047941 */ /* 0x000fea0003800200 */
.L_x_487:
[-C--:B------:R-:W-:Y:S01]  /*4df0*/  FFMA R18, R23, R11.reuse, R18 ;  /* 0x0000000b17127223 */ /* 0x080fe20000000012 */
[-C--:B------:R-:W-:Y:S01]  /*4e00*/  FFMA R26, R19, R11.reuse, R26 ;  /* 0x0000000b131a7223 */ /* 0x080fe2000000001a */
[----:B------:R-:W-:Y:S01]  /*4e10*/  FFMA R14, R15, R11, R14 ;  /* 0x0000000b0f0e7223 */ /* 0x000fe2000000000e */
[----:B------:R-:W-:-:S07]  /*4e20*/  IADD3 R21, PT, PT, R21, 0x1800, RZ ;  /* 0x0000180015157810 */ /* 0x000fce0007ffe0ff */
.L_x_477:
[----:B------:R-:W-:Y:S05]  /*4e30*/  BSYNC.RECONVERGENT B3 ;  /* 0x0000000000037941 */ /* 0x000fea0003800200 */
.L_x_476:
[----:B------:R-:W-:-:S04]  /*4e40*/  LOP3.LUT R22, R22, 0x1, RZ, 0xc0, !PT ;  /* 0x0000000116167812 */ /* 0x000fc800078ec0ff */
[----:B------:R-:W-:-:S13]  /*4e50*/  ISETP.NE.U32.AND P0, PT, R22, 0x1, PT ;  /* 0x000000011600780c */ /* 0x000fda0003f05070 */
[----:B------:R-:W-:Y:S05]  /*4e60*/  @P0 BRA `(.L_x_475) ;  /* 0x0000000000dc0947 */ /* 0x000fea0003800000 */
[----:B------:R-:W0:Y:S02]  /*4e70*/  LDC.64 R10, c[0x0][0x398] ;  /* 0x0000e600ff0a7b82 */ /* 0x000e240000000a00 */
[----:B0-----:R-:W-:-:S05]  /*4e80*/  IMAD.WIDE.U32 R10, R21, 0x4, R10 ;  /* 0x00000004150a7825 */ /* 0x001fca00078e000a */
[----:B------:R-:W2:Y:S04]  /*4e90*/  LDG.E R9, desc[UR12][R10.64+0x4] ;  /* 0x0000040c0a097981 */ /* 0x000ea8000c1e1900 */
[----:B------:R-:W3:Y:S04]  /*4ea0*/  LDG.E R4, desc[UR12][R10.64] ;  /* 0x0000000c0a047981 */ /* 0x000ee8000c1e1900 */
[----:B------:R-:W4:Y:S01]  /*4eb0*/  LDG.E R12, desc[UR12][R10.64+0x8] ;  /* 0x0000080c0a0c7981 */ /* 0x000f22000c1e1900 */
[----:B------:R-:W-:Y:S01]  /*4ec0*/  BSSY.RECONVERGENT B1, `(.L_x_490) ;  /* 0x0000015000017945 */ /* 0x000fe20003800200 */
[----:B--2---:R-:W-:-:S02]  /*4ed0*/  FADD R6, -R9, R6 ;  /* 0x0000000609067221 */ /* 0x004fc40000000100 */
[----:B------:R-:W0:Y:S01]  /*4ee0*/  LDC.64 R8, c[0x0][0x390] ;  /* 0x0000e400ff087b82 */ /* 0x000e220000000a00 */
[----:B---3--:R-:W-:Y:S01]  /*4ef0*/  FADD R5, R5, -R4 ;  /* 0x8000000405057221 */ /* 0x008fe20000000000 */
[----:B------:R-:W-:Y:S01]  /*4f00*/  FMUL R4, R6, R6 ;  /* 0x0000000606047220 */ /* 0x000fe20000400000 */
[----:B----4-:R-:W-:-:S03]  /*4f10*/  FADD R7, -R12, R7 ;  /* 0x000000070c077221 */ /* 0x010fc60000000100 */
        /* <DEDUP_REMOVED lines=11> */
.L_x_491:
[----:B------:R-:W-:Y:S01]  /*4fd0*/  FMUL.FTZ R10, R13, R12 ;  /* 0x0000000c0d0a7220 */ /* 0x000fe20000410000 */
[----:B------:R-:W-:-:S03]  /*4fe0*/  FMUL.FTZ R4, R12, 0.5 ;  /* 0x3f0000000c047820 */ /* 0x000fc60000410000 */
[----:B------:R-:W-:-:S04]  /*4ff0*/  FFMA R9, -R10, R10, R13 ;  /* 0x0000000a0a097223 */ /* 0x000fc8000000010d */
[----:B------:R-:W-:-:S07]  /*5000*/  FFMA R10, R9, R4, R10 ;  /* 0x00000004090a7223 */ /* 0x000fce000000000a */
.L_x_492:
[----:B------:R-:W-:Y:S05]  /*5010*/  BSYNC.RECONVERGENT B1 ;  /* 0x0000000000017941 */ /* 0x000fea0003800200 */
.L_x_490:
        /* <DEDUP_REMOVED lines=10> */
[-C--:B---3--:R-:W-:Y:S01]  /*50c0*/  FMUL R12, R7, R11.reuse ;  /* 0x0000000b070c7220 */ /* 0x088fe20000400000 */
        /* <DEDUP_REMOVED lines=9> */
.L_x_494:
[----:B------:R-:W0:Y:S02]  /*5160*/  MUFU.RCP R11, R22 ;  /* 0x00000016000b7308 */ /* 0x000e240000001000 */
[----:B0-----:R-:W-:-:S04]  /*5170*/  FFMA R4, R22, R11, -1 ;  /* 0xbf80000016047423 */ /* 0x001fc8000000000b */
[----:B------:R-:W-:-:S04]  /*5180*/  FADD.FTZ R4, -R4, -RZ ;  /* 0x800000ff04047221 */ /* 0x000fc80000010100 */
[----:B------:R-:W-:-:S07]  /*5190*/  FFMA R11, R11, R4, R11 ;  /* 0x000000040b0b7223 */ /* 0x000fce000000000b */
.L_x_495:
[----:B------:R-:W-:Y:S05]  /*51a0*/  BSYNC.RECONVERGENT B3 ;  /* 0x0000000000037941 */ /* 0x000fea0003800200 */
.L_x_493:
[-C--:B------:R-:W-:Y:S01]  /*51b0*/  FFMA R18, R15, R11.reuse, R18 ;  /* 0x0000000b0f127223 */ /* 0x080fe20000000012 */
[-C--:B------:R-:W-:Y:S01]  /*51c0*/  FFMA R26, R7, R11.reuse, R26 ;  /* 0x0000000b071a7223 */ /* 0x080fe2000000001a */
[----:B------:R-:W-:-:S07]  /*51d0*/  FFMA R14, R5, R11, R14 ;  /* 0x0000000b050e7223 */ /* 0x000fce000000000e */
.L_x_475:
[----:B------:R-:W-:Y:S05]  /*51e0*/  BSYNC.RECONVERGENT B2 ;  /* 0x0000000000027941 */ /* 0x000fea0003800200 */
.L_x_474:
[----:B------:R0:W-:Y:S04]  /*51f0*/  STS [R17], R18 ;  /* 0x0000001211007388 */ /* 0x0001e80000000800 */
[----:B------:R0:W-:Y:S04]  /*5200*/  STS [R17+0x4], R26 ;  /* 0x0000041a11007388 */ /* 0x0001e80000000800 */
[----:B------:R0:W-:Y:S02]  /*5210*/  STS [R17+0x8], R14 ;  /* 0x0000080e11007388 */ /* 0x0001e40000000800 */
.L_x_446:
[----:B------:R-:W-:Y:S05]  /*5220*/  BSYNC.RECONVERGENT B0 ;  /* 0x0000000000007941 */ /* 0x000fea0003800200 */
.L_x_445:
[C---:B------:R-:W-:Y:S01]  /*5230*/  ISETP.GT.U32.AND P0, PT, R0.reuse, 0x1ff, PT ;  /* 0x000001ff0000780c */ /* 0x040fe20003f04070 */
[----:B------:R-:W-:Y:S01]  /*5240*/  BAR.SYNC.DEFER_BLOCKING 0x0 ;  /* 0x0000000000007b1d */ /* 0x000fe20000010000 */
[C---:B------:R-:W-:Y:S02]  /*5250*/  ISETP.GT.U32.AND P1, PT, R0.reuse, 0x3f, PT ;  /* 0x0000003f0000780c */ /* 0x040fe40003f24070 */
[C---:B------:R-:W-:Y:S02]  /*5260*/  ISETP.GT.U32.AND P6, PT, R0.reuse, 0xff, PT ;  /* 0x000000ff0000780c */ /* 0x040fe40003fc4070 */
[----:B---34-:R-:W-:Y:S01]  /*5270*/  P2R R4, PR, RZ, 0x2 ;  /* 0x00000002ff047803 */ /* 0x018fe20000000000 */
        /* <DEDUP_REMOVED lines=8> */
[----:B-1----:R-:W1:Y:S04]  /*5300*/  LDS R5, [R17] ;  /* 0x0000000011057984 */ /* 0x002e680000000800 */
[----:B------:R-:W-:Y:S04]  /*5310*/  LDS R6, [R17+0x1804] ;  /* 0x0018040011067984 */ /* 0x000fe80000000800 */
[----:B------:R-:W3:Y:S04]  /*5320*/  LDS R7, [R17+0x4] ;  /* 0x0000040011077984 */ /* 0x000ee80000000800 */
[----:B------:R-:W-:Y:S04]  /*5330*/  LDS R8, [R17+0x1808] ;  /* 0x0018080011087984 */ /* 0x000fe80000000800 */
[----:B------:R-:W4:Y:S01]  /*5340*/  LDS R9, [R17+0x8] ;  /* 0x0000080011097984 */ /* 0x000f220000000800 */
[----:B-1----:R-:W-:-:S05]  /*5350*/  FADD R4, R4, R5 ;  /* 0x0000000504047221 */ /* 0x002fca0000000000 */
[----:B------:R1:W-:Y:S01]  /*5360*/  STS [R17], R4 ;  /* 0x0000000411007388 */ /* 0x0003e20000000800 */
[----:B---3--:R-:W-:-:S05]  /*5370*/  FADD R6, R6, R7 ;  /* 0x0000000706067221 */ /* 0x008fca0000000000 */
[----:B------:R1:W-:Y:S01]  /*5380*/  STS [R17+0x4], R6 ;  /* 0x0000040611007388 */ /* 0x0003e20000000800 */
[----:B----4-:R-:W-:-:S05]  /*5390*/  FADD R8, R8, R9 ;  /* 0x0000000908087221 */ /* 0x010fca0000000000 */
[----:B------:R1:W-:Y:S02]  /*53a0*/  STS [R17+0x8], R8 ;  /* 0x0000080811007388 */ /* 0x0003e40000000800 */
.L_x_497:
[----:B------:R-:W-:Y:S05]  /*53b0*/  BSYNC.RECONVERGENT B0 ;  /* 0x0000000000007941 */ /* 0x000fea0003800200 */
.L_x_496:
[----:B------:R-:W-:Y:S01]  /*53c0*/  BAR.SYNC.DEFER_BLOCKING 0x0 ;  /* 0x0000000000007b1d */ /* 0x000fe20000010000 */
[----:B------:R-:W-:-:S05]  /*53d0*/  ISETP.GT.U32.AND P0, PT, R0, 0x1, PT ;  /* 0x000000010000780c */ /* 0x000fca0003f04070 */
[----:B------:R-:W-:Y:S04]  /*53e0*/  BSSY.RECONVERGENT B0, `(.L_x_498) ;  /* 0x000000e000007945 */ /* 0x000fe80003800200 */
[----:B------:R-:W-:Y:S05]  /*53f0*/  @P6 BRA `(.L_x_499) ;  /* 0x0000000000306947 */ /* 0x000fea0003800000 */
[----:B-1----:R-:W-:Y:S04]  /*5400*/  LDS R4, [R17+0xc00] ;  /* 0x000c000011047984 */ /* 0x002fe80000000800 */
[----:B------:R-:W1:Y:S04]  /*5410*/  LDS R5, [R17] ;  /* 0x0000000011057984 */ /* 0x000e680000000800 */
        /* <DEDUP_REMOVED lines=10> */
.L_x_499:
[----:B------:R-:W-:Y:S05]  /*54c0*/  BSYNC.RECONVERGENT B0 ;  /* 0x0000000000007941 */ /* 0x000fea0003800200 */
.L_x_498:
[----:B------:R-:W-:Y:S01]  /*54d0*/  BAR.SYNC.DEFER_BLOCKING 0x0 ;  /* 0x0000000000007b1d */ /* 0x000fe20000010000 */
[----:B------:R-:W-:-:S05]  /*54e0*/  ISETP.NE.AND P6, PT, R0, RZ, PT ;  /* 0x000000ff0000720c */ /* 0x000fca0003fc5270 */
        /* <DEDUP_REMOVED lines=14> */
.L_x_501:
[----:B------:R-:W-:Y:S05]  /*55d0*/  BSYNC.RECONVERGENT B0 ;  /* 0x0000000000007941 */ /* 0x000fea0003800200 */
.L_x_500:
[----:B------:R-:W-:Y:S01]  /*55e0*/  BAR.SYNC.DEFER_BLOCKING 0x0 ;  /* 0x0000000000007b1d */ /* 0x000fe20000010000 */
[----:B------:R-:W-:-:S05]  /*55f0*/  ISETP.GT.U32.AND P5, PT, R0, 0x3f, PT ;  /* 0x0000003f0000780c */ /* 0x000fca0003fa4070 */
[----:B------:R-:W-:Y:S08]  /*5600*/  BSSY.RECONVERGENT B0, `(.L_x_502) ;  /* 0x000000e000007945 */ /* 0x000ff00003800200 */
        /* <DEDUP_REMOVED lines=13> */
.L_x_503:
[----:B------:R-:W-:Y:S05]  /*56e0*/  BSYNC.RECONVERGENT B0 ;  /* 0x0000000000007941 */ /* 0x000fea0003800200 */
.L_x_502:
[----:B------:R-:W-:Y:S06]  /*56f0*/  BAR.SYNC.DEFER_BLOCKING 0x0 ;  /* 0x0000000000007b1d */ /* 0x000fec0000010000 */
        /* <DEDUP_REMOVED lines=14> */
.L_x_505:
[----:B------:R-:W-:Y:S05]  /*57e0*/  BSYNC.RECONVERGENT B0 ;  /* 0x0000000000007941 */ /* 0x000fea0003800200 */
.L_x_504:
        /* <DEDUP_REMOVED lines=15> */
.L_x_507:
[----:B------:R-:W-:Y:S05]  /*58e0*/  BSYNC.RECONVERGENT B0 ;  /* 0x0000000000007941 */ /* 0x000fea0003800200 */
.L_x_506:
        /* <DEDUP_REMOVED lines=15> */
.L_x_509:
[----:B------:R-:W-:Y:S05]  /*59e0*/  BSYNC.RECONVERGENT B0 ;  /* 0x0000000000007941 */ /* 0x000fea0003800200 */
.L_x_508:
        /* <DEDUP_REMOVED lines=15> */
.L_x_511:
[----:B------:R-:W-:Y:S05]  /*5ae0*/  BSYNC.RECONVERGENT B0 ;  /* 0x0000000000007941 */ /* 0x000fea0003800200 */
.L_x_510:
        /* <DEDUP_REMOVED lines=15> */
.L_x_513:
[----:B------:R-:W-:Y:S05]  /*5be0*/  BSYNC.RECONVERGENT B0 ;  /* 0x0000000000007941 */ /* 0x000fea0003800200 */
.L_x_512:
[----:B------:R-:W-:Y:S06]  /*5bf0*/  BAR.SYNC.DEFER_BLOCKING 0x0 ;  /* 0x0000000000007b1d */ /* 0x000fec0000010000 */
[----:B------:R-:W-:Y:S04]  /*5c00*/  BSSY.RECONVERGENT B0, `(.L_x_514) ;  /* 0x0000017000007945 */ /* 0x000fe80003800200 */
[----:B------:R-:W-:Y:S05]  /*5c10*/  @P6 BRA `(.L_x_515) ;  /* 0x0000000000546947 */ /* 0x000fea0003800000 */
[----:B------:R-:W3:Y:S01]  /*5c20*/  S2UR UR11, SR_CgaCtaId ;  /* 0x00000000000b79c3 */ /* 0x000ee20000008800 */
[----:B------:R-:W-:Y:S01]  /*5c30*/  UMOV UR10, 0x400 ;  /* 0x00000400000a7882 */ /* 0x000fe20000000000 */
[----:B-1----:R-:W-:Y:S04]  /*5c40*/  LDS R5, [R17] ;  /* 0x0000000011057984 */ /* 0x002fe80000000800 */
[----:B------:R-:W-:Y:S04]  /*5c50*/  LDS R6, [R17+0x4] ;  /* 0x0000040011067984 */ /* 0x000fe80000000800 */
[----:B------:R-:W-:Y:S01]  /*5c60*/  LDS R8, [R17+0x8] ;  /* 0x0000080011087984 */ /* 0x000fe20000000800 */
[----:B---3--:R-:W-:-:S09]  /*5c70*/  ULEA UR10, UR11, UR10, 0x18 ;  /* 0x0000000a0b0a7291 */ /* 0x008fd2000f8ec0ff */
        /* <DEDUP_REMOVED lines=15> */
.L_x_515:
[----:B------:R-:W-:Y:S05]  /*5d70*/  BSYNC.RECONVERGENT B0 ;  /* 0x0000000000007941 */ /* 0x000fea0003800200 */
.L_x_514:
[----:B------:R-:W-:Y:S06]  /*5d80*/  BAR.SYNC.DEFER_BLOCKING 0x0 ;  /* 0x0000000000007b1d */ /* 0x000fec0000010000 */
[----:B------:R-:W-:Y:S04]  /*5d90*/  BSSY.RECONVERGENT B0, `(.L_x_516) ;  /* 0x0000060000007945 */ /* 0x000fe80003800200 */
[----:B------:R-:W-:Y:S05]  /*5da0*/  @P6 BRA `(.L_x_517) ;  /* 0x0000000400786947 */ /* 0x000fea0003800000 */
[----:B-1----:R-:W1:Y:S02]  /*5db0*/  LDC.64 R8, c[0x0][0x3a8] ;  /* 0x0000ea00ff087b82 */ /* 0x002e640000000a00 */
[----:B-1----:R-:W3:Y:S04]  /*5dc0*/  LDG.E R11, desc[UR12][R8.64+0x4] ;  /* 0x0000040c080b7981 */ /* 0x002ee8000c1e1900 */
[----:B------:R-:W4:Y:S04]  /*5dd0*/  LDG.E R22, desc[UR12][R8.64] ;  /* 0x0000000c08167981 */ /* 0x000f28000c1e1900 */
[----:B--2---:R-:W2:Y:S04]  /*5de0*/  LDG.E R28, desc[UR12][R8.64+0x28] ;  /* 0x0000280c081c7981 */ /* 0x004ea8000c1e1900 */
        /* <DEDUP_REMOVED lines=8> */
[----:B------:R-:W5:Y:S04]  /*5e70*/  LDG.E R18, desc[UR12][R8.64+0x14] ;  /* 0x0000140c08127981 */ /* 0x000f68000c1e1900 */
[----:B------:R-:W5:Y:S01]  /*5e80*/  LDG.E R19, desc[UR12][R8.64+0x20] ;  /* 0x0000200c08137981 */ /* 0x000f62000c1e1900 */
[----:B------:R-:W0:Y:S01]  /*5e90*/  S2UR UR11, SR_CgaCtaId ;  /* 0x00000000000b79c3 */ /* 0x000e220000008800 */
[----:B------:R-:W-:-:S02]  /*5ea0*/  UMOV UR10, 0x400 ;  /* 0x00000400000a7882 */ /* 0x000fc40000000000 */
[----:B0-----:R-:W-:-:S09]  /*5eb0*/  ULEA UR10, UR11, UR10, 0x18 ;  /* 0x0000000a0b0a7291 */ /* 0x001fd2000f8ec0ff */
[----:B------:R-:W3:Y:S01]  /*5ec0*/  LDS.128 R4, [UR10+0x3080] ;  /* 0x0030800aff047984 */ /* 0x000ee20008000c00 */
[----:B------:R-:W-:Y:S02]  /*5ed0*/  HFMA2 R23, -RZ, RZ, 0, 0 ;  /* 0x00000000ff177431 */ /* 0x000fe400000001ff */
[----:B---3--:R-:W-:Y:S01]  /*5ee0*/  FADD R11, -R11, R6 ;  /* 0x000000060b0b7221 */ /* 0x008fe20000000100 */
[----:B----4-:R-:W-:-:S03]  /*5ef0*/  FADD R5, R5, -R22 ;  /* 0x8000001605057221 */ /* 0x010fc60000000000 */
[----:B--2---:R-:W-:-:S04]  /*5f00*/  FMUL R28, R11, R28 ;  /* 0x0000001c0b1c7220 */ /* 0x004fc80000400000 */
[----:B-----5:R-:W-:Y:S01]  /*5f10*/  FFMA R26, R5, R26, R28 ;  /* 0x0000001a051a7223 */ /* 0x020fe2000000001c */
[----:B------:R-:W-:-:S04]  /*5f20*/  FADD R7, -R24, R7 ;  /* 0x0000000718077221 */ /* 0x000fc80000000100 */
[----:B------:R-:W-:-:S05]  /*5f30*/  FFMA R13, R7, R13, R26 ;  /* 0x0000000d070d7223 */ /* 0x000fca000000001a */
[----:B------:R-:W-:-:S04]  /*5f40*/  FSETP.GT.AND P0, PT, R13, R10, PT ;  /* 0x0000000a0d00720b */ /* 0x000fc80003f04000 */
[----:B------:R-:W-:Y:S01]  /*5f50*/  FSETP.LT.OR P0, PT, R13, RZ, P0 ;  /* 0x000000ff0d00720b */ /* 0x000fe20000701400 */
[C---:B------:R-:W-:Y:S01]  /*5f60*/  FMUL R4, R11.reuse, R14 ;  /* 0x0000000e0b047220 */ /* 0x040fe20000400000 */
[----:B------:R-:W-:-:S03]  /*5f70*/  FMUL R6, R11, R12 ;  /* 0x0000000c0b067220 */ /* 0x000fc60000400000 */
[C---:B------:R-:W-:Y:S01]  /*5f80*/  FFMA R4, R5.reuse, R20, R4 ;  /* 0x0000001405047223 */ /* 0x040fe20000000004 */
[----:B------:R-:W-:Y:S01]  /*5f90*/  FFMA R6, R5, R15, R6 ;  /* 0x0000000f05067223 */ /* 0x000fe20000000006 */
[----:B------:R-:W-:Y:S02]  /*5fa0*/  CS2R R24, SRZ ;  /* 0x0000000000187805 */ /* 0x000fe4000001ff00 */
[C---:B------:R-:W-:Y:S01]  /*5fb0*/  FFMA R22, R7.reuse, R18, R4 ;  /* 0x0000001207167223 */ /* 0x040fe20000000004 */
        /* <DEDUP_REMOVED lines=21> */
.L_x_521:
[----:B------:R-:W-:Y:S05]  /*6110*/  BRA `(.L_x_522) ;  /* 0x0000000000107947 */ /* 0x000fea0003800000 */
.L_x_520:
[----:B------:R-:W-:Y:S01]  /*6120*/  FMUL.FTZ R11, R8, R9 ;  /* 0x00000009080b7220 */ /* 0x000fe20000410000 */
[----:B------:R-:W-:-:S03]  /*6130*/  FMUL.FTZ R9, R9, 0.5 ;  /* 0x3f00000009097820 */ /* 0x000fc60000410000 */
[----:B------:R-:W-:-:S04]  /*6140*/  FFMA R8, -R11, R11, R8 ;  /* 0x0000000b0b087223 */ /* 0x000fc80000000108 */
[----:B------:R-:W-:-:S07]  /*6150*/  FFMA R10, R8, R9, R11 ;  /* 0x00000009080a7223 */ /* 0x000fce000000000b */
.L_x_522:
        /* <DEDUP_REMOVED lines=8> */
[----:B---3--:R-:W-:-:S07]  /*61e0*/  FMUL R24, R22, R13 ;  /* 0x0000000d16187220 */ /* 0x008fce0000400000 */
[----:B------:R-:W1:Y:S01]  /*61f0*/  F2F.F64.F32 R24, R24 ;  /* 0x0000001800187310 */ /* 0x000e620000201800 */
[----:B0-----:R-:W-:-:S08]  /*6200*/  DMUL R10, R10, 0.5 ;  /* 0x3fe000000a0a7828 */ /* 0x001fd00000000000 */
[----:B-1----:R-:W-:Y:S01]  /*6210*/  DFMA R6, R10, R6, R24 ;  /* 0x000000060a06722b */ /* 0x002fe20000000018 */
[----:B------:R-:W-:-:S04]  /*6220*/  FMUL R11, R22, R5 ;  /* 0x00000005160b7220 */ /* 0x000fc80000400000 */
[----:B------:R-:W-:-:S05]  /*6230*/  FMUL R10, R4, R11 ;  /* 0x0000000b040a7220 */ /* 0x000fca0000400000 */
[----:B------:R-:W0:Y:S01]  /*6240*/  F2F.F32.F64 R6, R6 ;  /* 0x0000000600067310 */ /* 0x000e220000301000 */
[----:B------:R-:W-:Y:S01]  /*6250*/  FFMA R5, R5, R13, R10 ;  /* 0x0000000d05057223 */ /* 0x000fe2000000000a */
[-C--:B0-----:R-:W-:Y:S01]  /*6260*/  FMUL R15, R15, R6.reuse ;  /* 0x000000060f0f7220 */ /* 0x081fe20000400000 */
[-C--:B------:R-:W-:Y:S01]  /*6270*/  FMUL R9, R12, R6.reuse ;  /* 0x000000060c097220 */ /* 0x080fe20000400000 */
[----:B------:R-:W-:Y:S02]  /*6280*/  FMUL R19, R19, R6 ;  /* 0x0000000613137220 */ /* 0x000fe40000400000 */
[-C--:B------:R-:W-:Y:S01]  /*6290*/  FFMA R23, R20, R5.reuse, R15 ;  /* 0x0000000514177223 */ /* 0x080fe2000000000f */
[-C--:B------:R-:W-:Y:S01]  /*62a0*/  FFMA R24, R14, R5.reuse, R9 ;  /* 0x000000050e187223 */ /* 0x080fe20000000009 */
[----:B------:R-:W-:-:S07]  /*62b0*/  FFMA R25, R18, R5, R19 ;  /* 0x0000000512197223 */ /* 0x000fce0000000013 */
.L_x_519:
[----:B------:R-:W-:Y:S05]  /*62c0*/  BSYNC.RECONVERGENT B1 ;  /* 0x0000000000017941 */ /* 0x000fea0003800200 */
.L_x_518:
        /* <DEDUP_REMOVED lines=12> */
.L_x_517:
[----:B------:R-:W-:Y:S05]  /*6390*/  BSYNC.RECONVERGENT B0 ;  /* 0x0000000000007941 */ /* 0x000fea0003800200 */
.L_x_516:
[----:B------:R-:W4:Y:S08]  /*63a0*/  LDC.64 R12, c[0x0][0x3a0] ;  /* 0x0000e800ff0c7b82 */ /* 0x000f300000000a00 */
        /* <DEDUP_REMOVED lines=8> */
[----:B------:R-:W0:Y:S02]  /*6430*/  LDS.128 R8, [UR10+0x3090] ;  /* 0x0030900aff087984 */ /* 0x000e240008000c00 */
[----:B0-2---:R-:W-:Y:S01]  /*6440*/  FMUL R14, R10, R5 ;  /* 0x000000050a0e7220 */ /* 0x005fe20000400000 */
[----:B------:R-:W-:Y:S01]  /*6450*/  FMUL R7, R6, R8 ;  /* 0x0000000806077220 */ /* 0x000fe20000400000 */
[C---:B------:R-:W-:Y:S01]  /*6460*/  FMUL R18, R9.reuse, R4 ;  /* 0x0000000409127220 */ /* 0x040fe20000400000 */
        /* <DEDUP_REMOVED lines=12> */
.L_x_524:
[----:B------:R-:W-:Y:S05]  /*6530*/  BSYNC.RECONVERGENT B0 ;  /* 0x0000000000007941 */ /* 0x000fea0003800200 */
.L_x_523:
        /* <DEDUP_REMOVED lines=11> */
[----:B--2---:R-:W2:Y:S04]  /*65f0*/  LDS R14, [UR10+0x301c] ;  /* 0x00301c0aff0e7984 */ /* 0x004ea80008000800 */
[----:B------:R-:W-:Y:S04]  /*6600*/  LDS R8, [UR10+0x303c] ;  /* 0x00303c0aff087984 */ /* 0x000fe80008000800 */
[----:B------:R-:W5:Y:S04]  /*6610*/  LDS R11, [UR10+0x300c] ;  /* 0x00300c0aff0b7984 */ /* 0x000f680008000800 */
[----:B------:R-:W-:Y:S04]  /*6620*/  LDS R9, [UR10+0x3050] ;  /* 0x0030500aff097984 */ /* 0x000fe80008000800 */
[----:B------:R-:W4:Y:S01]  /*6630*/  LDS R18, [UR10+0x3020] ;  /* 0x0030200aff127984 */ /* 0x000f220008000800 */
        /* <DEDUP_REMOVED lines=8> */
[----:B-----5:R-:W-:-:S05]  /*66c0*/  FFMA R8, R20, R8, R11 ;  /* 0x0000000814087223 */ /* 0x020fca000000000b */
[----:B------:R0:W-:Y:S01]  /*66d0*/  STS [UR10+0x3084], R8 ;  /* 0x00308408ff007988 */ /* 0x0001e2000800080a */
[----:B----4-:R-:W-:-:S05]  /*66e0*/  FFMA R9, R20, R9, R18 ;  /* 0x0000000914097223 */ /* 0x010fca0000000012 */
[----:B------:R0:W-:Y:S02]  /*66f0*/  STS [UR10+0x3098], R9 ;  /* 0x00309809ff007988 */ /* 0x0001e4000800080a */
.L_x_526:
[----:B------:R-:W-:Y:S05]  /*6700*/  BSYNC.RECONVERGENT B0 ;  /* 0x0000000000007941 */ /* 0x000fea0003800200 */
.L_x_525:
[----:B------:R-:W-:Y:S06]  /*6710*/  BAR.SYNC.DEFER_BLOCKING 0x0 ;  /* 0x0000000000007b1d */ /* 0x000fec0000010000 */
[----:B----4-:R-:W4:Y:S01]  /*6720*/  LDG.E R13, desc[UR12][R12.64] ;  /* 0x0000000c0c0d7981 */ /* 0x010f22000c1e1900 */
[----:B------:R-:W-:Y:S03]  /*6730*/  BSSY.RECONVERGENT B0, `(.L_x_527) ;  /* 0x00001a1000007945 */ /* 0x000fe60003800200 */
[----:B------:R0:W-:Y:S04]  /*6740*/  STS [R17], RZ ;  /* 0x000000ff11007388 */ /* 0x0001e80000000800 */
[----:B------:R0:W-:Y:S04]  /*6750*/  STS [R17+0x4], RZ ;  /* 0x000004ff11007388 */ /* 0x0001e80000000800 */
[----:B------:R0:W-:Y:S01]  /*6760*/  STS [R17+0x8], RZ ;  /* 0x000008ff11007388 */ /* 0x0001e20000000800 */
[----:B----4-:R-:W-:-:S13]  /*6770*/  ISETP.GE.AND P0, PT, R0, R13, PT ;  /* 0x0000000d0000720c */ /* 0x010fda0003f06270 */
[----:B0-----:R-:W-:Y:S05]  /*6780*/  @P0 BRA `(.L_x_528) ;  /* 0x00000018006c0947 */ /* 0x001fea0003800000 */
[----:B-1-3--:R-:W-:Y:S01]  /*6790*/  LEA R4, R13, R13, 0x1 ;  /* 0x0000000d0d047211 */ /* 0x00afe200078e08ff */
[----:B------:R-:W0:Y:S01]  /*67a0*/  S2UR UR11, SR_CgaCtaId ;  /* 0x00000000000b79c3 */ /* 0x000e220000008800 */
[----:B------:R-:W-:Y:S01]  /*67b0*/  UMOV UR10, 0x400 ;  /* 0x00000400000a7882 */ /* 0x000fe20000000000 */
[----:B------:R-:W-:Y:S01]  /*67c0*/  BSSY.RECONVERGENT B2, `(.L_x_529) ;  /* 0x00000e7000027945 */ /* 0x000fe20003800200 */
[----:B------:R-:W-:Y:S01]  /*67d0*/  VIMNMX R9, PT, PT, R3, R4, !PT ;  /* 0x0000000403097248 */ /* 0x000fe20007fe0100 */
        /* <DEDUP_REMOVED lines=22> */
.L_x_555:
        /* <DEDUP_REMOVED lines=21> */
.L_x_532:
[----:B------:R-:W-:Y:S01]  /*6a90*/  FMUL.FTZ R10, R8, R9 ;  /* 0x00000009080a7220 */ /* 0x000fe20000410000 */
[----:B------:R-:W-:-:S03]  /*6aa0*/  FMUL.FTZ R4, R9, 0.5 ;  /* 0x3f00000009047820 */ /* 0x000fc60000410000 */
[----:B------:R-:W-:-:S04]  /*6ab0*/  FFMA R9, -R10, R10, R8 ;  /* 0x0000000a0a097223 */ /* 0x000fc80000000108 */
[----:B------:R-:W-:-:S07]  /*6ac0*/  FFMA R10, R9, R4, R10 ;  /* 0x00000004090a7223 */ /* 0x000fce000000000a */
.L_x_533:
[----:B------:R-:W-:Y:S05]  /*6ad0*/  BSYNC.RECONVERGENT B1 ;  /* 0x0000000000017941 */ /* 0x000fea0003800200 */
.L_x_531:
        /* <DEDUP_REMOVED lines=20> */
.L_x_535:
[----:B------:R-:W0:Y:S02]  /*6c20*/  MUFU.RCP R11, R10 ;  /* 0x0000000a000b7308 */ /* 0x000e240000001000 */
[----:B0-----:R-:W-:-:S04]  /*6c30*/  FFMA R4, R10, R11, -1 ;  /* 0xbf8000000a047423 */ /* 0x001fc8000000000b */
[----:B------:R-:W-:-:S04]  /*6c40*/  FADD.FTZ R4, -R4, -RZ ;  /* 0x800000ff04047221 */ /* 0x000fc80000010100 */
[----:B------:R-:W-:-:S07]  /*6c50*/  FFMA R11, R11, R4, R11 ;  /* 0x000000040b0b7223 */ /* 0x000fce000000000b */
.L_x_536:
[----:B------:R-:W-:Y:S05]  /*6c60*/  BSYNC.RECONVERGENT B3 ;  /* 0x0000000000037941 */ /* 0x000fea0003800200 */
.L_x_534:
        /* <DEDUP_REMOVED lines=20> */
.L_x_538:
[----:B------:R-:W-:Y:S01]  /*6db0*/  FMUL.FTZ R9, R8, R13 ;  /* 0x0000000d08097220 */ /* 0x000fe20000410000 */
[----:B------:R-:W-:-:S03]  /*6dc0*/  FMUL.FTZ R10, R13, 0.5 ;  /* 0x3f0000000d0a7820 */ /* 0x000fc60000410000 */
[----:B------:R-:W-:-:S04]  /*6dd0*/  FFMA R8, -R9, R9, R8 ;  /* 0x0000000909087223 */ /* 0x000fc80000000108 */
[----:B------:R-:W-:-:S07]  /*6de0*/  FFMA R10, R8, R10, R9 ;  /* 0x0000000a080a7223 */ /* 0x000fce0000000009 */
.L_x_539:
[----:B------:R-:W-:Y:S05]  /*6df0*/  BSYNC.RECONVERGENT B1 ;  /* 0x0000000000017941 */ /* 0x000fea0003800200 */
.L_x_537:
        /* <DEDUP_REMOVED lines=20> */
.L_x_541:
[----:B------:R-:W0:Y:S02]  /*6f40*/  MUFU.RCP R11, R10 ;  /* 0x0000000a000b7308 */ /* 0x000e240000001000 */
[----:B0-----:R-:W-:-:S04]  /*6f50*/  FFMA R4, R10, R11, -1 ;  /* 0xbf8000000a047423 */ /* 0x001fc8000000000b */
[----:B------:R-:W-:-:S04]  /*6f60*/  FADD.FTZ R4, -R4, -RZ ;  /* 0x800000ff04047221 */ /* 0x000fc80000010100 */
[----:B------:R-:W-:-:S07]  /*6f70*/  FFMA R11, R11, R4, R11 ;  /* 0x000000040b0b7223 */ /* 0x000fce000000000b */
.L_x_542:
[----:B------:R-:W-:Y:S05]  /*6f80*/  BSYNC.RECONVERGENT B3 ;  /* 0x0000000000037941 */ /* 0x000fea0003800200 */
.L_x_540:
        /* <DEDUP_REMOVED lines=20> */
.L_x_544:
[----:B------:R-:W-:Y:S01]  /*70d0*/  FMUL.FTZ R9, R8, R13 ;  /* 0x0000000d08097220 */ /* 0x000fe20000410000 */
[----:B------:R-:W-:-:S03]  /*70e0*/  FMUL.FTZ R10, R13, 0.5 ;  /* 0x3f0000000d0a7820 */ /* 0x000fc60000410000 */
[----:B------:R-:W-:-:S04]  /*70f0*/  FFMA R8, -R9, R9, R8 ;  /* 0x0000000909087223 */ /* 0x000fc80000000108 */
[----:B------:R-:W-:-:S07]  /*7100*/  FFMA R10, R8, R10, R9 ;  /* 0x0000000a080a7223 */ /* 0x000fce0000000009 */
.L_x_545:
[----:B------:R-:W-:Y:S05]  /*7110*/  BSYNC.RECONVERGENT B1 ;  /* 0x0000000000017941 */ /* 0x000fea0003800200 */
.L_x_543:
        /* <DEDUP_REMOVED lines=20> */
.L_x_547:
[----:B------:R-:W0:Y:S02]  /*7260*/  MUFU.RCP R11, R10 ;  /* 0x0000000a000b7308 */ /* 0x000e240000001000 */
[----:B0-----:R-:W-:-:S04]  /*7270*/  FFMA R4, R10, R11, -1 ;  /* 0xbf8000000a047423 */ /* 0x001fc8000000000b */
[----:B------:R-:W-:-:S04]  /*7280*/  FADD.FTZ R4, -R4, -RZ ;  /* 0x800000ff04047221 */ /* 0x000fc80000010100 */
[----:B------:R-:W-:-:S07]  /*7290*/  FFMA R11, R11, R4, R11 ;  /* 0x000000040b0b7223 */ /* 0x000fce000000000b */
.L_x_548:
[----:B------:R-:W-:Y:S05]  /*72a0*/  BSYNC.RECONVERGENT B3 ;  /* 0x0000000000037941 */ /* 0x000fea0003800200 */
.L_x_546:
        /* <DEDUP_REMOVED lines=20> */
.L_x_550:
[----:B------:R-:W-:Y:S01]  /*73f0*/  FMUL.FTZ R11, R8, R9 ;  /* 0x00000009080b7220 */ /* 0x000fe20000410000 */
[----:B------:R-:W-:-:S03]  /*7400*/  FMUL.FTZ R9, R9, 0.5 ;  /* 0x3f00000009097820 */ /* 0x000fc60000410000 */
[----:B------:R-:W-:-:S04]  /*7410*/  FFMA R8, -R11, R11, R8 ;  /* 0x0000000b0b087223 */ /* 0x000fc80000000108 */
[----:B------:R-:W-:-:S07]  /*7420*/  FFMA R10, R8, R9, R11 ;  /* 0x00000009080a7223 */ /* 0x000fce000000000b */
.L_x_551:
[----:B------:R-:W-:Y:S05]  /*7430*/  BSYNC.RECONVERGENT B1 ;  /* 0x0000000000017941 */ /* 0x000fea0003800200 */
.L_x_549:
        /* <DEDUP_REMOVED lines=19> */
.L_x_553:
[----:B------:R-:W0:Y:S02]  /*7570*/  MUFU.RCP R11, R4 ;  /* 0x00000004000b7308 */ /* 0x000e240000001000 */
[----:B0-----:R-:W-:-:S04]  /*7580*/  FFMA R8, R4, R11, -1 ;  /* 0xbf80000004087423 */ /* 0x001fc8000000000b */
[----:B------:R-:W-:-:S04]  /*7590*/  FADD.FTZ R8, -R8, -RZ ;  /* 0x800000ff08087221 */ /* 0x000fc80000010100 */
[----:B------:R-:W-:-:S07]  /*75a0*/  FFMA R11, R11, R8, R11 ;  /* 0x000000080b0b7223 */ /* 0x000fce000000000b */
.L_x_554:
[----:B------:R-:W-:Y:S05]  /*75b0*/  BSYNC.RECONVERGENT B3 ;  /* 0x0000000000037941 */ /* 0x000fea0003800200 */
.L_x_552:
[----:B------:R-:W-:Y:S01]  /*75c0*/  IADD3 R20, PT, PT, R20, 0x4, RZ ;  /* 0x0000000414147810 */ /* 0x000fe20007ffe0ff */
[-C--:B------:R-:W-:Y:S01]  /*75d0*/  FFMA R18, R29, R11.reuse, R18 ;  /* 0x0000000b1d127223 */ /* 0x080fe20000000012 */
[-C--:B------:R-:W-:Y:S01]  /*75e0*/  FFMA R26, R26, R11.reuse, R15 ;  /* 0x0000000b1a1a7223 */ /* 0x080fe2000000000f */
[----:B------:R-:W-:Y:S01]  /*75f0*/  FFMA R14, R23, R11, R14 ;  /* 0x0000000b170e7223 */ /* 0x000fe2000000000e */
[----:B------:R-:W-:Y:S02]  /*7600*/  ISETP.NE.AND P0, PT, R20, R19, PT ;  /* 0x000000131400720c */ /* 0x000fe40003f05270 */
[----:B------:R-:W-:-:S11]  /*7610*/  IADD3 R21, PT, PT, R21, 0x3000, RZ ;  /* 0x0000300015157810 */ /* 0x000fd60007ffe0ff */
[----:B------:R-:W-:Y:S05]  /*7620*/  @P0 BRA `(.L_x_555) ;  /* 0xfffffff000c40947 */ /* 0x000fea000383ffff */
.L_x_530:
[----:B------:R-:W-:Y:S05]  /*7630*/  BSYNC.RECONVERGENT B2 ;  /* 0x0000000000027941 */ /* 0x000fea0003800200 */
.L_x_529:
        /* <DEDUP_REMOVED lines=29> */
.L_x_561:
[----:B------:R-:W-:Y:S01]  /*7810*/  FMUL.FTZ R8, R9, R10 ;  /* 0x0000000a09087220 */ /* 0x000fe20000410000 */
[----:B------:R-:W-:-:S03]  /*7820*/  FMUL.FTZ R4, R10, 0.5 ;  /* 0x3f0000000a047820 */ /* 0x000fc60000410000 */
[----:B------:R-:W-:-:S04]  /*7830*/  FFMA R9, -R8, R8, R9 ;  /* 0x0000000808097223 */ /* 0x000fc80000000109 */
[----:B------:R-:W-:-:S07]  /*7840*/  FFMA R8, R9, R4, R8 ;  /* 0x0000000409087223 */ /* 0x000fce0000000008 */
.L_x_562:
[----:B------:R-:W-:Y:S05]  /*7850*/  BSYNC.RECONVERGENT B1 ;  /* 0x0000000000017941 */ /* 0x000fea0003800200 */
.L_x_560:
        /* <DEDUP_REMOVED lines=20> */
.L_x_564:
[----:B------:R-:W0:Y:S02]  /*79a0*/  MUFU.RCP R11, R8 ;  /* 0x00000008000b7308 */ /* 0x000e240000001000 */
[----:B0-----:R-:W-:-:S04]  /*79b0*/  FFMA R4, R8, R11, -1 ;  /* 0xbf80000008047423 */ /* 0x001fc8000000000b */
[----:B------:R-:W-:-:S04]  /*79c0*/  FADD.FTZ R4, -R4, -RZ ;  /* 0x800000ff04047221 */ /* 0x000fc80000010100 */
[----:B------:R-:W-:-:S07]  /*79d0*/  FFMA R11, R11, R4, R11 ;  /* 0x000000040b0b7223 */ /* 0x000fce000000000b */
.L_x_565:
[----:B------:R-:W-:Y:S05]  /*79e0*/  BSYNC.RECONVERGENT B4 ;  /* 0x0000000000047941 */ /* 0x000fea0003800200 */
.L_x_563:
        /* <DEDUP_REMOVED lines=20> */
.L_x_567:
[----:B------:R-:W-:Y:S01]  /*7b30*/  FMUL.FTZ R9, R8, R13 ;  /* 0x0000000d08097220 */ /* 0x000fe20000410000 */
[----:B------:R-:W-:-:S03]  /*7b40*/  FMUL.FTZ R10, R13, 0.5 ;  /* 0x3f0000000d0a7820 */ /* 0x000fc60000410000 */
[----:B------:R-:W-:-:S04]  /*7b50*/  FFMA R8, -R9, R9, R8 ;  /* 0x0000000909087223 */ /* 0x000fc80000000108 */
[----:B------:R-:W-:-:S07]  /*7b60*/  FFMA R10, R8, R10, R9 ;  /* 0x0000000a080a7223 */ /* 0x000fce0000000009 */
.L_x_568:
[----:B------:R-:W-:Y:S05]  /*7b70*/  BSYNC.RECONVERGENT B1 ;  /* 0x0000000000017941 */ /* 0x000fea0003800200 */
.L_x_566:
        /* <DEDUP_REMOVED lines=20> */
.L_x_570:
[----:B------:R-:W0:Y:S02]  /*7cc0*/  MUFU.RCP R11, R10 ;  /* 0x0000000a000b7308 */ /* 0x000e240000001000 */
[----:B0-----:R-:W-:-:S04]  /*7cd0*/  FFMA R4, R10, R11, -1 ;  /* 0xbf8000000a047423 */ /* 0x001fc8000000000b */
[----:B------:R-:W-:-:S04]  /*7ce0*/  FADD.FTZ R4, -R4, -RZ ;  /* 0x800000ff04047221 */ /* 0x000fc80000010100 */
[----:B------:R-:W-:-:S07]  /*7cf0*/  FFMA R11, R11, R4, R11 ;  /* 0x000000040b0b7223 */ /* 0x000fce000000000b */
.L_x_571:
[----:B------:R-:W-:Y:S05]  /*7d00*/  BSYNC.RECONVERGENT B4 ;  /* 0x0000000000047941 */ /* 0x000fea0003800200 */
.L_x_569:
[-C--:B------:R-:W-:Y:S01]  /*7d10*/  FFMA R18, R23, R11.reuse, R18 ;  /* 0x0000000b17127223 */ /* 0x080fe20000000012 */
[-C--:B------:R-:W-:Y:S01]  /*7d20*/  FFMA R26, R19, R11.reuse, R26 ;  /* 0x0000000b131a7223 */ /* 0x080fe2000000001a */
[----:B------:R-:W-:Y:S01]  /*7d30*/  FFMA R14, R15, R11, R14 ;  /* 0x0000000b0f0e7223 */ /* 0x000fe2000000000e */
[----:B------:R-:W-:-:S07]  /*7d40*/  IADD3 R21, PT, PT, R21, 0x1800, RZ ;  /* 0x0000180015157810 */ /* 0x000fce0007ffe0ff */
.L_x_559:
[----:B------:R-:W-:Y:S05]  /*7d50*/  BSYNC.RECONVERGENT B3 ;  /* 0x0000000000037941 */ /* 0x000fea0003800200 */
.L_x_558:
        /* <DEDUP_REMOVED lines=25> */
.L_x_573:
[----:B------:R-:W-:Y:S01]  /*7ef0*/  FMUL.FTZ R10, R13, R12 ;  /* 0x0000000c0d0a7220 */ /* 0x000fe20000410000 */
[----:B------:R-:W-:-:S03]  /*7f00*/  FMUL.FTZ R4, R12, 0.5 ;  /* 0x3f0000000c047820 */ /* 0x000fc60000410000 */
[----:B------:R-:W-:-:S04]  /*7f10*/  FFMA R9, -R10, R10, R13 ;  /* 0x0000000a0a097223 */ /* 0x000fc8000000010d */
[----:B------:R-:W-:-:S07]  /*7f20*/  FFMA R10, R9, R4, R10 ;  /* 0x00000004090a7223 */ /* 0x000fce000000000a */
.L_x_574:
[----:B------:R-:W-:Y:S05]  /*7f30*/  BSYNC.RECONVERGENT B1 ;  /* 0x0000000000017941 */ /* 0x000fea0003800200 */
.L_x_572:
        /* <DEDUP_REMOVED lines=20> */
.L_x_576:
[----:B------:R-:W0:Y:S02]  /*8080*/  MUFU.RCP R11, R22 ;  /* 0x00000016000b7308 */ /* 0x000e240000001000 */
[----:B0-----:R-:W-:-:S04]  /*8090*/  FFMA R4, R22, R11, -1 ;  /* 0xbf80000016047423 */ /* 0x001fc8000000000b */
[----:B------:R-:W-:-:S04]  /*80a0*/  FADD.FTZ R4, -R4, -RZ ;  /* 0x800000ff04047221 */ /* 0x000fc80000010100 */
[----:B------:R-:W-:-:S07]  /*80b0*/  FFMA R11, R11, R4, R11 ;  /* 0x000000040b0b7223 */ /* 0x000fce000000000b */
.L_x_577:
[----:B------:R-:W-:Y:S05]  /*80c0*/  BSYNC.RECONVERGENT B3 ;  /* 0x0000000000037941 */ /* 0x000fea0003800200 */
.L_x_575:
[-C--:B------:R-:W-:Y:S01]  /*80d0*/  FFMA R18, R15, R11.reuse, R18 ;  /* 0x0000000b0f127223 */ /* 0x080fe20000000012 */
[-C--:B------:R-:W-:Y:S01]  /*80e0*/  FFMA R26, R7, R11.reuse, R26 ;  /* 0x0000000b071a7223 */ /* 0x080fe2000000001a */
[----:B------:R-:W-:-:S07]  /*80f0*/  FFMA R14, R5, R11, R14 ;  /* 0x0000000b050e7223 */ /* 0x000fce000000000e */
.L_x_557:
[----:B------:R-:W-:Y:S05]  /*8100*/  BSYNC.RECONVERGENT B2 ;  /* 0x0000000000027941 */ /* 0x000fea0003800200 */
.L_x_556:
[----:B------:R0:W-:Y:S04]  /*8110*/  STS [R17], R18 ;  /* 0x0000001211007388 */ /* 0x0001e80000000800 */
[----:B------:R0:W-:Y:S04]  /*8120*/  STS [R17+0x4], R26 ;  /* 0x0000041a11007388 */ /* 0x0001e80000000800 */
[----:B------:R0:W-:Y:S02]  /*8130*/  STS [R17+0x8], R14 ;  /* 0x0000080e11007388 */ /* 0x0001e40000000800 */
.L_x_528:
[----:B------:R-:W-:Y:S05]  /*8140*/  BSYNC.RECONVERGENT B0 ;  /* 0x0000000000007941 */ /* 0x000fea0003800200 */
.L_x_527:
[C---:B------:R-:W-:Y:S01]  /*8150*/  ISETP.GT.U32.AND P0, PT, R0.reuse, 0x1ff, PT ;  /* 0x000001ff0000780c */ /* 0x040fe20003f04070 */
[----:B------:R-:W-:Y:S01]  /*8160*/  BAR.SYNC.DEFER_BLOCKING 0x0 ;  /* 0x0000000000007b1d */ /* 0x000fe20000010000 */
[C---:B------:R-:W-:Y:S02]  /*8170*/  ISETP.GT.U32.AND P1, PT, R0.reuse, 0x3f, PT ;  /* 0x0000003f0000780c */ /* 0x040fe40003f24070 */
[C---:B------:R-:W-:Y:S02]  /*8180*/  ISETP.GT.U32.AND P6, PT, R0.reuse, 0xff, PT ;  /* 0x000000ff0000780c */ /* 0x040fe40003fc4070 */
[----:B-1-3--:R-:W-:Y:S01]  /*8190*/  P2R R4, PR, RZ, 0x2 ;  /* 0x00000002ff047803 */ /* 0x00afe20000000000 */
        /* <DEDUP_REMOVED lines=19> */
.L_x_579:
[----:B------:R-:W-:Y:S05]  /*82d0*/  BSYNC.RECONVERGENT B0 ;  /* 0x0000000000007941 */ /* 0x000fea0003800200 */
.L_x_578:
        /* <DEDUP_REMOVED lines=16> */
.L_x_581:
[----:B------:R-:W-:Y:S05]  /*83e0*/  BSYNC.RECONVERGENT B0 ;  /* 0x0000000000007941 */ /* 0x000fea0003800200 */
.L_x_580:
        /* <DEDUP_REMOVED lines=16> */
.L_x_583:
[----:B------:R-:W-:Y:S05]  /*84f0*/  BSYNC.RECONVERGENT B0 ;  /* 0x0000000000007941 */ /* 0x000fea0003800200 */
.L_x_582:
        /* <DEDUP_REMOVED lines=16> */
.L_x_585:
[----:B------:R-:W-:Y:S05]  /*8600*/  BSYNC.RECONVERGENT B0 ;  /* 0x0000000000007941 */ /* 0x000fea0003800200 */
.L_x_584:
        /* <DEDUP_REMOVED lines=15> */
.L_x_587:
[----:B------:R-:W-:Y:S05]  /*8700*/  BSYNC.RECONVERGENT B0 ;  /* 0x0000000000007941 */ /* 0x000fea0003800200 */
.L_x_586:
        /* <DEDUP_REMOVED lines=15> */
.L_x_589:
[----:B------:R-:W-:Y:S05]  /*8800*/  BSYNC.RECONVERGENT B0 ;  /* 0x0000000000007941 */ /* 0x000fea0003800200 */
.L_x_588:
        /* <DEDUP_REMOVED lines=15> */
.L_x_591:
[----:B------:R-:W-:Y:S05]  /*8900*/  BSYNC.RECONVERGENT B0 ;  /* 0x0000000000007941 */ /* 0x000fea0003800200 */
.L_x_590:
        /* <DEDUP_REMOVED lines=15> */
.L_x_593:
[----:B------:R-:W-:Y:S05]  /*8a00*/  BSYNC.RECONVERGENT B0 ;  /* 0x0000000000007941 */ /* 0x000fea0003800200 */
.L_x_592:
        /* <DEDUP_REMOVED lines=15> */
.L_x_595:
[----:B------:R-:W-:Y:S05]  /*8b00*/  BSYNC.RECONVERGENT B0 ;  /* 0x0000000000007941 */ /* 0x000fea0003800200 */
.L_x_594:
[----:B------:R-:W-:Y:S06]  /*8b10*/  BAR.SYNC.DEFER_BLOCKING 0x0 ;  /* 0x0000000000007b1d */ /* 0x000fec0000010000 */
[----:B------:R-:W-:Y:S04]  /*8b20*/  BSSY.RECONVERGENT B0, `(.L_x_596) ;  /* 0x0000017000007945 */ /* 0x000fe80003800200 */
[----:B------:R-:W-:Y:S05]  /*8b30*/  @P6 BRA `(.L_x_597) ;  /* 0x0000000000546947 */ /* 0x000fea0003800000 */
[----:B------:R-:W3:Y:S01]  /*8b40*/  S2UR UR11, SR_CgaCtaId ;  /* 0x00000000000b79c3 */ /* 0x000ee20000008800 */
[----:B------:R-:W-:Y:S01]  /*8b50*/  UMOV UR10, 0x400 ;  /* 0x00000400000a7882 */ /* 0x000fe20000000000 */
[----:B------:R-:W-:Y:S04]  /*8b60*/  LDS R5, [R17] ;  /* 0x0000000011057984 */ /* 0x000fe80000000800 */
[----:B-1----:R-:W-:Y:S04]  /*8b70*/  LDS R6, [R17+0x4] ;  /* 0x0000040011067984 */ /* 0x002fe80000000800 */
        /* <DEDUP_REMOVED lines=17> */
.L_x_597:
[----:B------:R-:W-:Y:S05]  /*8c90*/  BSYNC.RECONVERGENT B0 ;  /* 0x0000000000007941 */ /* 0x000fea0003800200 */
.L_x_596:
        /* <DEDUP_REMOVED lines=57> */
.L_x_603:
[----:B------:R-:W-:Y:S05]  /*9030*/  BRA `(.L_x_604) ;  /* 0x0000000000107947 */ /* 0x000fea0003800000 */
.L_x_602:
[----:B------:R-:W-:Y:S01]  /*9040*/  FMUL.FTZ R11, R8, R9 ;  /* 0x00000009080b7220 */ /* 0x000fe20000410000 */
[----:B------:R-:W-:-:S03]  /*9050*/  FMUL.FTZ R9, R9, 0.5 ;  /* 0x3f00000009097820 */ /* 0x000fc60000410000 */
[----:B------:R-:W-:-:S04]  /*9060*/  FFMA R8, -R11, R11, R8 ;  /* 0x0000000b0b087223 */ /* 0x000fc80000000108 */
[----:B------:R-:W-:-:S07]  /*9070*/  FFMA R10, R8, R9, R11 ;  /* 0x00000009080a7223 */ /* 0x000fce000000000b */
.L_x_604:
        /* <DEDUP_REMOVED lines=22> */
.L_x_601:
[----:B------:R-:W-:Y:S05]  /*91e0*/  BSYNC.RECONVERGENT B1 ;  /* 0x0000000000017941 */ /* 0x000fea0003800200 */
.L_x_600:
        /* <DEDUP_REMOVED lines=12> */
.L_x_599:
[----:B------:R-:W-:Y:S05]  /*92b0*/  BSYNC.RECONVERGENT B0 ;  /* 0x0000000000007941 */ /* 0x000fea0003800200 */
.L_x_598:
        /* <DEDUP_REMOVED lines=25> */
.L_x_606:
[----:B------:R-:W-:Y:S05]  /*9450*/  BSYNC.RECONVERGENT B0 ;  /* 0x0000000000007941 */ /* 0x000fea0003800200 */
.L_x_605:
[----:B------:R-:W-:Y:S06]  /*9460*/  BAR.SYNC.DEFER_BLOCKING 0x0 ;  /* 0x0000000000007b1d */ /* 0x000fec0000010000 */
[----:B------:R-:W-:Y:S04]  /*9470*/  BSSY.RECONVERGENT B0, `(.L_x_607) ;  /* 0x0000019000007945 */ /* 0x000fe80003800200 */
[----:B------:R-:W-:Y:S05]  /*9480*/  @P0 BRA `(.L_x_608) ;  /* 0x00000000005c0947 */ /* 0x000fea0003800000 */
[----:B------:R-:W5:Y:S01]  /*9490*/  S2UR UR11, SR_CgaCtaId ;  /* 0x00000000000b79c3 */ /* 0x000f620000008800 */
[----:B------:R-:W-:Y:S02]  /*94a0*/  UMOV UR10, 0x400 ;  /* 0x00000400000a7882 */ /* 0x000fe40000000000 */
[----:B-----5:R-:W-:-:S09]  /*94b0*/  ULEA UR10, UR11, UR10, 0x18 ;  /* 0x0000000a0b0a7291 */ /* 0x020fd2000f8ec0ff */
[----:B01-3--:R-:W-:Y:S04]  /*94c0*/  LDS.128 R4, [UR10+0x3050] ;  /* 0x0030500aff047984 */ /* 0x00bfe80008000c00 */
[----:B--2---:R-:W0:Y:S04]  /*94d0*/  LDS R14, [UR10+0x300c] ;  /* 0x00300c0aff0e7984 */ /* 0x004e280008000800 */
[----:B------:R-:W-:Y:S04]  /*94e0*/  LDS.128 R8, [UR10+0x3060] ;  /* 0x0030600aff087984 */ /* 0x000fe80008000c00 */
[----:B------:R-:W1:Y:S04]  /*94f0*/  LDS R15, [UR10+0x3010] ;  /* 0x0030100aff0f7984 */ /* 0x000e680008000800 */
[----:B------:R-:W2:Y:S04]  /*9500*/  LDS R18, [UR10+0x3014] ;  /* 0x0030140aff127984 */ /* 0x000ea80008000800 */
[----:B------:R-:W3:Y:S04]  /*9510*/  LDS R19, [UR10+0x3018] ;  /* 0x0030180aff137984 */ /* 0x000ee80008000800 */
[----:B------:R-:W5:Y:S04]  /*9520*/  LDS R20, [UR10+0x301c] ;  /* 0x00301c0aff147984 */ /* 0x000f680008000800 */
[----:B------:R-:W4:Y:S01]  /*9530*/  LDS R21, [UR10+0x3020] ;  /* 0x0030200aff157984 */ /* 0x000f220008000800 */
[----:B0-----:R-:W-:-:S05]  /*9540*/  FFMA R5, R5, R16, R14 ;  /* 0x0000001005057223 */ /* 0x001fca000000000e */
[----:B------:R0:W-:Y:S01]  /*9550*/  STS [UR10+0x3084], R5 ;  /* 0x00308405ff007988 */ /* 0x0001e2000800080a */
[C---:B-1----:R-:W-:Y:S01]  /*9560*/  FFMA R6, R16.reuse, R6, R15 ;  /* 0x0000000610067223 */ /* 0x042fe2000000000f */
[----:B--2---:R-:W-:-:S04]  /*9570*/  FFMA R7, R16, R7, R18 ;  /* 0x0000000710077223 */ /* 0x004fc80000000012 */
[----:B------:R0:W-:Y:S01]  /*9580*/  STS [UR10+0x3088], R6 ;  /* 0x00308806ff007988 */ /* 0x0001e2000800080a */
[----:B---3--:R-:W-:-:S03]  /*9590*/  FFMA R8, R8, R16, R19 ;  /* 0x0000001008087223 */ /* 0x008fc60000000013 */
[----:B------:R0:W-:Y:S01]  /*95a0*/  STS [UR10+0x308c], R7 ;  /* 0x00308c07ff007988 */ /* 0x0001e2000800080a */
[----:B-----5:R-:W-:-:S03]  /*95b0*/  FFMA R9, R16, R9, R20 ;  /* 0x0000000910097223 */ /* 0x020fc60000000014 */
[----:B------:R0:W-:Y:S01]  /*95c0*/  STS [UR10+0x3090], R8 ;  /* 0x00309008ff007988 */ /* 0x0001e2000800080a */
[----:B----4-:R-:W-:-:S03]  /*95d0*/  FFMA R10, R16, R10, R21 ;  /* 0x0000000a100a7223 */ /* 0x010fc60000000015 */
[----:B------:R0:W-:Y:S04]  /*95e0*/  STS [UR10+0x3094], R9 ;  /* 0x00309409ff007988 */ /* 0x0001e8000800080a */
[----:B------:R0:W-:Y:S02]  /*95f0*/  STS [UR10+0x3098], R10 ;  /* 0x0030980aff007988 */ /* 0x0001e4000800080a */
.L_x_608:
[----:B------:R-:W-:Y:S05]  /*9600*/  BSYNC.RECONVERGENT B0 ;  /* 0x0000000000007941 */ /* 0x000fea0003800200 */
.L_x_607:
        /* <DEDUP_REMOVED lines=8> */
[----:B-1----:R-:W-:Y:S01]  /*9690*/  LEA R4, R13, R13, 0x1 ;  /* 0x0000000d0d047211 */ /* 0x002fe200078e08ff */
        /* <DEDUP_REMOVED lines=16> */
[----:B---3--:R-:W0:Y:S03]  /*97a0*/  LDS.128 R4, [UR10+0x3080] ;  /* 0x0030800aff047984 */ /* 0x008e260008000c00 */
        /* <DEDUP_REMOVED lines=9> */
.L_x_637:
        /* <DEDUP_REMOVED lines=21> */
.L_x_614:
[----:B------:R-:W-:Y:S01]  /*9990*/  FMUL.FTZ R10, R8, R9 ;  /* 0x00000009080a7220 */ /* 0x000fe20000410000 */
[----:B------:R-:W-:-:S03]  /*99a0*/  FMUL.FTZ R4, R9, 0.5 ;  /* 0x3f00000009047820 */ /* 0x000fc60000410000 */
[----:B------:R-:W-:-:S04]  /*99b0*/  FFMA R9, -R10, R10, R8 ;  /* 0x0000000a0a097223 */ /* 0x000fc80000000108 */
[----:B------:R-:W-:-:S07]  /*99c0*/  FFMA R10, R9, R4, R10 ;  /* 0x00000004090a7223 */ /* 0x000fce000000000a */
.L_x_615:
[----:B------:R-:W-:Y:S05]  /*99d0*/  BSYNC.RECONVERGENT B1 ;  /* 0x0000000000017941 */ /* 0x000fea0003800200 */
.L_x_613:
        /* <DEDUP_REMOVED lines=20> */
.L_x_617:
[----:B------:R-:W0:Y:S02]  /*9b20*/  MUFU.RCP R11, R10 ;  /* 0x0000000a000b7308 */ /* 0x000e240000001000 */
[----:B0-----:R-:W-:-:S04]  /*9b30*/  FFMA R4, R10, R11, -1 ;  /* 0xbf8000000a047423 */ /* 0x001fc8000000000b */
[----:B------:R-:W-:-:S04]  /*9b40*/  FADD.FTZ R4, -R4, -RZ ;  /* 0x800000ff04047221 */ /* 0x000fc80000010100 */
[----:B------:R-:W-:-:S07]  /*9b50*/  FFMA R11, R11, R4, R11 ;  /* 0x000000040b0b7223 */ /* 0x000fce000000000b */
.L_x_618:
[----:B------:R-:W-:Y:S05]  /*9b60*/  BSYNC.RECONVERGENT B3 ;  /* 0x0000000000037941 */ /* 0x000fea0003800200 */
.L_x_616:
        /* <DEDUP_REMOVED lines=20> */
.L_x_620:
[----:B------:R-:W-:Y:S01]  /*9cb0*/  FMUL.FTZ R9, R8, R13 ;  /* 0x0000000d08097220 */ /* 0x000fe20000410000 */
[----:B------:R-:W-:-:S03]  /*9cc0*/  FMUL.FTZ R10, R13, 0.5 ;  /* 0x3f0000000d0a7820 */ /* 0x000fc60000410000 */
[----:B------:R-:W-:-:S04]  /*9cd0*/  FFMA R8, -R9, R9, R8 ;  /* 0x0000000909087223 */ /* 0x000fc80000000108 */
[----:B------:R-:W-:-:S07]  /*9ce0*/  FFMA R10, R8, R10, R9 ;  /* 0x0000000a080a7223 */ /* 0x000fce0000000009 */
.L_x_621:
[----:B------:R-:W-:Y:S05]  /*9cf0*/  BSYNC.RECONVERGENT B1 ;  /* 0x0000000000017941 */ /* 0x000fea0003800200 */
.L_x_619:
        /* <DEDUP_REMOVED lines=20> */
.L_x_623:
[----:B------:R-:W0:Y:S02]  /*9e40*/  MUFU.RCP R11, R10 ;  /* 0x0000000a000b7308 */ /* 0x000e240000001000 */
[----:B0-----:R-:W-:-:S04]  /*9e50*/  FFMA R4, R10, R11, -1 ;  /* 0xbf8000000a047423 */ /* 0x001fc8000000000b */
[----:B------:R-:W-:-:S04]  /*9e60*/  FADD.FTZ R4, -R4, -RZ ;  /* 0x800000ff04047221 */ /* 0x000fc80000010100 */
[----:B------:R-:W-:-:S07]  /*9e70*/  FFMA R11, R11, R4, R11 ;  /* 0x000000040b0b7223 */ /* 0x000fce000000000b */
.L_x_624:
[----:B------:R-:W-:Y:S05]  /*9e80*/  BSYNC.RECONVERGENT B3 ;  /* 0x0000000000037941 */ /* 0x000fea0003800200 */
.L_x_622:
[----:B------:R-:W2:Y:S04]  /*9e90*/  LDG.E R9, desc[UR12][R28.64+0x6004] ;  /* 0x0060040c1c097981 */ /* 0x000ea8000c1e1900 */
[----:B------:R-:W3:Y:S04]  /*9ea0*/  LDG.E R8, desc[UR12][R28.64+0x6000] ;  /* 0x0060000c1c087981 */ /* 0x000ee8000c1e1900 */
[----:B------:R-:W4:Y:S01]  /*9eb0*/  LDG.E R4, desc[UR12][R28.64+0x6008] ;  /* 0x0060080c1c047981 */ /* 0x000f22000c1e1900 */
[-C--:B------:R-:W-:Y:S01]  /*9ec0*/  FFMA R18, R31, R11.reuse, R18 ;  /* 0x0000000b1f127223 */ /* 0x080fe20000000012 */
[----:B------:R-:W-:Y:S01]  /*9ed0*/  BSSY.RECONVERGENT B1, `(.L_x_625) ;  /* 0x0000014000017945 */ /* 0x000fe20003800200 */
        /* <DEDUP_REMOVED lines=15> */
.L_x_626:
[----:B------:R-:W-:Y:S01]  /*9fd0*/  FMUL.FTZ R9, R8, R13 ;  /* 0x0000000d08097220 */ /* 0x000fe20000410000 */
[----:B------:R-:W-:-:S03]  /*9fe0*/  FMUL.FTZ R10, R13, 0.5 ;  /* 0x3f0000000d0a7820 */ /* 0x000fc60000410000 */
[----:B------:R-:W-:-:S04]  /*9ff0*/  FFMA R8, -R9, R9, R8 ;  /* 0x0000000909087223 */ /* 0x000fc80000000108 */
[----:B------:R-:W-:-:S07]  /*a000*/  FFMA R10, R8, R10, R9 ;  /* 0x0000000a080a7223 */ /* 0x000fce0000000009 */
.L_x_627:
[----:B------:R-:W-:Y:S05]  /*a010*/  BSYNC.RECONVERGENT B1 ;  /* 0x0000000000017941 */ /* 0x000fea0003800200 */
.L_x_625:
[----:B------:R-:W2:Y:S04]  /*a020*/  LDG.E R23, desc[UR12][R24.64+0x6000] ;  /* 0x0060000c18177981 */ /* 0x000ea8000c1e1900 */
[----:B------:R-:W3:Y:S04]  /*a030*/  LDG.E R26, desc[UR12][R24.64+0x6008] ;  /* 0x0060080c181a7981 */ /* 0x000ee8000c1e1900 */
[----:B------:R-:W4:Y:S01]  /*a040*/  LDG.E R4, desc[UR12][R24.64+0x6004] ;  /* 0x0060040c18047981 */ /* 0x000f22000c1e1900 */
[----:B------:R-:W-:-:S04]  /*a050*/  FMUL R9, R10, R10 ;  /* 0x0000000a0a097220 */ /* 0x000fc80000400000 */
[----:B------:R-:W-:Y:S01]  /*a060*/  FMUL R10, R9, R10 ;  /* 0x0000000a090a7220 */ /* 0x000fe20000400000 */
[----:B------:R-:W-:Y:S01]  /*a070*/  BSSY.RECONVERGENT B3, `(.L_x_628) ;  /* 0x0000013000037945 */ /* 0x000fe20003800200 */
[----:B--2---:R-:W-:Y:S01]  /*a080*/  FMUL R8, R31, R23 ;  /* 0x000000171f087220 */ /* 0x004fe20000400000 */
[----:B---3--:R-:W-:-:S03]  /*a090*/  FMUL R30, R12, R26 ;  /* 0x0000001a0c1e7220 */ /* 0x008fc60000400000 */
[----:B------:R-:W-:Y:S01]  /*a0a0*/  FFMA R26, R27, R26, -R8 ;  /* 0x0000001a1b1a7223 */ /* 0x000fe20000000808 */
[-C--:B----4-:R-:W-:Y:S01]  /*a0b0*/  FFMA R30, R31, R4.reuse, -R30 ;  /* 0x000000041f1e7223 */ /* 0x090fe2000000081e */
[----:B------:R-:W-:Y:S01]  /*a0c0*/  FMUL R27, R27, R4 ;  /* 0x000000041b1b7220 */ /* 0x000fe20000400000 */
[----:B------:R-:W-:-:S04]  /*a0d0*/  IADD3 R4, PT, PT, R10, 0x1800000, RZ ;  /* 0x018000000a047810 */ /* 0x000fc80007ffe0ff */
[----:B------:R-:W-:-:S04]  /*a0e0*/  LOP3.LUT R4, R4, 0x7f800000, RZ, 0xc0, !PT ;  /* 0x7f80000004047812 */ /* 0x000fc800078ec0ff */
[----:B------:R-:W-:Y:S01]  /*a0f0*/  ISETP.GT.U32.AND P0, PT, R4, 0x1ffffff, PT ;  /* 0x01ffffff0400780c */ /* 0x000fe20003f04070 */
[----:B------:R-:W-:-:S12]  /*a100*/  FFMA R23, R12, R23, -R27 ;  /* 0x000000170c177223 */ /* 0x000fd8000000081b */
[----:B------:R-:W-:Y:S05]  /*a110*/  @P0 BRA `(.L_x_629) ;  /* 0x0000000000100947 */ /* 0x000fea0003800000 */
[----:B------:R-:W-:Y:S02]  /*a120*/  MOV R4, R10 ;  /* 0x0000000a00047202 */ /* 0x000fe40000000f00 */
[----:B------:R-:W-:-:S07]  /*a130*/  MOV R8, 0xa150 ;  /* 0x0000a15000087802 */ /* 0x000fce0000000f00 */
[----:B------:R-:W-:Y:S05]  /*a140*/  CALL.REL.NOINC `($__internal_3_$__cuda_sm20_rcp_rn_f32_slowpath) ;  /* 0x0000002800a07944 */ /* 0x000fea0003c00000 */
[----:B------:R-:W-:Y:S05]  /*a150*/  BRA `(.L_x_630) ;  /* 0x0000000000107947 */ /* 0x000fea0003800000 */
.L_x_629:
[----:B------:R-:W0:Y:S02]  /*a160*/  MUFU.RCP R11, R10 ;  /* 0x0000000a000b7308 */ /* 0x000e240000001000 */
[----:B0-----:R-:W-:-:S04]  /*a170*/  FFMA R4, R10, R11, -1 ;  /* 0xbf8000000a047423 */ /* 0x001fc8000000000b */
[----:B------:R-:W-:-:S04]  /*a180*/  FADD.FTZ R4, -R4, -RZ ;  /* 0x800000ff04047221 */ /* 0x000fc80000010100 */
[----:B------:R-:W-:-:S07]  /*a190*/  FFMA R11, R11, R4, R11 ;  /* 0x000000040b0b7223 */ /* 0x000fce000000000b */
.L_x_630:
[----:B------:R-:W-:Y:S05]  /*a1a0*/  BSYNC.RECONVERGENT B3 ;  /* 0x0000000000037941 */ /* 0x000fea0003800200 */
.L_x_628:
        /* <DEDUP_REMOVED lines=20> */
.L_x_632:
[----:B------:R-:W-:Y:S01]  /*a2f0*/  FMUL.FTZ R11, R8, R9 ;  /* 0x00000009080b7220 */ /* 0x000fe20000410000 */
[----:B------:R-:W-:-:S03]  /*a300*/  FMUL.FTZ R9, R9, 0.5 ;  /* 0x3f00000009097820 */ /* 0x000fc60000410000 */
[----:B------:R-:W-:-:S04]  /*a310*/  FFMA R8, -R11, R11, R8 ;  /* 0x0000000b0b087223 */ /* 0x000fc80000000108 */
[----:B------:R-:W-:-:S07]  /*a320*/  FFMA R10, R8, R9, R11 ;  /* 0x00000009080a7223 */ /* 0x000fce000000000b */
.L_x_633:
[----:B------:R-:W-:Y:S05]  /*a330*/  BSYNC.RECONVERGENT B1 ;  /* 0x0000000000017941 */ /* 0x000fea0003800200 */
.L_x_631:
        /* <DEDUP_REMOVED lines=16> */
[----:B------:R-:W-:-:S07]  /*a440*/  MOV R8, 0xa460 ;  /* 0x0000a46000087802 */ /* 0x000fce0000000f00 */
[----:B------:R-:W-:Y:S05]  /*a450*/  CALL.REL.NOINC `($__internal_3_$__cuda_sm20_rcp_rn_f32_slowpath) ;  /* 0x0000002400dc7944 */ /* 0x000fea0003c00000 */
[----:B------:R-:W-:Y:S05]  /*a460*/  BRA `(.L_x_636) ;  /* 0x0000000000107947 */ /* 0x000fea0003800000 */
.L_x_635:
[----:B------:R-:W0:Y:S02]  /*a470*/  MUFU.RCP R11, R4 ;  /* 0x00000004000b7308 */ /* 0x000e240000001000 */
[----:B0-----:R-:W-:-:S04]  /*a480*/  FFMA R8, R4, R11, -1 ;  /* 0xbf80000004087423 */ /* 0x001fc8000000000b */
[----:B------:R-:W-:-:S04]  /*a490*/  FADD.FTZ R8, -R8, -RZ ;  /* 0x800000ff08087221 */ /* 0x000fc80000010100 */
[----:B------:R-:W-:-:S07]  /*a4a0*/  FFMA R11, R11, R8, R11 ;  /* 0x000000080b0b7223 */ /* 0x000fce000000000b */
.L_x_636:
[----:B------:R-:W-:Y:S05]  /*a4b0*/  BSYNC.RECONVERGENT B3 ;  /* 0x0000000000037941 */ /* 0x000fea0003800200 */
.L_x_634:
[----:B------:R-:W-:Y:S01]  /*a4c0*/  IADD3 R20, PT, PT, R20, 0x4, RZ ;  /* 0x0000000414147810 */ /* 0x000fe20007ffe0ff */
[-C--:B------:R-:W-:Y:S01]  /*a4d0*/  FFMA R18, R29, R11.reuse, R18 ;  /* 0x0000000b1d127223 */ /* 0x080fe20000000012 */
[-C--:B------:R-:W-:Y:S01]  /*a4e0*/  FFMA R26, R26, R11.reuse, R15 ;  /* 0x0000000b1a1a7223 */ /* 0x080fe2000000000f */
[----:B------:R-:W-:Y:S01]  /*a4f0*/  FFMA R14, R23, R11, R14 ;  /* 0x0000000b170e7223 */ /* 0x000fe2000000000e */
[----:B------:R-:W-:Y:S02]  /*a500*/  ISETP.NE.AND P0, PT, R20, R19, PT ;  /* 0x000000131400720c */ /* 0x000fe40003f05270 */
[----:B------:R-:W-:-:S11]  /*a510*/  IADD3 R21, PT, PT, R21, 0x3000, RZ ;  /* 0x0000300015157810 */ /* 0x000fd60007ffe0ff */
[----:B------:R-:W-:Y:S05]  /*a520*/  @P0 BRA `(.L_x_637) ;  /* 0xfffffff000c40947 */ /* 0x000fea000383ffff */
.L_x_612:
[----:B------:R-:W-:Y:S05]  /*a530*/  BSYNC.RECONVERGENT B2 ;  /* 0x0000000000027941 */ /* 0x000fea0003800200 */
.L_x_611:
        /* <DEDUP_REMOVED lines=29> */
.L_x_643:
[----:B------:R-:W-:Y:S01]  /*a710*/  FMUL.FTZ R8, R9, R10 ;  /* 0x0000000a09087220 */ /* 0x000fe20000410000 */
[----:B------:R-:W-:-:S03]  /*a720*/  FMUL.FTZ R4, R10, 0.5 ;  /* 0x3f0000000a047820 */ /* 0x000fc60000410000 */
[----:B------:R-:W-:-:S04]  /*a730*/  FFMA R9, -R8, R8, R9 ;  /* 0x0000000808097223 */ /* 0x000fc80000000109 */
[----:B------:R-:W-:-:S07]  /*a740*/  FFMA R8, R9, R4, R8 ;  /* 0x0000000409087223 */ /* 0x000fce0000000008 */
.L_x_644:
[----:B------:R-:W-:Y:S05]  /*a750*/  BSYNC.RECONVERGENT B1 ;  /* 0x0000000000017941 */ /* 0x000fea0003800200 */
.L_x_642:
        /* <DEDUP_REMOVED lines=20> */
.L_x_646:
[----:B------:R-:W0:Y:S02]  /*a8a0*/  MUFU.RCP R11, R8 ;  /* 0x00000008000b7308 */ /* 0x000e240000001000 */
[----:B0-----:R-:W-:-:S04]  /*a8b0*/  FFMA R4, R8, R11, -1 ;  /* 0xbf80000008047423 */ /* 0x001fc8000000000b */
[----:B------:R-:W-:-:S04]  /*a8c0*/  FADD.FTZ R4, -R4, -RZ ;  /* 0x800000ff04047221 */ /* 0x000fc80000010100 */
[----:B------:R-:W-:-:S07]  /*a8d0*/  FFMA R11, R11, R4, R11 ;  /* 0x000000040b0b7223 */ /* 0x000fce000000000b */
.L_x_647:
[----:B------:R-:W-:Y:S05]  /*a8e0*/  BSYNC.RECONVERGENT B4 ;  /* 0x0000000000047941 */ /* 0x000fea0003800200 */
.L_x_645:
        /* <DEDUP_REMOVED lines=20> */
.L_x_649:
[----:B------:R-:W-:Y:S01]  /*aa30*/  FMUL.FTZ R9, R8, R13 ;  /* 0x0000000d08097220 */ /* 0x000fe20000410000 */
[----:B------:R-:W-:-:S03]  /*aa40*/  FMUL.FTZ R10, R13, 0.5 ;  /* 0x3f0000000d0a7820 */ /* 0x000fc60000410000 */
[----:B------:R-:W-:-:S04]  /*aa50*/  FFMA R8, -R9, R9, R8 ;  /* 0x0000000909087223 */ /* 0x000fc80000000108 */
[----:B------:R-:W-:-:S07]  /*aa60*/  FFMA R10, R8, R10, R9 ;  /* 0x0000000a080a7223 */ /* 0x000fce0000000009 */
.L_x_650:
[----:B------:R-:W-:Y:S05]  /*aa70*/  BSYNC.RECONVERGENT B1 ;  /* 0x0000000000017941 */ /* 0x000fea0003800200 */
.L_x_648:
        /* <DEDUP_REMOVED lines=20> */
.L_x_652:
[----:B------:R-:W0:Y:S02]  /*abc0*/  MUFU.RCP R11, R10 ;  /* 0x0000000a000b7308 */ /* 0x000e240000001000 */
[----:B0-----:R-:W-:-:S04]  /*abd0*/  FFMA R4, R10, R11, -1 ;  /* 0xbf8000000a047423 */ /* 0x001fc8000000000b */
[----:B------:R-:W-:-:S04]  /*abe0*/  FADD.FTZ R4, -R4, -RZ ;  /* 0x800000ff04047221 */ /* 0x000fc80000010100 */
[----:B------:R-:W-:-:S07]  /*abf0*/  FFMA R11, R11, R4, R11 ;  /* 0x000000040b0b7223 */ /* 0x000fce000000000b */
.L_x_653:
[----:B------:R-:W-:Y:S05]  /*ac00*/  BSYNC.RECONVERGENT B4 ;  /* 0x0000000000047941 */ /* 0x000fea0003800200 */
.L_x_651:
[-C--:B------:R-:W-:Y:S01]  /*ac10*/  FFMA R18, R23, R11.reuse, R18 ;  /* 0x0000000b17127223 */ /* 0x080fe20000000012 */
[-C--:B------:R-:W-:Y:S01]  /*ac20*/  FFMA R26, R19, R11.reuse, R26 ;  /* 0x0000000b131a7223 */ /* 0x080fe2000000001a */
[----:B------:R-:W-:Y:S01]  /*ac30*/  FFMA R14, R15, R11, R14 ;  /* 0x0000000b0f0e7223 */ /* 0x000fe2000000000e */
[----:B------:R-:W-:-:S07]  /*ac40*/  IADD3 R21, PT, PT, R21, 0x1800, RZ ;  /* 0x0000180015157810 */ /* 0x000fce0007ffe0ff */
.L_x_641:
[----:B------:R-:W-:Y:S05]  /*ac50*/  BSYNC.RECONVERGENT B3 ;  /* 0x0000000000037941 */ /* 0x000fea0003800200 */
.L_x_640:
        /* <DEDUP_REMOVED lines=25> */
.L_x_655:
[----:B------:R-:W-:Y:S01]  /*adf0*/  FMUL.FTZ R10, R13, R12 ;  /* 0x0000000c0d0a7220 */ /* 0x000fe20000410000 */
[----:B------:R-:W-:-:S03]  /*ae00*/  FMUL.FTZ R4, R12, 0.5 ;  /* 0x3f0000000c047820 */ /* 0x000fc60000410000 */
[----:B------:R-:W-:-:S04]  /*ae10*/  FFMA R9, -R10, R10, R13 ;  /* 0x0000000a0a097223 */ /* 0x000fc8000000010d */
[----:B------:R-:W-:-:S07]  /*ae20*/  FFMA R10, R9, R4, R10 ;  /* 0x00000004090a7223 */ /* 0x000fce000000000a */
.L_x_656:
[----:B------:R-:W-:Y:S05]  /*ae30*/  BSYNC.RECONVERGENT B1 ;  /* 0x0000000000017941 */ /* 0x000fea0003800200 */
.L_x_654:
        /* <DEDUP_REMOVED lines=20> */
.L_x_658:
[----:B------:R-:W0:Y:S02]  /*af80*/  MUFU.RCP R11, R22 ;  /* 0x00000016000b7308 */ /* 0x000e240000001000 */
[----:B0-----:R-:W-:-:S04]  /*af90*/  FFMA R4, R22, R11, -1 ;  /* 0xbf80000016047423 */ /* 0x001fc8000000000b */
[----:B------:R-:W-:-:S04]  /*afa0*/  FADD.FTZ R4, -R4, -RZ ;  /* 0x800000ff04047221 */ /* 0x000fc80000010100 */
[----:B------:R-:W-:-:S07]  /*afb0*/  FFMA R11, R11, R4, R11 ;  /* 0x000000040b0b7223 */ /* 0x000fce000000000b */
.L_x_659:
[----:B------:R-:W-:Y:S05]  /*afc0*/  BSYNC.RECONVERGENT B3 ;  /* 0x0000000000037941 */ /* 0x000fea0003800200 */
.L_x_657:
[-C--:B------:R-:W-:Y:S01]  /*afd0*/  FFMA R18, R15, R11.reuse, R18 ;  /* 0x0000000b0f127223 */ /* 0x080fe20000000012 */
[-C--:B------:R-:W-:Y:S01]  /*afe0*/  FFMA R26, R7, R11.reuse, R26 ;  /* 0x0000000b071a7223 */ /* 0x080fe2000000001a */
[----:B------:R-:W-:-:S07]  /*aff0*/  FFMA R14, R5, R11, R14 ;  /* 0x0000000b050e7223 */ /* 0x000fce000000000e */
.L_x_639:
[----:B------:R-:W-:Y:S05]  /*b000*/  BSYNC.RECONVERGENT B2 ;  /* 0x0000000000027941 */ /* 0x000fea0003800200 */
.L_x_638:
[----:B------:R0:W-:Y:S04]  /*b010*/  STS [R17], R18 ;  /* 0x0000001211007388 */ /* 0x0001e80000000800 */
[----:B------:R0:W-:Y:S04]  /*b020*/  STS [R17+0x4], R26 ;  /* 0x0000041a11007388 */ /* 0x0001e80000000800 */
[----:B------:R0:W-:Y:S02]  /*b030*/  STS [R17+0x8], R14 ;  /* 0x0000080e11007388 */ /* 0x0001e40000000800 */
.L_x_610:
[----:B------:R-:W-:Y:S05]  /*b040*/  BSYNC.RECONVERGENT B0 ;  /* 0x0000000000007941 */ /* 0x000fea0003800200 */
.L_x_609:
[C---:B------:R-:W-:Y:S01]  /*b050*/  ISETP.GT.U32.AND P0, PT, R0.reuse, 0x1ff, PT ;  /* 0x000001ff0000780c */ /* 0x040fe20003f04070 */
[----:B------:R-:W-:Y:S01]  /*b060*/  BAR.SYNC.DEFER_BLOCKING 0x0 ;  /* 0x0000000000007b1d */ /* 0x000fe20000010000 */
[C---:B------:R-:W-:Y:S02]  /*b070*/  ISETP.GT.U32.AND P1, PT, R0.reuse, 0x3f, PT ;  /* 0x0000003f0000780c */ /* 0x040fe40003f24070 */
[C---:B------:R-:W-:Y:S02]  /*b080*/  ISETP.GT.U32.AND P6, PT, R0.reuse, 0xff, PT ;  /* 0x000000ff0000780c */ /* 0x040fe40003fc4070 */
[----:B-1----:R-:W-:Y:S01]  /*b090*/  P2R R4, PR, RZ, 0x2 ;  /* 0x00000002ff047803 */ /* 0x002fe20000000000 */
        /* <DEDUP_REMOVED lines=8> */
[----:B---3--:R-:W1:Y:S04]  /*b120*/  LDS R5, [R17] ;  /* 0x0000000011057984 */ /* 0x008e680000000800 */
        /* <DEDUP_REMOVED lines=10> */
.L_x_661:
[----:B------:R-:W-:Y:S05]  /*b1d0*/  BSYNC.RECONVERGENT B0 ;  /* 0x0000000000007941 */ /* 0x000fea0003800200 */
.L_x_660:
[----:B------:R-:W-:Y:S01]  /*b1e0*/  BAR.SYNC.DEFER_BLOCKING 0x0 ;  /* 0x0000000000007b1d */ /* 0x000fe20000010000 */
[----:B------:R-:W-:-:S05]  /*b1f0*/  ISETP.GT.U32.AND P0, PT, R0, 0x1, PT ;  /* 0x000000010000780c */ /* 0x000fca0003f04070 */
[----:B------:R-:W-:Y:S04]  /*b200*/  BSSY.RECONVERGENT B0, `(.L_x_662) ;  /* 0x000000e000007945 */ /* 0x000fe80003800200 */
[----:B------:R-:W-:Y:S05]  /*b210*/  @P6 BRA `(.L_x_663) ;  /* 0x0000000000306947 */ /* 0x000fea0003800000 */
[----:B-1----:R-:W-:Y:S04]  /*b220*/  LDS R4, [R17+0xc00] ;  /* 0x000c000011047984 */ /* 0x002fe80000000800 */
        /* <DEDUP_REMOVED lines=11> */
.L_x_663:
[----:B------:R-:W-:Y:S05]  /*b2e0*/  BSYNC.RECONVERGENT B0 ;  /* 0x0000000000007941 */ /* 0x000fea0003800200 */
.L_x_662:
[----:B------:R-:W-:Y:S01]  /*b2f0*/  BAR.SYNC.DEFER_BLOCKING 0x0 ;  /* 0x0000000000007b1d */ /* 0x000fe20000010000 */
[----:B------:R-:W-:-:S05]  /*b300*/  ISETP.NE.AND P6, PT, R0, RZ, PT ;  /* 0x000000ff0000720c */ /* 0x000fca0003fc5270 */
        /* <DEDUP_REMOVED lines=14> */
.L_x_665:
[----:B------:R-:W-:Y:S05]  /*b3f0*/  BSYNC.RECONVERGENT B0 ;  /* 0x0000000000007941 */ /* 0x000fea0003800200 */
.L_x_664:
[----:B------:R-:W-:Y:S01]  /*b400*/  BAR.SYNC.DEFER_BLOCKING 0x0 ;  /* 0x0000000000007b1d */ /* 0x000fe20000010000 */
[----:B------:R-:W-:-:S05]  /*b410*/  ISETP.GT.U32.AND P5, PT, R0, 0x3f, PT ;  /* 0x0000003f0000780c */ /* 0x000fca0003fa4070 */
[----:B------:R-:W-:Y:S08]  /*b420*/  BSSY.RECONVERGENT B0, `(.L_x_666) ;  /* 0x000000e000007945 */ /* 0x000ff00003800200 */
        /* <DEDUP_REMOVED lines=13> */
.L_x_667:
[----:B------:R-:W-:Y:S05]  /*b500*/  BSYNC.RECONVERGENT B0 ;  /* 0x0000000000007941 */ /* 0x000fea0003800200 */
.L_x_666:
[----:B------:R-:W-:Y:S06]  /*b510*/  BAR.SYNC.DEFER_BLOCKING 0x0 ;  /* 0x0000000000007b1d */ /* 0x000fec0000010000 */
        /* <DEDUP_REMOVED lines=14> */
.L_x_669:
[----:B------:R-:W-:Y:S05]  /*b600*/  BSYNC.RECONVERGENT B0 ;  /* 0x0000000000007941 */ /* 0x000fea0003800200 */
.L_x_668:
        /* <DEDUP_REMOVED lines=15> */
.L_x_671:
[----:B------:R-:W-:Y:S05]  /*b700*/  BSYNC.RECONVERGENT B0 ;  /* 0x0000000000007941 */ /* 0x000fea0003800200 */
.L_x_670:
        /* <DEDUP_REMOVED lines=15> */
.L_x_673:
[----:B------:R-:W-:Y:S05]  /*b800*/  BSYNC.RECONVERGENT B0 ;  /* 0x0000000000007941 */ /* 0x000fea0003800200 */
.L_x_672:
        /* <DEDUP_REMOVED lines=15> */
.L_x_675:
[----:B------:R-:W-:Y:S05]  /*b900*/  BSYNC.RECONVERGENT B0 ;  /* 0x0000000000007941 */ /* 0x000fea0003800200 */
.L_x_674:
        /* <DEDUP_REMOVED lines=15> */
.L_x_677:
[----:B------:R-:W-:Y:S05]  /*ba00*/  BSYNC.RECONVERGENT B0 ;  /* 0x0000000000007941 */ /* 0x000fea0003800200 */
.L_x_676:
        /* <DEDUP_REMOVED lines=24> */
.L_x_679:
[----:B------:R-:W-:Y:S05]  /*bb90*/  BSYNC.RECONVERGENT B0 ;  /* 0x0000000000007941 */ /* 0x000fea0003800200 */
.L_x_678:
[----:B------:R-:W-:Y:S06]  /*bba0*/  BAR.SYNC.DEFER_BLOCKING 0x0 ;  /* 0x0000000000007b1d */ /* 0x000fec0000010000 */
[----:B------:R-:W-:Y:S04]  /*bbb0*/  BSSY.RECONVERGENT B0, `(.L_x_680) ;  /* 0x0000060000007945 */ /* 0x000fe80003800200 */
[----:B------:R-:W-:Y:S05]  /*bbc0*/  @P6 BRA `(.L_x_681) ;  /* 0x0000000400786947 */ /* 0x000fea0003800000 */
[----:B-1----:R-:W1:Y:S02]  /*bbd0*/  LDC.64 R8, c[0x0][0x3a8] ;  /* 0x0000ea00ff087b82 */ /* 0x002e640000000a00 */
[----:B-1----:R-:W4:Y:S04]  /*bbe0*/  LDG.E R11, desc[UR12][R8.64+0x4] ;  /* 0x0000040c080b7981 */ /* 0x002f28000c1e1900 */
[----:B------:R-:W5:Y:S04]  /*bbf0*/  LDG.E R22, desc[UR12][R8.64] ;  /* 0x0000000c08167981 */ /* 0x000f68000c1e1900 */
[----:B--2---:R-:W2:Y:S04]  /*bc00*/  LDG.E R28, desc[UR12][R8.64+0x28] ;  /* 0x0000280c081c7981 */ /* 0x004ea8000c1e1900 */
[----:B0-----:R-:W2:Y:S04]  /*bc10*/  LDG.E R26, desc[UR12][R8.64+0x24] ;  /* 0x0000240c081a7981 */ /* 0x001ea8000c1e1900 */
[----:B------:R-:W2:Y:S04]  /*bc20*/  LDG.E R24, desc[UR12][R8.64+0x8] ;  /* 0x0000080c08187981 */ /* 0x000ea8000c1e1900 */
[----:B------:R-:W2:Y:S04]  /*bc30*/  LDG.E R13, desc[UR12][R8.64+0x2c] ;  /* 0x00002c0c080d7981 */ /* 0x000ea8000c1e1900 */
[----:B------:R-:W2:Y:S04]  /*bc40*/  LDG.E R10, desc[UR12][R8.64+0x30] ;  /* 0x0000300c080a7981 */ /* 0x000ea8000c1e1900 */
[----:B------:R-:W2:Y:S04]  /*bc50*/  LDG.E R14, desc[UR12][R8.64+0x10] ;  /* 0x0000100c080e7981 */ /* 0x000ea8000c1e1900 */
[----:B------:R-:W2:Y:S04]  /*bc60*/  LDG.E R12, desc[UR12][R8.64+0x1c] ;  /* 0x00001c0c080c7981 */ /* 0x000ea8000c1e1900 */
[----:B------:R-:W2:Y:S04]  /*bc70*/  LDG.E R20, desc[UR12][R8.64+0xc] ;  /* 0x00000c0c08147981 */ /* 0x000ea8000c1e1900 */
[----:B------:R-:W2:Y:S04]  /*bc80*/  LDG.E R15, desc[UR12][R8.64+0x18] ;  /* 0x0000180c080f7981 */ /* 0x000ea8000c1e1900 */
[----:B------:R-:W2:Y:S04]  /*bc90*/  LDG.E R18, desc[UR12][R8.64+0x14] ;  /* 0x0000140c08127981 */ /* 0x000ea8000c1e1900 */
[----:B------:R-:W2:Y:S01]  /*bca0*/  LDG.E R19, desc[UR12][R8.64+0x20] ;  /* 0x0000200c08137981 */ /* 0x000ea2000c1e1900 */
[----:B------:R-:W0:Y:S01]  /*bcb0*/  S2UR UR11, SR_CgaCtaId ;  /* 0x00000000000b79c3 */ /* 0x000e220000008800 */
[----:B------:R-:W-:-:S02]  /*bcc0*/  UMOV UR10, 0x400 ;  /* 0x00000400000a7882 */ /* 0x000fc40000000000 */
[----:B0-----:R-:W-:-:S09]  /*bcd0*/  ULEA UR10, UR11, UR10, 0x18 ;  /* 0x0000000a0b0a7291 */ /* 0x001fd2000f8ec0ff */
[----:B---3--:R-:W4:Y:S01]  /*bce0*/  LDS.128 R4, [UR10+0x3080] ;  /* 0x0030800aff047984 */ /* 0x008f220008000c00 */
[----:B------:R-:W-:Y:S02]  /*bcf0*/  HFMA2 R23, -RZ, RZ, 0, 0 ;  /* 0x00000000ff177431 */ /* 0x000fe400000001ff */
[----:B----4-:R-:W-:Y:S01]  /*bd00*/  FADD R11, -R11, R6 ;  /* 0x000000060b0b7221 */ /* 0x010fe20000000100 */
[----:B-----5:R-:W-:-:S03]  /*bd10*/  FADD R5, R5, -R22 ;  /* 0x8000001605057221 */ /* 0x020fc60000000000 */
[----:B--2---:R-:W-:-:S04]  /*bd20*/  FMUL R28, R11, R28 ;  /* 0x0000001c0b1c7220 */ /* 0x004fc80000400000 */
        /* <DEDUP_REMOVED lines=32> */
.L_x_685:
[----:B------:R-:W-:Y:S05]  /*bf30*/  BRA `(.L_x_686) ;  /* 0x0000000000107947 */ /* 0x000fea0003800000 */
.L_x_684:
[----:B------:R-:W-:Y:S01]  /*bf40*/  FMUL.FTZ R11, R8, R9 ;  /* 0x00000009080b7220 */ /* 0x000fe20000410000 */
[----:B------:R-:W-:-:S03]  /*bf50*/  FMUL.FTZ R9, R9, 0.5 ;  /* 0x3f00000009097820 */ /* 0x000fc60000410000 */
[----:B------:R-:W-:-:S04]  /*bf60*/  FFMA R8, -R11, R11, R8 ;  /* 0x0000000b0b087223 */ /* 0x000fc80000000108 */
[----:B------:R-:W-:-:S07]  /*bf70*/  FFMA R10, R8, R9, R11 ;  /* 0x00000009080a7223 */ /* 0x000fce000000000b */
.L_x_686:
        /* <DEDUP_REMOVED lines=22> */
.L_x_683:
[----:B------:R-:W-:Y:S05]  /*c0e0*/  BSYNC.RECONVERGENT B1 ;  /* 0x0000000000017941 */ /* 0x000fea0003800200 */
.L_x_682:
        /* <DEDUP_REMOVED lines=12> */
.L_x_681:
[----:B------:R-:W-:Y:S05]  /*c1b0*/  BSYNC.RECONVERGENT B0 ;  /* 0x0000000000007941 */ /* 0x000fea0003800200 */
.L_x_680:
        /* <DEDUP_REMOVED lines=8> */
[----:B------:R-:W1:Y:S02]  /*c240*/  LDS.128 R8, [UR10+0x3090] ;  /* 0x0030900aff087984 */ /* 0x000e640008000c00 */
[----:B-1----:R-:W-:Y:S01]  /*c250*/  FMUL R12, R10, R5 ;  /* 0x000000050a0c7220 */ /* 0x002fe20000400000 */
[----:B------:R-:W-:Y:S01]  /*c260*/  FMUL R7, R6, R8 ;  /* 0x0000000806077220 */ /* 0x000fe20000400000 */
[C---:B0-2---:R-:W-:Y:S01]  /*c270*/  FMUL R14, R9.reuse, R4 ;  /* 0x00000004090e7220 */ /* 0x045fe20000400000 */
        /* <DEDUP_REMOVED lines=12> */
.L_x_688:
[----:B------:R-:W-:Y:S05]  /*c340*/  BSYNC.RECONVERGENT B0 ;  /* 0x0000000000007941 */ /* 0x000fea0003800200 */
.L_x_687:
[----:B------:R-:W-:Y:S06]  /*c350*/  BAR.SYNC.DEFER_BLOCKING 0x0 ;  /* 0x0000000000007b1d */ /* 0x000fec0000010000 */
[----:B------:R-:W-:Y:S04]  /*c360*/  BSSY.RECONVERGENT B0, `(.L_x_689) ;  /* 0x000005f000007945 */ /* 0x000fe80003800200 */
[----:B------:R-:W-:Y:S05]  /*c370*/  @P0 BRA `(.L_x_690) ;  /* 0x0000000400740947 */ /* 0x000fea0003800000 */
[----:B------:R-:W5:Y:S01]  /*c380*/  S2UR UR11, SR_CgaCtaId ;  /* 0x00000000000b79c3 */ /* 0x000f620000008800 */
[----:B------:R-:W-:Y:S02]  /*c390*/  UMOV UR10, 0x400 ;  /* 0x00000400000a7882 */ /* 0x000fe40000000000 */
[----:B-----5:R-:W-:-:S09]  /*c3a0*/  ULEA UR10, UR11, UR10, 0x18 ;  /* 0x0000000a0b0a7291 */ /* 0x020fd2000f8ec0ff */
[----:B--2---:R-:W2:Y:S04]  /*c3b0*/  LDS R28, [UR10+0x3058] ;  /* 0x0030580aff1c7984 */ /* 0x004ea80008000800 */
[----:B0-----:R-:W0:Y:S04]  /*c3c0*/  LDS R18, [UR10+0x3040] ;  /* 0x0030400aff127984 */ /* 0x001e280008000800 */
[----:B---3--:R-:W3:Y:S04]  /*c3d0*/  LDS R25, [UR10+0x3044] ;  /* 0x0030440aff197984 */ /* 0x008ee80008000800 */
[----:B-1--4-:R-:W-:Y:S04]  /*c3e0*/  LDS.128 R4, [UR10+0x3020] ;  /* 0x0030200aff047984 */ /* 0x012fe80008000c00 */
[----:B------:R-:W1:Y:S04]  /*c3f0*/  LDS.128 R8, [UR10+0x3070] ;  /* 0x0030700aff087984 */ /* 0x000e680008000c00 */
[----:B------:R-:W4:Y:S04]  /*c400*/  LDS R19, [UR10+0x305c] ;  /* 0x00305c0aff137984 */ /* 0x000f280008000800 */
[----:B------:R-:W5:Y:S04]  /*c410*/  LDS R26, [UR10+0x306c] ;  /* 0x00306c0aff1a7984 */ /* 0x000f680008000800 */
[----:B------:R-:W-:Y:S04]  /*c420*/  LDS R22, [UR10+0x3054] ;  /* 0x0030540aff167984 */ /* 0x000fe80008000800 */
[----:B------:R-:W5:Y:S04]  /*c430*/  LDS.128 R12, [UR10+0x3030] ;  /* 0x0030300aff0c7984 */ /* 0x000f680008000c00 */
[----:B------:R-:W5:Y:S01]  /*c440*/  LDS R21, [UR10+0x3060] ;  /* 0x0030600aff157984 */ /* 0x000f620008000800 */
[----:B--2---:R-:W-:-:S03]  /*c450*/  FADD R28, R28, R28 ;  /* 0x0000001c1c1c7221 */ /* 0x004fc60000000000 */
[----:B------:R-:W2:Y:S01]  /*c460*/  LDS R20, [UR10+0x3048] ;  /* 0x0030480aff147984 */ /* 0x000ea20008000800 */
[----:B0-----:R-:W-:-:S03]  /*c470*/  FADD R27, R18, R18 ;  /* 0x00000012121b7221 */ /* 0x001fc60000000000 */
[----:B------:R-:W0:Y:S01]  /*c480*/  LDS R23, [UR10+0x304c] ;  /* 0x00304c0aff177984 */ /* 0x000e220008000800 */
[----:B---3--:R-:W-:-:S03]  /*c490*/  FADD R29, R25, R25 ;  /* 0x00000019191d7221 */ /* 0x008fc60000000000 */
[----:B------:R-:W3:Y:S01]  /*c4a0*/  LDS R24, [UR10+0x3064] ;  /* 0x0030640aff187984 */ /* 0x000ee20008000800 */
[----:B------:R-:W-:-:S03]  /*c4b0*/  FADD R18, R27, R28 ;  /* 0x0000001c1b127221 */ /* 0x000fc60000000000 */
[----:B------:R-:W-:Y:S01]  /*c4c0*/  LDS R4, [UR10+0x3068] ;  /* 0x0030680aff047984 */ /* 0x000fe20008000800 */
[----:B-1----:R-:W-:-:S03]  /*c4d0*/  FADD R25, R8, R6 ;  /* 0x0000000608197221 */ /* 0x002fc60000000000 */
[----:B------:R1:W-:Y:S01]  /*c4e0*/  STS [UR10+0x3058], R28 ;  /* 0x0030581cff007988 */ /* 0x0003e2000800080a */
[----:B----4-:R-:W-:-:S03]  /*c4f0*/  FADD R30, R19, R19 ;  /* 0x00000013131e7221 */ /* 0x010fc60000000000 */
[----:B------:R-:W4:Y:S01]  /*c500*/  LDS R6, [UR10+0x3050] ;  /* 0x0030500aff067984 */ /* 0x000f220008000800 */
[----:B------:R-:W-:Y:S01]  /*c510*/  FADD R8, R25, R18 ;  /* 0x0000001219087221 */ /* 0x000fe20000000000 */
[----:B------:R-:W-:Y:S01]  /*c520*/  FADD R19, R29, R30 ;  /* 0x0000001e1d137221 */ /* 0x000fe20000000000 */
[----:B-1----:R-:W-:Y:S01]  /*c530*/  FADD R28, R7, R9 ;  /* 0x00000009071c7221 */ /* 0x002fe20000000000 */
[----:B------:R1:W-:Y:S01]  /*c540*/  STS [UR10+0x3040], R27 ;  /* 0x0030401bff007988 */ /* 0x0003e2000800080a */
[----:B-----5:R-:W-:Y:S02]  /*c550*/  FADD R25, R5, R26 ;  /* 0x0000001a05197221 */ /* 0x020fe40000000000 */
[----:B------:R-:W-:Y:S01]  /*c560*/  FADD R5, R28, R19 ;  /* 0x000000131c057221 */ /* 0x000fe20000000000 */
[----:B------:R-:W5:Y:S03]  /*c570*/  LDS R7, [UR10+0x3080] ;  /* 0x0030800aff077984 */ /* 0x000f660008000800 */
[----:B------:R-:W-:Y:S01]  /*c580*/  FMUL R5, R5, UR9 ;  /* 0x0000000905057c20 */ /* 0x000fe20008400000 */
[----:B------:R2:W-:Y:S01]  /*c590*/  STS [UR10+0x3044], R29 ;  /* 0x0030441dff007988 */ /* 0x0005e2000800080a */
[----:B-1----:R-:W-:Y:S01]  /*c5a0*/  FADD R27, R12, R10 ;  /* 0x0000000a0c1b7221 */ /* 0x002fe20000000000 */
[----:B------:R-:W-:Y:S01]  /*c5b0*/  FADD R10, R15, R15 ;  /* 0x0000000f0f0a7221 */ /* 0x000fe20000000000 */
[----:B------:R-:W-:Y:S01]  /*c5c0*/  FADD R31, R21, R21 ;  /* 0x00000015151f7221 */ /* 0x000fe20000000000 */
[----:B------:R-:W-:Y:S01]  /*c5d0*/  STS.64 [UR10+0x3028], R18 ;  /* 0x00302812ff007988 */ /* 0x000fe20008000a0a */
[----:B--2---:R-:W-:Y:S01]  /*c5e0*/  FADD R20, R20, R20 ;  /* 0x0000001414147221 */ /* 0x004fe20000000000 */
[----:B------:R-:W-:Y:S01]  /*c5f0*/  FADD R29, R22, R22 ;  /* 0x00000016161d7221 */ /* 0x000fe20000000000 */
[----:B------:R-:W-:Y:S01]  /*c600*/  FADD R22, R13, R11 ;  /* 0x0000000b0d167221 */ /* 0x000fe20000000000 */
[----:B------:R-:W1:Y:S01]  /*c610*/  LDS R9, [UR10+0x300c] ;  /* 0x00300c0aff097984 */ /* 0x000e620008000800 */
[----:B0-----:R-:W-:Y:S01]  /*c620*/  FADD R23, R23, R23 ;  /* 0x0000001717177221 */ /* 0x001fe20000000000 */
[----:B------:R-:W-:-:S02]  /*c630*/  FADD R26, R10, R29 ;  /* 0x0000001d0a1a7221 */ /* 0x000fc40000000000 */
[----:B------:R-:W0:Y:S01]  /*c640*/  LDS R15, [UR10+0x3010] ;  /* 0x0030100aff0f7984 */ /* 0x000e220008000800 */
[----:B---3--:R-:W-:Y:S01]  /*c650*/  FADD R24, R24, R24 ;  /* 0x0000001818187221 */ /* 0x008fe20000000000 */
[----:B------:R-:W-:Y:S02]  /*c660*/  FADD R25, R25, R26 ;  /* 0x0000001a19197221 */ /* 0x000fe40000000000 */
[----:B------:R-:W2:Y:S01]  /*c670*/  LDS R18, [UR10+0x3014] ;  /* 0x0030140aff127984 */ /* 0x000ea20008000800 */
[----:B------:R-:W-:-:S03]  /*c680*/  FADD R11, R23, R24 ;  /* 0x00000018170b7221 */ /* 0x000fc60000000000 */
[----:B------:R-:W3:Y:S01]  /*c690*/  LDS R13, [UR10+0x3018] ;  /* 0x0030180aff0d7984 */ /* 0x000ee20008000800 */
[----:B------:R-:W-:-:S03]  /*c6a0*/  FADD R22, R22, R11 ;  /* 0x0000000b16167221 */ /* 0x000fc60000000000 */
[----:B------:R-:W3:Y:S01]  /*c6b0*/  LDS R12, [UR10+0x301c] ;  /* 0x00301c0aff0c7984 */ /* 0x000ee20008000800 */
[----:B----4-:R-:W-:-:S03]  /*c6c0*/  FADD R21, R6, R6 ;  /* 0x0000000606157221 */ /* 0x010fc60000000000 */
[----:B------:R-:W4:Y:S04]  /*c6d0*/  LDS R19, [UR10+0x3020] ;  /* 0x0030200aff137984 */ /* 0x000f280008000800 */
[----:B------:R5:W-:Y:S02]  /*c6e0*/  STS [UR10+0x3024], R26 ;  /* 0x0030241aff007988 */ /* 0x000be4000800080a */
[----:B-----5:R-:W-:Y:S02]  /*c6f0*/  FADD R7, R7, R14 ;  /* 0x0000000e07077221 */ /* 0x020fe40000000000 */
[----:B------:R5:W-:Y:S01]  /*c700*/  STS [UR10+0x303c], R10 ;  /* 0x00303c0aff007988 */ /* 0x000be2000800080a */
[----:B------:R-:W-:Y:S01]  /*c710*/  FADD R26, R4, R4 ;  /* 0x00000004041a7221 */ /* 0x000fe20000000000 */
[----:B------:R-:W-:-:S02]  /*c720*/  FMUL R4, R8, UR9 ;  /* 0x0000000908047c20 */ /* 0x000fc40008400000 */
[----:B------:R1:W-:Y:S01]  /*c730*/  STS [UR10+0x3048], R20 ;  /* 0x00304814ff007988 */ /* 0x0003e2000800080a */
[----:B-----5:R-:W-:Y:S01]  /*c740*/  FADD R10, R20, R31 ;  /* 0x0000001f140a7221 */ /* 0x020fe20000000000 */
[----:B------:R-:W-:Y:S02]  /*c750*/  FADD R14, R21, R26 ;  /* 0x0000001a150e7221 */ /* 0x000fe40000000000 */
[----:B------:R0:W-:Y:S01]  /*c760*/  STS [UR10+0x305c], R30 ;  /* 0x00305c1eff007988 */ /* 0x0001e2000800080a */
[----:B------:R-:W-:Y:S01]  /*c770*/  FADD R27, R27, R10 ;  /* 0x0000000a1b1b7221 */ /* 0x000fe20000000000 */
[----:B------:R-:W-:Y:S01]  /*c780*/  FADD R8, R7, R14 ;  /* 0x0000000e07087221 */ /* 0x000fe20000000000 */
[----:B-1----:R-:W-:Y:S01]  /*c790*/  FMUL R20, R25, UR9 ;  /* 0x0000000919147c20 */ /* 0x002fe20008400000 */
[----:B------:R-:W-:Y:S01]  /*c7a0*/  FMUL R7, R22, UR9 ;  /* 0x0000000916077c20 */ /* 0x000fe20008400000 */
[----:B------:R-:W-:Y:S01]  /*c7b0*/  FMUL R6, R27, UR9 ;  /* 0x000000091b067c20 */ /* 0x000fe20008400000 */
[----:B------:R-:W-:Y:S01]  /*c7c0*/  FMUL R8, R8, UR9 ;  /* 0x0000000908087c20 */ /* 0x000fe20008400000 */
[----:B------:R-:W-:Y:S01]  /*c7d0*/  FADD R9, R20, R9 ;  /* 0x0000000914097221 */ /* 0x000fe20000000000 */
[----:B0-----:R-:W-:Y:S01]  /*c7e0*/  FADD R15, R4, R15 ;  /* 0x0000000f040f7221 */ /* 0x001fe20000000000 */
[----:B--2---:R-:W-:Y:S01]  /*c7f0*/  FADD R18, R5, R18 ;  /* 0x0000001205127221 */ /* 0x004fe20000000000 */
[----:B------:R0:W-:Y:S01]  /*c800*/  STS [UR10+0x3054], R29 ;  /* 0x0030541dff007988 */ /* 0x0001e2000800080a */
[----:B---3--:R-:W-:-:S03]  /*c810*/  FADD R13, R6, R13 ;  /* 0x0000000d060d7221 */ /* 0x008fc60000000000 */
[----:B------:R0:W-:Y:S01]  /*c820*/  STS [UR10+0x3060], R31 ;  /* 0x0030601fff007988 */ /* 0x0001e2000800080a */
[----:B------:R-:W-:-:S03]  /*c830*/  FADD R12, R7, R12 ;  /* 0x0000000c070c7221 */ /* 0x000fc60000000000 */
[----:B------:R0:W-:Y:S01]  /*c840*/  STS [UR10+0x304c], R23 ;  /* 0x00304c17ff007988 */ /* 0x0001e2000800080a */
[----:B----4-:R-:W-:-:S03]  /*c850*/  FADD R19, R8, R19 ;  /* 0x0000001308137221 */ /* 0x010fc60000000000 */
[----:B------:R0:W-:Y:S04]  /*c860*/  STS [UR10+0x3064], R24 ;  /* 0x00306418ff007988 */ /* 0x0001e8000800080a */
[----:B------:R0:W-:Y:S04]  /*c870*/  STS.64 [UR10+0x3030], R10 ;  /* 0x0030300aff007988 */ /* 0x0001e80008000a0a */
        /* <DEDUP_REMOVED lines=13> */
.L_x_690:
[----:B------:R-:W-:Y:S05]  /*c950*/  BSYNC.RECONVERGENT B0 ;  /* 0x0000000000007941 */ /* 0x000fea0003800200 */
.L_x_689:
[----:B------:R-:W-:Y:S05]  /*c960*/  BRA.U UP0, `(.L_x_691) ;  /* 0xffffff3d00a47547 */ /* 0x000fea000b83ffff */
.L_x_361:
[----:B------:R-:W-:Y:S01]  /*c970*/  ISETP.NE.AND P0, PT, R0, RZ, PT ;  /* 0x000000ff0000720c */ /* 0x000fe20003f05270 */
[----:B------:R-:W-:-:S12]  /*c980*/  BSSY.RECONVERGENT B0, `(.L_x_692) ;  /* 0x000001d000007945 */ /* 0x000fd80003800200 */
[----:B------:R-:W-:Y:S05]  /*c990*/  @P0 BRA `(.L_x_693) ;  /* 0x00000000006c0947 */ /* 0x000fea0003800000 */
[----:B------:R-:W5:Y:S01]  /*c9a0*/  S2UR UR8, SR_CgaCtaId ;  /* 0x00000000000879c3 */ /* 0x000f620000008800 */
[----:B------:R-:W-:Y:S01]  /*c9b0*/  UMOV UR5, 0x400 ;  /* 0x0000040000057882 */ /* 0x000fe20000000000 */
[----:B0-----:R-:W-:Y:S02]  /*c9c0*/  MOV R10, UR6 ;  /* 0x00000006000a7c02 */ /* 0x001fe40008000f00 */
[----:B------:R-:W-:Y:S02]  /*c9d0*/  MOV R11, UR7 ;  /* 0x00000007000b7c02 */ /* 0x000fe40008000f00 */
[----:B------:R-:W-:Y:S02]  /*c9e0*/  MOV R12, UR6 ;  /* 0x00000006000c7c02 */ /* 0x000fe40008000f00 */
[----:B-1----:R-:W0:Y:S01]  /*c9f0*/  LDC.64 R8, c[0x0][0x380] ;  /* 0x0000e000ff087b82 */ /* 0x002e220000000a00 */
[----:B------:R-:W-:Y:S02]  /*ca00*/  MOV R13, UR7 ;  /* 0x00000007000d7c02 */ /* 0x000fe40008000f00 */
[----:B--2---:R-:W-:-:S02]  /*ca10*/  MOV R14, UR6 ;  /* 0x00000006000e7c02 */ /* 0x004fc40008000f00 */
[----:B------:R-:W-:Y:S02]  /*ca20*/  MOV R15, UR7 ;  /* 0x00000007000f7c02 */ /* 0x000fe40008000f00 */
[----:B------:R-:W-:Y:S02]  /*ca30*/  MOV R18, UR6 ;  /* 0x0000000600127c02 */ /* 0x000fe40008000f00 */
[----:B------:R-:W-:Y:S02]  /*ca40*/  MOV R19, UR7 ;  /* 0x0000000700137c02 */ /* 0x000fe40008000f00 */
[----:B------:R-:W-:Y:S02]  /*ca50*/  MOV R20, UR6 ;  /* 0x0000000600147c02 */ /* 0x000fe40008000f00 */
[----:B------:R-:W-:Y:S02]  /*ca60*/  MOV R21, UR7 ;  /* 0x0000000700157c02 */ /* 0x000fe40008000f00 */
[----:B------:R-:W-:Y:S01]  /*ca70*/  MOV R22, UR6 ;  /* 0x0000000600167c02 */ /* 0x000fe20008000f00 */
[----:B-----5:R-:W-:Y:S01]  /*ca80*/  ULEA UR5, UR8, UR5, 0x18 ;  /* 0x0000000508057291 */ /* 0x020fe2000f8ec0ff */
[----:B---34-:R-:W-:-:S08]  /*ca90*/  MOV R23, UR7 ;  /* 0x0000000700177c02 */ /* 0x018fd00008000f00 */
[----:B------:R-:W1:Y:S04]  /*caa0*/  LDS R25, [UR5+0x300c] ;  /* 0x00300c05ff197984 */ /* 0x000e680008000800 */
[----:B------:R-:W2:Y:S04]  /*cab0*/  LDS.128 R4, [UR5+0x3010] ;  /* 0x00301005ff047984 */ /* 0x000ea80008000c00 */
[----:B------:R-:W3:Y:S04]  /*cac0*/  LDS R27, [UR5+0x3020] ;  /* 0x00302005ff1b7984 */ /* 0x000ee80008000800 */
[----:B-1----:R1:W-:Y:S04]  /*cad0*/  STG.E desc[UR12][R10.64], R25 ;  /* 0x000000190a007986 */ /* 0x0023e8000c10190c */
[----:B--2---:R1:W-:Y:S04]  /*cae0*/  STG.E desc[UR12][R12.64+0x4], R4 ;  /* 0x000004040c007986 */ /* 0x0043e8000c10190c */
[----:B------:R1:W-:Y:S04]  /*caf0*/  STG.E desc[UR12][R14.64+0x8], R5 ;  /* 0x000008050e007986 */ /* 0x0003e8000c10190c */
[----:B------:R1:W-:Y:S04]  /*cb00*/  STG.E desc[UR12][R18.64+0xc], R6 ;  /* 0x00000c0612007986 */ /* 0x0003e8000c10190c */
[----:B------:R1:W-:Y:S04]  /*cb10*/  STG.E desc[UR12][R20.64+0x10], R7 ;  /* 0x0000100714007986 */ /* 0x0003e8000c10190c */
[----:B---3--:R1:W-:Y:S04]  /*cb20*/  STG.E desc[UR12][R22.64+0x14], R27 ;  /* 0x0000141b16007986 */ /* 0x0083e8000c10190c */
[----:B0-----:R-:W2:Y:S04]  /*cb30*/  LDG.E R9, desc[UR12][R8.64] ;  /* 0x0000000c08097981 */ /* 0x001ea8000c1e1900 */
[----:B--2---:R1:W-:Y:S02]  /*cb40*/  STG.E desc[UR12][R10.64+0x24], R9 ;  /* 0x000024090a007986 */ /* 0x0043e4000c10190c */
.L_x_693:
[----:B------:R-:W-:Y:S05]  /*cb50*/  BSYNC.RECONVERGENT B0 ;  /* 0x0000000000007941 */ /* 0x000fea0003800200 */
.L_x_692:
[----:B01-34-:R-:W0:Y:S08]  /*cb60*/  LDC.64 R4, c[0x0][0x3b8] ;  /* 0x0000ee00ff047b82 */ /* 0x01be300000000a00 */
[----:B------:R-:W-:Y:S06]  /*cb70*/  BAR.SYNC.DEFER_BLOCKING 0x0 ;  /* 0x0000000000007b1d */ /* 0x000fec0000010000 */
[----:B0-----:R-:W3:Y:S01]  /*cb80*/  LDG.E R4, desc[UR12][R4.64] ;  /* 0x0000000c04047981 */ /* 0x001ee2000c1e1900 */
[----:B------:R-:W-:-:S06]  /*cb90*/  UIADD3 UR4, UPT, UPT, UR4, 0x1, URZ ;  /* 0x0000000104047890 */ /* 0x000fcc000fffe0ff */
[----:B---3--:R-:W-:-:S13]  /*cba0*/  ISETP.LE.AND P0, PT, R4, UR4, PT ;  /* 0x0000000404007c0c */ /* 0x008fda000bf03270 */
[----:B------:R-:W-:Y:S05]  /*cbb0*/  @!P0 BRA `(.L_x_694) ;  /* 0xffffff3400488947 */ /* 0x000fea000383ffff */
[----:B------:R-:W-:Y:S05]  /*cbc0*/  EXIT ;  /* 0x000000000000794d */ /* 0x000fea0003800000 */
        .weak           $__internal_3_$__cuda_sm20_rcp_rn_f32_slowpath
        .type           $__internal_3_$__cuda_sm20_rcp_rn_f32_slowpath,@function
        .size           $__internal_3_$__cuda_sm20_rcp_rn_f32_slowpath,($__internal_4_$__cuda_sm20_sqrt_rn_f32_slowpath - $__internal_3_$__cuda_sm20_rcp_rn_f32_slowpath)
$__internal_3_$__cuda_sm20_rcp_rn_f32_slowpath:
        /* <DEDUP_REMOVED lines=15> */
.L_x_696:
        /* <DEDUP_REMOVED lines=33> */
.L_x_698:
[----:B------:R0:W1:Y:S02]  /*ced0*/  MUFU.RCP R11, R4 ;  /* 0x00000004000b7308 */ /* 0x0000640000001000 */
.L_x_697:
[----:B------:R-:W-:Y:S05]  /*cee0*/  BSYNC.RECONVERGENT B1 ;  /* 0x0000000000017941 */ /* 0x000fea0003800200 */
.L_x_695:
[----:B------:R-:W-:-:S04]  /*cef0*/  MOV R9, 0x0 ;  /* 0x0000000000097802 */ /* 0x000fc80000000f00 */
[----:B01----:R-:W-:Y:S05]  /*cf00*/  RET.REL.NODEC R8 `(_Z48track_multi_particle_for_magnet_with_single_qs_gPfS_S_S_PiS_S_S0_) ;  /* 0xffffff30083c7950 */ /* 0x003fea0003c3ffff */
        .weak           $__internal_4_$__cuda_sm20_sqrt_rn_f32_slowpath
        .type           $__internal_4_$__cuda_sm20_sqrt_rn_f32_slowpath,@function
        .size           $__internal_4_$__cuda_sm20_sqrt_rn_f32_slowpath,($__internal_5_$__cuda_sm3x_div_rn_noftz_f32_slowpath - $__internal_4_$__cuda_sm20_sqrt_rn_f32_slowpath)
$__internal_4_$__cuda_sm20_sqrt_rn_f32_slowpath:
        /* <DEDUP_REMOVED lines=19> */
.L_x_699:
[----:B------:R-:W-:Y:S01]  /*d040*/  HFMA2 R9, -RZ, RZ, 0, 0 ;  /* 0x00000000ff097431 */ /* 0x000fe200000001ff */
[----:B------:R-:W-:-:S04]  /*d050*/  MOV R8, R4 ;  /* 0x0000000400087202 */ /* 0x000fc80000000f00 */
[----:B------:R-:W-:Y:S05]  /*d060*/  RET.REL.NODEC R8 `(_Z48track_multi_particle_for_magnet_with_single_qs_gPfS_S_S_PiS_S_S0_) ;  /* 0xffffff2c08e47950 */ /* 0x000fea0003c3ffff */
        .weak           $__internal_5_$__cuda_sm3x_div_rn_noftz_f32_slowpath
        .type           $__internal_5_$__cuda_sm3x_div_rn_noftz_f32_slowpath,@function
        .size           $__internal_5_$__cuda_sm3x_div_rn_noftz_f32_slowpath,(.L_x_1068 - $__internal_5_$__cuda_sm3x_div_rn_noftz_f32_slowpath)
$__internal_5_$__cuda_sm3x_div_rn_noftz_f32_slowpath:
[----:B------:R-:W-:Y:S02]  /*d070*/  SHF.R.U32.HI R9, RZ, 0x17, R5 ;  /* 0x00000017ff097819 */ /* 0x000fe40000011605 */
[----:B------:R-:W-:Y:S02]  /*d080*/  SHF.R.U32.HI R8, RZ, 0x17, R4 ;  /* 0x00000017ff087819 */ /* 0x000fe40000011604 */
[----:B------:R-:W-:Y:S02]  /*d090*/  LOP3.LUT R9, R9, 0xff, RZ, 0xc0, !PT ;  /* 0x000000ff09097812 */ /* 0x000fe400078ec0ff */
[----:B------:R-:W-:Y:S02]  /*d0a0*/  LOP3.LUT R11, R8, 0xff, RZ, 0xc0, !PT ;  /* 0x000000ff080b7812 */ /* 0x000fe400078ec0ff */
[----:B------:R-:W-:Y:S02]  /*d0b0*/  IADD3 R13, PT, PT, R9, -0x1, RZ ;  /* 0xffffffff090d7810 */ /* 0x000fe40007ffe0ff */
[----:B------:R-:W-:-:S02]  /*d0c0*/  IADD3 R12, PT, PT, R11, -0x1, RZ ;  /* 0xffffffff0b0c7810 */ /* 0x000fc40007ffe0ff */
[----:B------:R-:W-:Y:S02]  /*d0d0*/  ISETP.GT.U32.AND P0, PT, R13, 0xfd, PT ;  /* 0x000000fd0d00780c */ /* 0x000fe40003f04070 */
[----:B------:R-:W-:Y:S02]  /*d0e0*/  MOV R10, R4 ;  /* 0x00000004000a7202 */ /* 0x000fe40000000f00 */
        /* <DEDUP_REMOVED lines=26> */
.L_x_700:
[----:B------:R-:W-:Y:S02]  /*d290*/  LEA R12, R9, 0xc0800000, 0x17 ;  /* 0xc0800000090c7811 */ /* 0x000fe400078eb8ff */
[----:B------:R-:W-:Y:S02]  /*d2a0*/  IADD3 R11, PT, PT, R11, -0x7f, RZ ;  /* 0xffffff810b0b7810 */ /* 0x000fe40007ffe0ff */
[----:B------:R-:W-:-:S03]  /*d2b0*/  IADD3 R12, PT, PT, -R12, R5, RZ ;  /* 0x000000050c0c7210 */ /* 0x000fc60007ffe1ff */
[C---:B------:R-:W-:Y:S01]  /*d2c0*/  IMAD R5, R11.reuse, -0x800000, R10 ;  /* 0xff8000000b057824 */ /* 0x040fe200078e020a */
[----:B------:R-:W0:Y:S01]  /*d2d0*/  MUFU.RCP R13, R12 ;  /* 0x0000000c000d7308 */ /* 0x000e220000001000 */
[----:B------:R-:W-:Y:S01]  /*d2e0*/  FADD.FTZ R14, -R12, -RZ ;  /* 0x800000ff0c0e7221 */ /* 0x000fe20000010100 */
        /* <DEDUP_REMOVED lines=22> */
[CCC-:B------:R-:W-:Y:S01]  /*d450*/  FFMA.RZ R8, R15.reuse, R13.reuse, R18.reuse ;  /* 0x0000000d0f087223 */ /* 0x1c0fe2000000c012 */
[C---:B------:R-:W-:Y:S01]  /*d460*/  IADD3 R11, PT, PT, R12.reuse, 0x20, RZ ;  /* 0x000000200c0b7810 */ /* 0x040fe20007ffe0ff */
[CCC-:B------:R-:W-:Y:S01]  /*d470*/  FFMA.RM R9, R15.reuse, R13.reuse, R18.reuse ;  /* 0x0000000d0f097223 */ /* 0x1c0fe20000004012 */
        /* <DEDUP_REMOVED lines=19> */
.L_x_706:
[----:B------:R-:W-:-:S04]  /*d5b0*/  LOP3.LUT R5, R5, 0x80000000, RZ, 0xc0, !PT ;  /* 0x8000000005057812 */ /* 0x000fc800078ec0ff */
[----:B------:R-:W-:Y:S01]  /*d5c0*/  LOP3.LUT R5, R5, 0x7f800000, RZ, 0xfc, !PT ;  /* 0x7f80000005057812 */ /* 0x000fe200078efcff */
[----:B------:R-:W-:Y:S06]  /*d5d0*/  BRA `(.L_x_707) ;  /* 0x0000000000047947 */ /* 0x000fec0003800000 */
.L_x_705:
[----:B------:R-:W-:-:S07]  /*d5e0*/  LEA R5, R8, R5, 0x17 ;  /* 0x0000000508057211 */ /* 0x000fce00078eb8ff */
.L_x_707:
[----:B------:R-:W-:Y:S01]  /*d5f0*/  R2UR UR5, R5 ;  /* 0x00000000050572ca */ /* 0x000fe200000e0000 */
[----:B------:R-:W-:-:S14]  /*d600*/  BRA `(.L_x_708) ;  /* 0x0000000000307947 */ /* 0x000fdc0003800000 */
.L_x_704:
[----:B------:R-:W-:-:S04]  /*d610*/  LOP3.LUT R5, R5, 0x80000000, R10, 0x48, !PT ;  /* 0x8000000005057812 */ /* 0x000fc800078e480a */
[----:B------:R-:W-:-:S04]  /*d620*/  LOP3.LUT R5, R5, 0x7f800000, RZ, 0xfc, !PT ;  /* 0x7f80000005057812 */ /* 0x000fc800078efcff */
[----:B------:R-:W-:Y:S01]  /*d630*/  R2UR UR5, R5 ;  /* 0x00000000050572ca */ /* 0x000fe200000e0000 */
[----:B------:R-:W-:-:S14]  /*d640*/  BRA `(.L_x_708) ;  /* 0x0000000000207947 */ /* 0x000fdc0003800000 */
.L_x_703:
[----:B------:R-:W-:-:S04]  /*d650*/  LOP3.LUT R5, R5, 0x80000000, R10, 0x48, !PT ;  /* 0x8000000005057812 */ /* 0x000fc800078e480a */
[----:B------:R-:W-:Y:S01]  /*d660*/  R2UR UR5, R5 ;  /* 0x00000000050572ca */ /* 0x000fe200000e0000 */
[----:B------:R-:W-:-:S14]  /*d670*/  BRA `(.L_x_708) ;  /* 0x0000000000147947 */ /* 0x000fdc0003800000 */
.L_x_702:
[----:B------:R-:W0:Y:S02]  /*d680*/  MUFU.RSQ R5, -QNAN ;  /* 0xffc0000000057908 */ /* 0x000e240000001400 */
[----:B0-----:R-:W-:Y:S01]  /*d690*/  R2UR UR5, R5 ;  /* 0x00000000050572ca */ /* 0x001fe200000e0000 */
[----:B------:R-:W-:-:S14]  /*d6a0*/  BRA `(.L_x_708) ;  /* 0x0000000000087947 */ /* 0x000fdc0003800000 */
.L_x_701:
[----:B------:R-:W-:-:S05]  /*d6b0*/  FADD.FTZ R5, R4, R5 ;  /* 0x0000000504057221 */ /* 0x000fca0000010000 */
[----:B------:R-:W-:-:S15]  /*d6c0*/  R2UR UR5, R5 ;  /* 0x00000000050572ca */ /* 0x000fde00000e0000 */
.L_x_708:
[----:B------:R-:W-:Y:S01]  /*d6d0*/  HFMA2 R9, -RZ, RZ, 0, 0 ;  /* 0x00000000ff097431 */ /* 0x000fe200000001ff */
[----:B------:R-:W-:-:S04]  /*d6e0*/  MOV R8, R6 ;  /* 0x0000000600087202 */ /* 0x000fc80000000f00 */
[----:B------:R-:W-:Y:S05]  /*d6f0*/  RET.REL.NODEC R8 `(_Z48track_multi_particle_for_magnet_with_single_qs_gPfS_S_S_PiS_S_S0_) ;  /* 0xffffff2808407950 */ /* 0x000fea0003c3ffff */
.L_x_709:
        /* <DEDUP_REMOVED lines=16> */
.L_x_1068:


//--------------------- .text._Z33track_for_magnet_with_single_qs_gPfS_S_S_PiS_S_ --------------------------
	.section	.text._Z33track_for_magnet_with_single_qs_gPfS_S_S_PiS_S_,"ax",@progbits
	.align	128
        .global         _Z33track_for_magnet_with_single_qs_gPfS_S_S_PiS_S_
        .type           _Z33track_for_magnet_with_single_qs_gPfS_S_S_PiS_S_,@function
        .size           _Z33track_for_magnet_with_single_qs_gPfS_S_S_PiS_S_,(.L_x_1071 - _Z33track_for_magnet_with_single_qs_gPfS_S_S_PiS_S_)
        .other          _Z33track_for_magnet_with_single_qs_gPfS_S_S_PiS_S_,@"STO_CUDA_ENTRY STV_DEFAULT"
_Z33track_for_magnet_with_single_qs_gPfS_S_S_PiS_S_:
.text._Z33track_for_magnet_with_single_qs_gPfS_S_S_PiS_S_:
[----:B------:R-:W-:Y:S08]  /*0000*/  LDC R1, c[0x0][0x37c] ;  /* 0x0000df00ff017b82 */ /* 0x000ff00000000800 */
[----:B------:R-:W0:Y:S01]  /*0010*/  LDC.64 R6, c[0x0][0x3b0] ;  /* 0x0000ec00ff067b82 */ /* 0x000e220000000a00 */
[----:B------:R-:W0:Y:S07]  /*0020*/  LDCU.64 UR8, c[0x0][0x358] ;  /* 0x00006b00ff0877ac */ /* 0x000e2e0008000a00 */
[----:B------:R-:W1:Y:S01]  /*0030*/  LDC.64 R2, c[0x0][0x380] ;  /* 0x0000e000ff027b82 */ /* 0x000e620000000a00 */
[----:B0-----:R-:W2:Y:S04]  /*0040*/  LDG.E R4, desc[UR8][R6.64+0x20] ;  /* 0x0000200806047981 */ /* 0x001ea8000c1e1900 */
[----:B-1----:R-:W3:Y:S01]  /*0050*/  LDG.E R0, desc[UR8][R2.64] ;  /* 0x0000000802007981 */ /* 0x002ee2000c1e1900 */
[----:B--2---:R-:W0:Y:S08]  /*0060*/  MUFU.RCP R5, R4 ;  /* 0x0000000400057308 */ /* 0x004e300000001000 */
[----:B---3--:R-:W1:Y:S01]  /*0070*/  FCHK P0, R0, R4 ;  /* 0x0000000400007302 */ /* 0x008e620000000000 */
        /* <DEDUP_REMOVED lines=8> */
[----:B------:R-:W-:Y:S05]  /*0100*/  CALL.REL.NOINC `($__internal_8_$__cuda_sm3x_div_rn_noftz_f32_slowpath) ;  /* 0x000000cc00147944 */ /* 0x000fea0003c00000 */
[----:B------:R-:W-:-:S07]  /*0110*/  MOV R5, R10 ;  /* 0x0000000a00057202 */ /* 0x000fce0000000f00 */
.L_x_710:
        /* <DEDUP_REMOVED lines=14> */
.L_x_711:
[----:B------:R-:W0:Y:S02]  /*0200*/  F2I.CEIL.NTZ R0, R6 ;  /* 0x0000000600007305 */ /* 0x000e24000020b100 */
[----:B0-----:R-:W-:-:S06]  /*0210*/  I2FP.F32.S32 R4, R0 ;  /* 0x0000000000047245 */ /* 0x001fcc0000201400 */
        /* <DEDUP_REMOVED lines=12> */
.L_x_712:
[----:B------:R-:W0:Y:S02]  /*02e0*/  LDC.64 R4, c[0x0][0x3b0] ;  /* 0x0000ec00ff047b82 */ /* 0x000e240000000a00 */
[----:B0-----:R-:W2:Y:S04]  /*02f0*/  LDG.E R6, desc[UR8][R4.64+0x18] ;  /* 0x0000180804067981 */ /* 0x001ea8000c1e1900 */
[----:B------:R-:W3:Y:S01]  /*0300*/  LDG.E R3, desc[UR8][R4.64+0x1c] ;  /* 0x00001c0804037981 */ /* 0x000ee2000c1e1900 */
[----:B------:R-:W0:Y:S01]  /*0310*/  S2R R2, SR_TID.X ;  /* 0x0000000000027919 */ /* 0x000e220000002100 */
[----:B--2---:R-:W1:Y:S08]  /*0320*/  MUFU.RCP R7, R6 ;  /* 0x0000000600077308 */ /* 0x004e700000001000 */
[----:B---3--:R-:W2:Y:S01]  /*0330*/  FCHK P0, R3, R6 ;  /* 0x0000000603007302 */ /* 0x008ea20000000000 */
[----:B-1----:R-:W-:-:S04]  /*0340*/  FFMA R8, -R6, R7, 1 ;  /* 0x3f80000006087423 */ /* 0x002fc80000000107 */
[----:B------:R-:W-:-:S04]  /*0350*/  FFMA R8, R7, R8, R7 ;  /* 0x0000000807087223 */ /* 0x000fc80000000007 */
[----:B------:R-:W-:-:S04]  /*0360*/  FFMA R17, R3, R8, RZ ;  /* 0x0000000803117223 */ /* 0x000fc800000000ff */
[----:B------:R-:W-:-:S04]  /*0370*/  FFMA R7, -R6, R17, R3 ;  /* 0x0000001106077223 */ /* 0x000fc80000000103 */
[----:B------:R-:W-:Y:S01]  /*0380*/  FFMA R17, R8, R7, R17 ;  /* 0x0000000708117223 */ /* 0x000fe20000000011 */
[----:B0-2---:R-:W-:Y:S06]  /*0390*/  @!P0 BRA `(.L_x_713) ;  /* 0x0000000000108947 */ /* 0x005fec0003800000 */
[----:B------:R-:W-:Y:S02]  /*03a0*/  MOV R4, R6 ;  /* 0x0000000600047202 */ /* 0x000fe40000000f00 */
[----:B------:R-:W-:-:S07]  /*03b0*/  MOV R6, 0x3d0 ;  /* 0x000003d000067802 */ /* 0x000fce0000000f00 */
[----:B------:R-:W-:Y:S05]  /*03c0*/  CALL.REL.NOINC `($__internal_8_$__cuda_sm3x_div_rn_noftz_f32_slowpath) ;  /* 0x000000c800647944 */ /* 0x000fea0003c00000 */
[----:B------:R-:W-:-:S07]  /*03d0*/  MOV R17, R10 ;  /* 0x0000000a00117202 */ /* 0x000fce0000000f00 */
.L_x_713:
[----:B------:R-:W-:Y:S01]  /*03e0*/  ISETP.NE.AND P0, PT, R2, RZ, PT ;  /* 0x000000ff0200720c */ /* 0x000fe20003f05270 */
[----:B------:R-:W-:Y:S01]  /*03f0*/  BSSY.RECONVERGENT B0, `(.L_x_714) ;  /* 0x000000f000007945 */ /* 0x000fe20003800200 */
[----:B------:R-:W-:-:S11]  /*0400*/  ISETP.GE.AND P1, PT, R0, 0x1, PT ;  /* 0x000000010000780c */ /* 0x000fd60003f26270 */
[----:B------:R-:W-:Y:S05]  /*0410*/  @P0 BRA `(.L_x_715) ;  /* 0x0000000000300947 */ /* 0x000fea0003800000 */
[----:B------:R-:W0:Y:S02]  /*0420*/  LDC.64 R4, c[0x0][0x3b0] ;  /* 0x0000ec00ff047b82 */ /* 0x000e240000000a00 */
[----:B0-----:R-:W2:Y:S04]  /*0430*/  LDG.E R6, desc[UR8][R4.64+0x10] ;  /* 0x0000100804067981 */ /* 0x001ea8000c1e1900 */
[----:B------:R-:W3:Y:S04]  /*0440*/  LDG.E R8, desc[UR8][R4.64] ;  /* 0x0000000804087981 */ /* 0x000ee8000c1e1900 */
[----:B------:R-:W3:Y:S04]  /*0450*/  LDG.E R9, desc[UR8][R4.64+0x4] ;  /* 0x0000040804097981 */ /* 0x000ee8000c1e1900 */
[----:B------:R-:W3:Y:S04]  /*0460*/  LDG.E R10, desc[UR8][R4.64+0x8] ;  /* 0x00000808040a7981 */ /* 0x000ee8000c1e1900 */
[----:B------:R-:W3:Y:S04]  /*0470*/  LDG.E R11, desc[UR8][R4.64+0xc] ;  /* 0x00000c08040b7981 */ /* 0x000ee8000c1e1900 */
[----:B------:R-:W2:Y:S01]  /*0480*/  LDG.E R7, desc[UR8][R4.64+0x14] ;  /* 0x0000140804077981 */ /* 0x000ea2000c1e1900 */
[----:B------:R-:W0:Y:S01]  /*0490*/  S2UR UR5, SR_CgaCtaId ;  /* 0x00000000000579c3 */ /* 0x000e220000008800 */
[----:B------:R-:W-:-:S02]  /*04a0*/  UMOV UR4, 0x400 ;  /* 0x0000040000047882 */ /* 0x000fc40000000000 */
[----:B0-----:R-:W-:-:S09]  /*04b0*/  ULEA UR4, UR5, UR4, 0x18 ;  /* 0x0000000405047291 */ /* 0x001fd2000f8ec0ff */
[----:B---3--:R0:W-:Y:S04]  /*04c0*/  STS.128 [UR4], R8 ;  /* 0x00000008ff007988 */ /* 0x0081e80008000c04 */
[----:B--2---:R0:W-:Y:S02]  /*04d0*/  STS.64 [UR4+0x10], R6 ;  /* 0x00001006ff007988 */ /* 0x0041e40008000a04 */
.L_x_715:
[----:B------:R-:W-:Y:S05]  /*04e0*/  BSYNC.RECONVERGENT B0 ;  /* 0x0000000000007941 */ /* 0x000fea0003800200 */
.L_x_714:
[----:B------:R-:W-:Y:S05]  /*04f0*/  @!P1 BRA `(.L_x_716) ;  /* 0x000000c000a49947 */ /* 0x000fea0003800000 */
[----:B------:R-:W1:Y:S01]  /*0500*/  S2R R5, SR_CgaCtaId ;  /* 0x0000000000057919 */ /* 0x000e620000008800 */
[----:B------:R-:W-:Y:S01]  /*0510*/  HFMA2 R4, -RZ, RZ, 1.541015625, -0.052093505859375 ;  /* 0x3e2aaaabff047431 */ /* 0x000fe200000001ff */
[----:B------:R-:W-:Y:S01]  /*0520*/  MOV R3, 0x40c00000 ;  /* 0x40c0000000037802 */ /* 0x000fe20000000f00 */
[----:B------:R-:W2:Y:S04]  /*0530*/  FCHK P0, R18, 6 ;  /* 0x40c0000012007902 */ /* 0x000ea80000000000 */
[----:B------:R-:W-:-:S04]  /*0540*/  FFMA R3, R4, -R3, 1 ;  /* 0x3f80000004037423 */ /* 0x000fc80000000803 */
[----:B------:R-:W-:Y:S01]  /*0550*/  FFMA R3, R3, R4, 0.16666667163372039795 ;  /* 0x3e2aaaab03037423 */ /* 0x000fe20000000004 */
[----:B------:R-:W-:-:S03]  /*0560*/  MOV R4, 0x400 ;  /* 0x0000040000047802 */ /* 0x000fc60000000f00 */
[----:B0-----:R-:W-:Y:S01]  /*0570*/  FFMA R6, R3, R18, RZ ;  /* 0x0000001203067223 */ /* 0x001fe200000000ff */
[----:B------:R-:W-:-:S03]  /*0580*/  IADD3 R4, PT, PT, R4, 0x90, RZ ;  /* 0x0000009004047810 */ /* 0x000fc60007ffe0ff */
[----:B------:R-:W-:-:S04]  /*0590*/  FFMA R7, R6, -6, R18 ;  /* 0xc0c0000006077823 */ /* 0x000fc80000000012 */
[----:B------:R-:W-:Y:S01]  /*05a0*/  FFMA R3, R3, R7, R6 ;  /* 0x0000000703037223 */ /* 0x000fe20000000006 */
[----:B------:R-:W-:Y:S02]  /*05b0*/  LEA R7, R2, R2, 0x1 ;  /* 0x0000000202077211 */ /* 0x000fe400078e08ff */
[----:B-1----:R-:W-:-:S05]  /*05c0*/  LEA R5, R5, R4, 0x18 ;  /* 0x0000000405057211 */ /* 0x002fca00078ec0ff */
[----:B------:R-:W-:Y:S01]  /*05d0*/  IMAD R16, R2, 0xc, R5 ;  /* 0x0000000c02107824 */ /* 0x000fe200078e0205 */
[----:B--2---:R-:W-:Y:S06]  /*05e0*/  @!P0 BRA `(.L_x_717) ;  /* 0x0000000000148947 */ /* 0x004fec0003800000 */
[----:B------:R-:W-:Y:S02]  /*05f0*/  MOV R3, R18 ;  /* 0x0000001200037202 */ /* 0x000fe40000000f00 */
[----:B------:R-:W-:Y:S02]  /*0600*/  MOV R4, 0x40c00000 ;  /* 0x40c0000000047802 */ /* 0x000fe40000000f00 */
[----:B------:R-:W-:-:S07]  /*0610*/  MOV R6, 0x630 ;  /* 0x0000063000067802 */ /* 0x000fce0000000f00 */
[----:B------:R-:W-:Y:S05]  /*0620*/  CALL.REL.NOINC `($__internal_8_$__cuda_sm3x_div_rn_noftz_f32_slowpath) ;  /* 0x000000c400cc7944 */ /* 0x000fea0003c00000 */
[----:B------:R-:W-:-:S07]  /*0630*/  MOV R3, R10 ;  /* 0x0000000a00037202 */ /* 0x000fce0000000f00 */
.L_x_717:
[----:B------:R-:W0:Y:S01]  /*0640*/  LDC.64 R8, c[0x0][0x390] ;  /* 0x0000e400ff087b82 */ /* 0x000e220000000a00 */
[----:B------:R-:W-:Y:S01]  /*0650*/  IADD3 R5, PT, PT, R7, 0xc00, RZ ;  /* 0x00000c0007057810 */ /* 0x000fe20007ffe0ff */
[----:B------:R-:W-:Y:S01]  /*0660*/  UMOV UR4, URZ ;  /* 0x000000ff00047c82 */ /* 0x000fe20008000000 */
[----:B0-----:R-:W-:-:S03]  /*0670*/  IMAD.WIDE.U32 R8, R2, 0xc, R8 ;  /* 0x0000000c02087825 */ /* 0x001fc600078e0008 */
[----:B------:R-:W-:-:S04]  /*0680*/  IADD3 R4, P0, PT, R8, 0x6000, RZ ;  /* 0x0000600008047810 */ /* 0x000fc80007f1e0ff */
[----:B------:R-:W-:-:S09]  /*0690*/  IADD3.X R6, PT, PT, RZ, R9, RZ, P0, !PT ;  /* 0x00000009ff067210 */ /* 0x000fd200007fe4ff */
.L_x_1046:
[----:B01-34-:R-:W0:Y:S08]  /*06a0*/  LDC.64 R8, c[0x0][0x3a0] ;  /* 0x0000e800ff087b82 */ /* 0x01be300000000a00 */
[----:B------:R-:W-:Y:S06]  /*06b0*/  BAR.SYNC.DEFER_BLOCKING 0x0 ;  /* 0x0000000000007b1d */ /* 0x000fec0000010000 */
[----:B0-2---:R-:W2:Y:S01]  /*06c0*/  LDG.E R9, desc[UR8][R8.64] ;  /* 0x0000000808097981 */ /* 0x005ea2000c1e1900 */
[----:B------:R-:W-:Y:S01]  /*06d0*/  UIADD3 UR4, UPT, UPT, UR4, 0x1, URZ ;  /* 0x0000000104047890 */ /* 0x000fe2000fffe0ff */
[----:B------:R-:W-:Y:S02]  /*06e0*/  BSSY.RECONVERGENT B0, `(.L_x_718) ;  /* 0x00001a8000007945 */ /* 0x000fe40003800200 */
[----:B------:R0:W-:Y:S03]  /*06f0*/  STS [R16], RZ ;  /* 0x000000ff10007388 */ /* 0x0001e60000000800 */
[----:B------:R-:W-:Y:S01]  /*0700*/  ISETP.NE.AND P1, PT, R0, UR4, PT ;  /* 0x0000000400007c0c */ /* 0x000fe2000bf25270 */
[----:B------:R0:W-:Y:S03]  /*0710*/  STS [R16+0x4], RZ ;  /* 0x000004ff10007388 */ /* 0x0001e60000000800 */
[----:B------:R-:W-:Y:S01]  /*0720*/  P2R R19, PR, RZ, 0x2 ;  /* 0x00000002ff137803 */ /* 0x000fe20000000000 */
        /* <DEDUP_REMOVED lines=20> */
[----:B------:R-:W0:Y:S03]  /*0870*/  LDS.128 R8, [UR5] ;  /* 0x00000005ff087984 */ /* 0x000e260008000c00 */
[----:B------:R-:W-:Y:S02]  /*0880*/  IADD3 R13, PT, PT, R13, R12, RZ ;  /* 0x0000000c0d0d7210 */ /* 0x000fe40007ffe0ff */
[C---:B------:R-:W-:Y:S02]  /*0890*/  IADD3 R24, PT, PT, R12.reuse, 0x2, RZ ;  /* 0x000000020c187810 */ /* 0x040fe40007ffe0ff */
[----:B------:R-:W-:Y:S02]  /*08a0*/  ISETP.GE.U32.AND P1, PT, R13, 0x3, PT ;  /* 0x000000030d00780c */ /* 0x000fe40003f26070 */
[----:B------:R-:W-:-:S11]  /*08b0*/  @!P0 IADD3 R24, PT, PT, R12, 0x1, RZ ;  /* 0x000000010c188810 */ /* 0x000fd60007ffe0ff */
[----:B------:R-:W-:Y:S05]  /*08c0*/  @!P1 BRA `(.L_x_721) ;  /* 0x0000000c00609947 */ /* 0x000fea0003800000 */
[----:B------:R-:W1:Y:S01]  /*08d0*/  LDC.64 R12, c[0x0][0x398] ;  /* 0x0000e600ff0c7b82 */ /* 0x000e620000000a00 */
[----:B------:R-:W-:Y:S02]  /*08e0*/  LOP3.LUT R27, R24, 0x3ffffc, RZ, 0xc0, !PT ;  /* 0x003ffffc181b7812 */ /* 0x000fe400078ec0ff */
[----:B------:R-:W-:Y:S02]  /*08f0*/  MOV R35, RZ ;  /* 0x000000ff00237202 */ /* 0x000fe40000000f00 */
[----:B------:R-:W-:Y:S02]  /*0900*/  MOV R20, R4 ;  /* 0x0000000400147202 */ /* 0x000fe40000000f00 */
[----:B------:R-:W-:Y:S02]  /*0910*/  MOV R21, R6 ;  /* 0x0000000600157202 */ /* 0x000fe40000000f00 */
[----:B------:R-:W-:Y:S02]  /*0920*/  MOV R26, R7 ;  /* 0x00000007001a7202 */ /* 0x000fe40000000f00 */
[----:B------:R-:W-:Y:S01]  /*0930*/  IADD3 R27, PT, PT, -R27, RZ, RZ ;  /* 0x000000ff1b1b7210 */ /* 0x000fe20007ffe1ff */
[----:B-1----:R-:W-:-:S03]  /*0940*/  IMAD.WIDE.U32 R12, R2, 0xc, R12 ;  /* 0x0000000c020c7825 */ /* 0x002fc600078e000c */
[----:B------:R-:W-:-:S04]  /*0950*/  IADD3 R32, P0, PT, R12, 0x6000, RZ ;  /* 0x000060000c207810 */ /* 0x000fc80007f1e0ff */
[----:B------:R-:W-:-:S09]  /*0960*/  IADD3.X R33, PT, PT, RZ, R13, RZ, P0, !PT ;  /* 0x0000000dff217210 */ /* 0x000fd200007fe4ff */
.L_x_746:
[----:B------:R-:W2:Y:S04]  /*0970*/  LDG.E R28, desc[UR8][R32.64+-0x5ffc] ;  /* 0xffa00408201c7981 */ /* 0x000ea8000c1e1900 */
[----:B0-----:R-:W3:Y:S04]  /*0980*/  LDG.E R11, desc[UR8][R32.64+-0x6000] ;  /* 0xffa00008200b7981 */ /* 0x001ee8000c1e1900 */
[----:B------:R-:W4:Y:S01]  /*0990*/  LDG.E R25, desc[UR8][R32.64+-0x5ff8] ;  /* 0xffa0080820197981 */ /* 0x000f22000c1e1900 */
[----:B------:R-:W-:Y:S01]  /*09a0*/  BSSY.RECONVERGENT B1, `(.L_x_722) ;  /* 0x0000013000017945 */ /* 0x000fe20003800200 */
        /* <DEDUP_REMOVED lines=12> */
[----:B------:R-:W-:Y:S05]  /*0a70*/  CALL.REL.NOINC `($__internal_7_$__cuda_sm20_sqrt_rn_f32_slowpath) ;  /* 0x000000c000647944 */ /* 0x000fea0003c00000 */
[----:B------:R-:W-:Y:S05]  /*0a80*/  BRA `(.L_x_724) ;  /* 0x0000000000107947 */ /* 0x000fea0003800000 */
.L_x_723:
[----:B------:R-:W-:Y:S01]  /*0a90*/  FMUL.FTZ R23, R12, R13 ;  /* 0x0000000d0c177220 */ /* 0x000fe20000410000 */
[----:B------:R-:W-:-:S03]  /*0aa0*/  FMUL.FTZ R11, R13, 0.5 ;  /* 0x3f0000000d0b7820 */ /* 0x000fc60000410000 */
[----:B------:R-:W-:-:S04]  /*0ab0*/  FFMA R12, -R23, R23, R12 ;  /* 0x00000017170c7223 */ /* 0x000fc8000000010c */
[----:B------:R-:W-:-:S07]  /*0ac0*/  FFMA R23, R12, R11, R23 ;  /* 0x0000000b0c177223 */ /* 0x000fce0000000017 */
.L_x_724:
[----:B------:R-:W-:Y:S05]  /*0ad0*/  BSYNC.RECONVERGENT B1 ;  /* 0x0000000000017941 */ /* 0x000fea0003800200 */
.L_x_722:
        /* <DEDUP_REMOVED lines=18> */
[----:B------:R-:W-:Y:S05]  /*0c00*/  CALL.REL.NOINC `($__internal_6_$__cuda_sm20_rcp_rn_f32_slowpath) ;  /* 0x000000bc00307944 */ /* 0x000fea0003c00000 */
[----:B------:R-:W-:Y:S05]  /*0c10*/  BRA `(.L_x_727) ;  /* 0x0000000000107947 */ /* 0x000fea0003800000 */
.L_x_726:
[----:B------:R-:W0:Y:S02]  /*0c20*/  MUFU.RCP R15, R12 ;  /* 0x0000000c000f7308 */ /* 0x000e240000001000 */
[----:B0-----:R-:W-:-:S04]  /*0c30*/  FFMA R11, R12, R15, -1 ;  /* 0xbf8000000c0b7423 */ /* 0x001fc8000000000f */
[----:B------:R-:W-:-:S04]  /*0c40*/  FADD.FTZ R14, -R11, -RZ ;  /* 0x800000ff0b0e7221 */ /* 0x000fc80000010100 */
[----:B------:R-:W-:-:S07]  /*0c50*/  FFMA R15, R15, R14, R15 ;  /* 0x0000000e0f0f7223 */ /* 0x000fce000000000f */
.L_x_727:
[----:B------:R-:W-:Y:S05]  /*0c60*/  BSYNC.RECONVERGENT B3 ;  /* 0x0000000000037941 */ /* 0x000fea0003800200 */
.L_x_725:
        /* <DEDUP_REMOVED lines=18> */
[----:B------:R-:W-:Y:S05]  /*0d90*/  CALL.REL.NOINC `($__internal_7_$__cuda_sm20_sqrt_rn_f32_slowpath) ;  /* 0x000000bc009c7944 */ /* 0x000fea0003c00000 */
[----:B------:R-:W-:Y:S05]  /*0da0*/  BRA `(.L_x_730) ;  /* 0x0000000000107947 */ /* 0x000fea0003800000 */
.L_x_729:
[----:B------:R-:W-:Y:S01]  /*0db0*/  FMUL.FTZ R14, R11, R12 ;  /* 0x0000000c0b0e7220 */ /* 0x000fe20000410000 */
[----:B------:R-:W-:-:S03]  /*0dc0*/  FMUL.FTZ R12, R12, 0.5 ;  /* 0x3f0000000c0c7820 */ /* 0x000fc60000410000 */
[----:B------:R-:W-:-:S04]  /*0dd0*/  FFMA R11, -R14, R14, R11 ;  /* 0x0000000e0e0b7223 */ /* 0x000fc8000000010b */
[----:B------:R-:W-:-:S07]  /*0de0*/  FFMA R23, R11, R12, R14 ;  /* 0x0000000c0b177223 */ /* 0x000fce000000000e */
.L_x_730:
[----:B------:R-:W-:Y:S05]  /*0df0*/  BSYNC.RECONVERGENT B1 ;  /* 0x0000000000017941 */ /* 0x000fea0003800200 */
.L_x_728:
        /* <DEDUP_REMOVED lines=16> */
[----:B------:R-:W-:-:S07]  /*0f00*/  MOV R12, 0xf20 ;  /* 0x00000f20000c7802 */ /* 0x000fce0000000f00 */
[----:B------:R-:W-:Y:S05]  /*0f10*/  CALL.REL.NOINC `($__internal_6_$__cuda_sm20_rcp_rn_f32_slowpath) ;  /* 0x000000b8006c7944 */ /* 0x000fea0003c00000 */
[----:B------:R-:W-:Y:S05]  /*0f20*/  BRA `(.L_x_733) ;  /* 0x0000000000107947 */ /* 0x000fea0003800000 */
.L_x_732:
[----:B------:R-:W0:Y:S02]  /*0f30*/  MUFU.RCP R12, R11 ;  /* 0x0000000b000c7308 */ /* 0x000e240000001000 */
[----:B0-----:R-:W-:-:S04]  /*0f40*/  FFMA R13, R11, R12, -1 ;  /* 0xbf8000000b0d7423 */ /* 0x001fc8000000000c */
[----:B------:R-:W-:-:S04]  /*0f50*/  FADD.FTZ R13, -R13, -RZ ;  /* 0x800000ff0d0d7221 */ /* 0x000fc80000010100 */
[----:B------:R-:W-:-:S07]  /*0f60*/  FFMA R15, R12, R13, R12 ;  /* 0x0000000d0c0f7223 */ /* 0x000fce000000000c */
.L_x_733:
[----:B------:R-:W-:Y:S05]  /*0f70*/  BSYNC.RECONVERGENT B3 ;  /* 0x0000000000037941 */ /* 0x000fea0003800200 */
.L_x_731:
        /* <DEDUP_REMOVED lines=20> */
.L_x_735:
[----:B------:R-:W-:Y:S01]  /*10c0*/  FMUL.FTZ R14, R11, R12 ;  /* 0x0000000c0b0e7220 */ /* 0x000fe20000410000 */
[----:B------:R-:W-:-:S03]  /*10d0*/  FMUL.FTZ R12, R12, 0.5 ;  /* 0x3f0000000c0c7820 */ /* 0x000fc60000410000 */
[----:B------:R-:W-:-:S04]  /*10e0*/  FFMA R11, -R14, R14, R11 ;  /* 0x0000000e0e0b7223 */ /* 0x000fc8000000010b */
[----:B------:R-:W-:-:S07]  /*10f0*/  FFMA R23, R11, R12, R14 ;  /* 0x0000000c0b177223 */ /* 0x000fce000000000e */
.L_x_736:
[----:B------:R-:W-:Y:S05]  /*1100*/  BSYNC.RECONVERGENT B1 ;  /* 0x0000000000017941 */ /* 0x000fea0003800200 */
.L_x_734:
        /* <DEDUP_REMOVED lines=19> */
.L_x_738:
[----:B------:R-:W0:Y:S02]  /*1240*/  MUFU.RCP R12, R11 ;  /* 0x0000000b000c7308 */ /* 0x000e240000001000 */
[----:B0-----:R-:W-:-:S04]  /*1250*/  FFMA R13, R11, R12, -1 ;  /* 0xbf8000000b0d7423 */ /* 0x001fc8000000000c */
[----:B------:R-:W-:-:S04]  /*1260*/  FADD.FTZ R13, -R13, -RZ ;  /* 0x800000ff0d0d7221 */ /* 0x000fc80000010100 */
[----:B------:R-:W-:-:S07]  /*1270*/  FFMA R15, R12, R13, R12 ;  /* 0x0000000d0c0f7223 */ /* 0x000fce000000000c */
.L_x_739:
[----:B------:R-:W-:Y:S05]  /*1280*/  BSYNC.RECONVERGENT B3 ;  /* 0x0000000000037941 */ /* 0x000fea0003800200 */
.L_x_737:
        /* <DEDUP_REMOVED lines=20> */
.L_x_741:
[----:B------:R-:W-:Y:S01]  /*13d0*/  FMUL.FTZ R14, R11, R12 ;  /* 0x0000000c0b0e7220 */ /* 0x000fe20000410000 */
[----:B------:R-:W-:-:S03]  /*13e0*/  FMUL.FTZ R12, R12, 0.5 ;  /* 0x3f0000000c0c7820 */ /* 0x000fc60000410000 */
[----:B------:R-:W-:-:S04]  /*13f0*/  FFMA R11, -R14, R14, R11 ;  /* 0x0000000e0e0b7223 */ /* 0x000fc8000000010b */
[----:B------:R-:W-:-:S07]  /*1400*/  FFMA R23, R11, R12, R14 ;  /* 0x0000000c0b177223 */ /* 0x000fce000000000e */
.L_x_742:
[----:B------:R-:W-:Y:S05]  /*1410*/  BSYNC.RECONVERGENT B1 ;  /* 0x0000000000017941 */ /* 0x000fea0003800200 */
.L_x_740:
        /* <DEDUP_REMOVED lines=19> */
.L_x_744:
[----:B------:R-:W0:Y:S02]  /*1550*/  MUFU.RCP R12, R11 ;  /* 0x0000000b000c7308 */ /* 0x000e240000001000 */
[----:B0-----:R-:W-:-:S04]  /*1560*/  FFMA R13, R11, R12, -1 ;  /* 0xbf8000000b0d7423 */ /* 0x001fc8000000000c */
[----:B------:R-:W-:-:S04]  /*1570*/  FADD.FTZ R13, -R13, -RZ ;  /* 0x800000ff0d0d7221 */ /* 0x000fc80000010100 */
[----:B------:R-:W-:-:S07]  /*1580*/  FFMA R15, R12, R13, R12 ;  /* 0x0000000d0c0f7223 */ /* 0x000fce000000000c */
.L_x_745:
[----:B------:R-:W-:Y:S05]  /*1590*/  BSYNC.RECONVERGENT B3 ;  /* 0x0000000000037941 */ /* 0x000fea0003800200 */
.L_x_743:
        /* <DEDUP_REMOVED lines=11> */
.L_x_721:
[----:B------:R-:W-:Y:S05]  /*1650*/  BSYNC.RECONVERGENT B2 ;  /* 0x0000000000027941 */ /* 0x000fea0003800200 */
.L_x_720:
        /* <DEDUP_REMOVED lines=28> */
.L_x_752:
[----:B------:R-:W-:Y:S01]  /*1820*/  FMUL.FTZ R23, R12, R13 ;  /* 0x0000000d0c177220 */ /* 0x000fe20000410000 */
[----:B------:R-:W-:-:S03]  /*1830*/  FMUL.FTZ R11, R13, 0.5 ;  /* 0x3f0000000d0b7820 */ /* 0x000fc60000410000 */
[----:B------:R-:W-:-:S04]  /*1840*/  FFMA R12, -R23, R23, R12 ;  /* 0x00000017170c7223 */ /* 0x000fc8000000010c */
[----:B------:R-:W-:-:S07]  /*1850*/  FFMA R23, R12, R11, R23 ;  /* 0x0000000b0c177223 */ /* 0x000fce0000000017 */
.L_x_753:
[----:B------:R-:W-:Y:S05]  /*1860*/  BSYNC.RECONVERGENT B1 ;  /* 0x0000000000017941 */ /* 0x000fea0003800200 */
.L_x_751:
        /* <DEDUP_REMOVED lines=18> */
[----:B------:R-:W-:Y:S05]  /*1990*/  CALL.REL.NOINC `($__internal_6_$__cuda_sm20_rcp_rn_f32_slowpath) ;  /* 0x000000ac00cc7944 */ /* 0x000fea0003c00000 */
[----:B------:R-:W-:Y:S05]  /*19a0*/  BRA `(.L_x_756) ;  /* 0x0000000000107947 */ /* 0x000fea0003800000 */
.L_x_755:
[----:B------:R-:W0:Y:S02]  /*19b0*/  MUFU.RCP R15, R12 ;  /* 0x0000000c000f7308 */ /* 0x000e240000001000 */
[----:B0-----:R-:W-:-:S04]  /*19c0*/  FFMA R11, R12, R15, -1 ;  /* 0xbf8000000c0b7423 */ /* 0x001fc8000000000f */
[----:B------:R-:W-:-:S04]  /*19d0*/  FADD.FTZ R14, -R11, -RZ ;  /* 0x800000ff0b0e7221 */ /* 0x000fc80000010100 */
[----:B------:R-:W-:-:S07]  /*19e0*/  FFMA R15, R15, R14, R15 ;  /* 0x0000000e0f0f7223 */ /* 0x000fce000000000f */
.L_x_756:
[----:B------:R-:W-:Y:S05]  /*19f0*/  BSYNC.RECONVERGENT B4 ;  /* 0x0000000000047941 */ /* 0x000fea0003800200 */
.L_x_754:
        /* <DEDUP_REMOVED lines=21> */
.L_x_758:
[----:B------:R-:W-:Y:S01]  /*1b50*/  FMUL.FTZ R23, R12, R13 ;  /* 0x0000000d0c177220 */ /* 0x000fe20000410000 */
[----:B------:R-:W-:-:S03]  /*1b60*/  FMUL.FTZ R11, R13, 0.5 ;  /* 0x3f0000000d0b7820 */ /* 0x000fc60000410000 */
[----:B------:R-:W-:-:S04]  /*1b70*/  FFMA R12, -R23, R23, R12 ;  /* 0x00000017170c7223 */ /* 0x000fc8000000010c */
[----:B------:R-:W-:-:S07]  /*1b80*/  FFMA R23, R12, R11, R23 ;  /* 0x0000000b0c177223 */ /* 0x000fce0000000017 */
.L_x_759:
[----:B------:R-:W-:Y:S05]  /*1b90*/  BSYNC.RECONVERGENT B1 ;  /* 0x0000000000017941 */ /* 0x000fea0003800200 */
.L_x_757:
        /* <DEDUP_REMOVED lines=10> */
[CC--:B---3--:R-:W-:Y:S01]  /*1c40*/  FMUL R12, R36.reuse, R13.reuse ;  /* 0x0000000d240c7220 */ /* 0x0c8fe20000400000 */
[CC--:B----4-:R-:W-:Y:S02]  /*1c50*/  FMUL R14, R27.reuse, R30.reuse ;  /* 0x0000001e1b0e7220 */ /* 0x0d0fe40000400000 */
        /* <DEDUP_REMOVED lines=8> */
.L_x_761:
[----:B------:R-:W0:Y:S02]  /*1ce0*/  MUFU.RCP R15, R22 ;  /* 0x00000016000f7308 */ /* 0x000e240000001000 */
[----:B0-----:R-:W-:-:S04]  /*1cf0*/  FFMA R11, R22, R15, -1 ;  /* 0xbf800000160b7423 */ /* 0x001fc8000000000f */
[----:B------:R-:W-:-:S04]  /*1d00*/  FADD.FTZ R12, -R11, -RZ ;  /* 0x800000ff0b0c7221 */ /* 0x000fc80000010100 */
[----:B------:R-:W-:-:S07]  /*1d10*/  FFMA R15, R15, R12, R15 ;  /* 0x0000000c0f0f7223 */ /* 0x000fce000000000f */
.L_x_762:
[----:B------:R-:W-:Y:S05]  /*1d20*/  BSYNC.RECONVERGENT B4 ;  /* 0x0000000000047941 */ /* 0x000fea0003800200 */
.L_x_760:
[-C--:B------:R-:W-:Y:S01]  /*1d30*/  FFMA R29, R30, R15.reuse, R29 ;  /* 0x0000000f1e1d7223 */ /* 0x080fe2000000001d */
[-C--:B------:R-:W-:Y:S01]  /*1d40*/  FFMA R31, R28, R15.reuse, R31 ;  /* 0x0000000f1c1f7223 */ /* 0x080fe2000000001f */
[----:B------:R-:W-:Y:S01]  /*1d50*/  FFMA R35, R20, R15, R35 ;  /* 0x0000000f14237223 */ /* 0x000fe20000000023 */
[----:B------:R-:W-:-:S07]  /*1d60*/  IADD3 R26, PT, PT, R26, 0x1800, RZ ;  /* 0x000018001a1a7810 */ /* 0x000fce0007ffe0ff */
.L_x_750:
[----:B------:R-:W-:Y:S05]  /*1d70*/  BSYNC.RECONVERGENT B3 ;  /* 0x0000000000037941 */ /* 0x000fea0003800200 */
.L_x_749:
        /* <DEDUP_REMOVED lines=9> */
[----:B--2---:R-:W-:Y:S01]  /*1e10*/  FADD R21, -R14, R9 ;  /* 0x000000090e157221 */ /* 0x004fe20000000100 */
[----:B---3--:R-:W-:-:S03]  /*1e20*/  FADD R24, R8, -R11 ;  /* 0x8000000b08187221 */ /* 0x008fc60000000000 */
[----:B------:R-:W-:Y:S01]  /*1e30*/  FMUL R11, R21, R21 ;  /* 0x00000015150b7220 */ /* 0x000fe20000400000 */
[----:B------:R-:W0:Y:S01]  /*1e40*/  LDC.64 R8, c[0x0][0x390] ;  /* 0x0000e400ff087b82 */ /* 0x000e220000000a00 */
[----:B----4-:R-:W-:Y:S02]  /*1e50*/  FADD R10, -R15, R10 ;  /* 0x0000000a0f0a7221 */ /* 0x010fe40000000100 */
        /* <DEDUP_REMOVED lines=9> */
[----:B------:R-:W-:Y:S05]  /*1ef0*/  CALL.REL.NOINC `($__internal_7_$__cuda_sm20_sqrt_rn_f32_slowpath) ;  /* 0x000000ac00447944 */ /* 0x000fea0003c00000 */
[----:B------:R-:W-:Y:S05]  /*1f00*/  BRA `(.L_x_765) ;  /* 0x0000000000107947 */ /* 0x000fea0003800000 */
.L_x_764:
[----:B------:R-:W-:Y:S01]  /*1f10*/  FMUL.FTZ R23, R14, R15 ;  /* 0x0000000f0e177220 */ /* 0x000fe20000410000 */
[----:B------:R-:W-:-:S03]  /*1f20*/  FMUL.FTZ R11, R15, 0.5 ;  /* 0x3f0000000f0b7820 */ /* 0x000fc60000410000 */
[----:B------:R-:W-:-:S04]  /*1f30*/  FFMA R12, -R23, R23, R14 ;  /* 0x00000017170c7223 */ /* 0x000fc8000000010e */
[----:B------:R-:W-:-:S07]  /*1f40*/  FFMA R23, R12, R11, R23 ;  /* 0x0000000b0c177223 */ /* 0x000fce0000000017 */
.L_x_765:
[----:B------:R-:W-:Y:S05]  /*1f50*/  BSYNC.RECONVERGENT B1 ;  /* 0x0000000000017941 */ /* 0x000fea0003800200 */
.L_x_763:
        /* <DEDUP_REMOVED lines=20> */
.L_x_767:
[----:B------:R-:W0:Y:S02]  /*20a0*/  MUFU.RCP R15, R22 ;  /* 0x00000016000f7308 */ /* 0x000e240000001000 */
[----:B0-----:R-:W-:-:S04]  /*20b0*/  FFMA R9, R22, R15, -1 ;  /* 0xbf80000016097423 */ /* 0x001fc8000000000f */
[----:B------:R-:W-:-:S04]  /*20c0*/  FADD.FTZ R12, -R9, -RZ ;  /* 0x800000ff090c7221 */ /* 0x000fc80000010100 */
[----:B------:R-:W-:-:S07]  /*20d0*/  FFMA R15, R15, R12, R15 ;  /* 0x0000000c0f0f7223 */ /* 0x000fce000000000f */
.L_x_768:
[----:B------:R-:W-:Y:S05]  /*20e0*/  BSYNC.RECONVERGENT B3 ;  /* 0x0000000000037941 */ /* 0x000fea0003800200 */
.L_x_766:
[-C--:B------:R-:W-:Y:S01]  /*20f0*/  FFMA R29, R20, R15.reuse, R29 ;  /* 0x0000000f141d7223 */ /* 0x080fe2000000001d */
[-C--:B------:R-:W-:Y:S01]  /*2100*/  FFMA R31, R10, R15.reuse, R31 ;  /* 0x0000000f0a1f7223 */ /* 0x080fe2000000001f */
[----:B------:R-:W-:-:S07]  /*2110*/  FFMA R35, R8, R15, R35 ;  /* 0x0000000f08237223 */ /* 0x000fce0000000023 */
.L_x_748:
[----:B------:R-:W-:Y:S05]  /*2120*/  BSYNC.RECONVERGENT B2 ;  /* 0x0000000000027941 */ /* 0x000fea0003800200 */
.L_x_747:
[----:B------:R0:W-:Y:S04]  /*2130*/  STS [R16], R29 ;  /* 0x0000001d10007388 */ /* 0x0001e80000000800 */
[----:B------:R0:W-:Y:S04]  /*2140*/  STS [R16+0x4], R31 ;  /* 0x0000041f10007388 */ /* 0x0001e80000000800 */
[----:B------:R0:W-:Y:S02]  /*2150*/  STS [R16+0x8], R35 ;  /* 0x0000082310007388 */ /* 0x0001e40000000800 */
.L_x_719:
[----:B------:R-:W-:Y:S05]  /*2160*/  BSYNC.RECONVERGENT B0 ;  /* 0x0000000000007941 */ /* 0x000fea0003800200 */
.L_x_718:
[C---:B------:R-:W-:Y:S01]  /*2170*/  ISETP.GT.U32.AND P5, PT, R2.reuse, 0x1ff, PT ;  /* 0x000001ff0200780c */ /* 0x040fe20003fa4070 */
[----:B------:R-:W-:Y:S01]  /*2180*/  BAR.SYNC.DEFER_BLOCKING 0x0 ;  /* 0x0000000000007b1d */ /* 0x000fe20000010000 */
[C---:B------:R-:W-:Y:S02]  /*2190*/  ISETP.GT.U32.AND P6, PT, R2.reuse, 0xff, PT ;  /* 0x000000ff0200780c */ /* 0x040fe40003fc4070 */
[C---:B------:R-:W-:Y:S02]  /*21a0*/  ISETP.GT.U32.AND P0, PT, R2.reuse, 0x7f, PT ;  /* 0x0000007f0200780c */ /* 0x040fe40003f04070 */
[C---:B------:R-:W-:Y:S01]  /*21b0*/  ISETP.GT.U32.AND P1, PT, R2.reuse, 0x3f, PT ;  /* 0x0000003f0200780c */ /* 0x040fe20003f24070 */
[----:B------:R-:W-:Y:S01]  /*21c0*/  BSSY.RECONVERGENT B0, `(.L_x_769) ;  /* 0x0000011000007945 */ /* 0x000fe20003800200 */
[C---:B------:R-:W-:Y:S02]  /*21d0*/  ISETP.GT.U32.AND P2, PT, R2.reuse, 0x1f, PT ;  /* 0x0000001f0200780c */ /* 0x040fe40003f44070 */
[----:B------:R-:W-:-:S02]  /*21e0*/  ISETP.GT.U32.AND P3, PT, R2, 0xf, PT ;  /* 0x0000000f0200780c */ /* 0x000fc40003f64070 */
[----:B------:R-:W-:Y:S01]  /*21f0*/  ISETP.GT.U32.AND P4, PT, R2, 0x7, PT ;  /* 0x000000070200780c */ /* 0x000fe20003f84070 */
[----:B------:R-:W-:-:S12]  /*2200*/  @P5 BRA `(.L_x_770) ;  /* 0x0000000000305947 */ /* 0x000fd80003800000 */
[----:B------:R-:W-:Y:S04]  /*2210*/  LDS R8, [R16+0x1800] ;  /* 0x0018000010087984 */ /* 0x000fe80000000800 */
[----:B------:R-:W1:Y:S04]  /*2220*/  LDS R9, [R16] ;  /* 0x0000000010097984 */ /* 0x000e680000000800 */
[----:B------:R-:W-:Y:S04]  /*2230*/  LDS R10, [R16+0x1804] ;  /* 0x00180400100a7984 */ /* 0x000fe80000000800 */
[----:B------:R-:W2:Y:S04]  /*2240*/  LDS R11, [R16+0x4] ;  /* 0x00000400100b7984 */ /* 0x000ea80000000800 */
[----:B------:R-:W-:Y:S04]  /*2250*/  LDS R12, [R16+0x1808] ;  /* 0x00180800100c7984 */ /* 0x000fe80000000800 */
[----:B------:R-:W3:Y:S01]  /*2260*/  LDS R13, [R16+0x8] ;  /* 0x00000800100d7984 */ /* 0x000ee20000000800 */
[----:B-1----:R-:W-:-:S05]  /*2270*/  FADD R9, R8, R9 ;  /* 0x0000000908097221 */ /* 0x002fca0000000000 */
[----:B------:R1:W-:Y:S01]  /*2280*/  STS [R16], R9 ;  /* 0x0000000910007388 */ /* 0x0003e20000000800 */
[----:B--2---:R-:W-:-:S05]  /*2290*/  FADD R11, R10, R11 ;  /* 0x0000000b0a0b7221 */ /* 0x004fca0000000000 */
[----:B------:R1:W-:Y:S01]  /*22a0*/  STS [R16+0x4], R11 ;  /* 0x0000040b10007388 */ /* 0x0003e20000000800 */
[----:B---3--:R-:W-:-:S05]  /*22b0*/  FADD R13, R12, R13 ;  /* 0x0000000d0c0d7221 */ /* 0x008fca0000000000 */
[----:B------:R1:W-:Y:S02]  /*22c0*/  STS [R16+0x8], R13 ;  /* 0x0000080d10007388 */ /* 0x0003e40000000800 */
.L_x_770:
[----:B------:R-:W-:Y:S05]  /*22d0*/  BSYNC.RECONVERGENT B0 ;  /* 0x0000000000007941 */ /* 0x000fea0003800200 */
.L_x_769:
[----:B------:R-:W-:Y:S01]  /*22e0*/  BAR.SYNC.DEFER_BLOCKING 0x0 ;  /* 0x0000000000007b1d */ /* 0x000fe20000010000 */
[----:B------:R-:W-:-:S05]  /*22f0*/  ISETP.GT.U32.AND P5, PT, R2, 0x3, PT ;  /* 0x000000030200780c */ /* 0x000fca0003fa4070 */
[----:B------:R-:W-:Y:S04]  /*2300*/  BSSY.RECONVERGENT B0, `(.L_x_771) ;  /* 0x000000e000007945 */ /* 0x000fe80003800200 */
[----:B------:R-:W-:Y:S05]  /*2310*/  @P6 BRA `(.L_x_772) ;  /* 0x0000000000306947 */ /* 0x000fea0003800000 */
[----:B------:R-:W-:Y:S04]  /*2320*/  LDS R8, [R16+0xc00] ;  /* 0x000c000010087984 */ /* 0x000fe80000000800 */
[----:B-1----:R-:W1:Y:S04]  /*2330*/  LDS R9, [R16] ;  /* 0x0000000010097984 */ /* 0x002e680000000800 */
        /* <DEDUP_REMOVED lines=10> */
.L_x_772:
[----:B------:R-:W-:Y:S05]  /*23e0*/  BSYNC.RECONVERGENT B0 ;  /* 0x0000000000007941 */ /* 0x000fea0003800200 */
.L_x_771:
[----:B------:R-:W-:Y:S01]  /*23f0*/  BAR.SYNC.DEFER_BLOCKING 0x0 ;  /* 0x0000000000007b1d */ /* 0x000fe20000010000 */
[----:B------:R-:W-:-:S05]  /*2400*/  ISETP.GT.U32.AND P6, PT, R2, 0x1, PT ;  /* 0x000000010200780c */ /* 0x000fca0003fc4070 */
[----:B------:R-:W-:Y:S04]  /*2410*/  BSSY.RECONVERGENT B0, `(.L_x_773) ;  /* 0x000000e000007945 */ /* 0x000fe80003800200 */
[----:B------:R-:W-:Y:S05]  /*2420*/  @P0 BRA `(.L_x_774) ;  /* 0x0000000000300947 */ /* 0x000fea0003800000 */
[----:B------:R-:W-:Y:S04]  /*2430*/  LDS R8, [R16+0x600] ;  /* 0x0006000010087984 */ /* 0x000fe80000000800 */
[----:B-1--4-:R-:W1:Y:S04]  /*2440*/  LDS R9, [R16] ;  /* 0x0000000010097984 */ /* 0x012e680000000800 */
        /* <DEDUP_REMOVED lines=10> */
.L_x_774:
[----:B------:R-:W-:Y:S05]  /*24f0*/  BSYNC.RECONVERGENT B0 ;  /* 0x0000000000007941 */ /* 0x000fea0003800200 */
.L_x_773:
[----:B------:R-:W-:Y:S01]  /*2500*/  BAR.SYNC.DEFER_BLOCKING 0x0 ;  /* 0x0000000000007b1d */ /* 0x000fe20000010000 */
[----:B------:R-:W-:-:S05]  /*2510*/  ISETP.NE.AND P0, PT, R2, RZ, PT ;  /* 0x000000ff0200720c */ /* 0x000fca0003f05270 */
        /* <DEDUP_REMOVED lines=14> */
.L_x_776:
[----:B------:R-:W-:Y:S05]  /*2600*/  BSYNC.RECONVERGENT B0 ;  /* 0x0000000000007941 */ /* 0x000fea0003800200 */
.L_x_775:
[----:B------:R-:W-:Y:S06]  /*2610*/  BAR.SYNC.DEFER_BLOCKING 0x0 ;  /* 0x0000000000007b1d */ /* 0x000fec0000010000 */
        /* <DEDUP_REMOVED lines=14> */
.L_x_778:
[----:B------:R-:W-:Y:S05]  /*2700*/  BSYNC.RECONVERGENT B0 ;  /* 0x0000000000007941 */ /* 0x000fea0003800200 */
.L_x_777:
        /* <DEDUP_REMOVED lines=15> */
.L_x_780:
[----:B------:R-:W-:Y:S05]  /*2800*/  BSYNC.RECONVERGENT B0 ;  /* 0x0000000000007941 */ /* 0x000fea0003800200 */
.L_x_779:
        /* <DEDUP_REMOVED lines=15> */
.L_x_782:
[----:B------:R-:W-:Y:S05]  /*2900*/  BSYNC.RECONVERGENT B0 ;  /* 0x0000000000007941 */ /* 0x000fea0003800200 */
.L_x_781:
        /* <DEDUP_REMOVED lines=15> */
.L_x_784:
[----:B------:R-:W-:Y:S05]  /*2a00*/  BSYNC.RECONVERGENT B0 ;  /* 0x0000000000007941 */ /* 0x000fea0003800200 */
.L_x_783:
        /* <DEDUP_REMOVED lines=15> */
.L_x_786:
[----:B------:R-:W-:Y:S05]  /*2b00*/  BSYNC.RECONVERGENT B0 ;  /* 0x0000000000007941 */ /* 0x000fea0003800200 */
.L_x_785:
[----:B------:R-:W-:Y:S06]  /*2b10*/  BAR.SYNC.DEFER_BLOCKING 0x0 ;  /* 0x0000000000007b1d */ /* 0x000fec0000010000 */
[----:B------:R-:W-:Y:S04]  /*2b20*/  BSSY.RECONVERGENT B0, `(.L_x_787) ;  /* 0x0000017000007945 */ /* 0x000fe80003800200 */
[----:B------:R-:W-:Y:S05]  /*2b30*/  @P0 BRA `(.L_x_788) ;  /* 0x0000000000540947 */ /* 0x000fea0003800000 */
[----:B------:R-:W2:Y:S01]  /*2b40*/  S2UR UR6, SR_CgaCtaId ;  /* 0x00000000000679c3 */ /* 0x000ea20000008800 */
[----:B------:R-:W-:Y:S01]  /*2b50*/  UMOV UR5, 0x400 ;  /* 0x0000040000057882 */ /* 0x000fe20000000000 */
[----:B-1--4-:R-:W-:Y:S04]  /*2b60*/  LDS R9, [R16] ;  /* 0x0000000010097984 */ /* 0x012fe80000000800 */
[----:B------:R-:W-:Y:S04]  /*2b70*/  LDS R11, [R16+0x4] ;  /* 0x00000400100b7984 */ /* 0x000fe80000000800 */
[----:B------:R-:W-:Y:S01]  /*2b80*/  LDS R13, [R16+0x8] ;  /* 0x00000800100d7984 */ /* 0x000fe20000000800 */
[----:B--2---:R-:W-:-:S09]  /*2b90*/  ULEA UR5, UR6, UR5, 0x18 ;  /* 0x0000000506057291 */ /* 0x004fd2000f8ec0ff */
        /* <DEDUP_REMOVED lines=9> */
[----:B------:R-:W1:Y:S04]  /*2c30*/  LDS R8, [UR5+0x90] ;  /* 0x00009005ff087984 */ /* 0x000e680008000800 */
[----:B------:R-:W2:Y:S04]  /*2c40*/  LDS R10, [UR5+0x94] ;  /* 0x00009405ff0a7984 */ /* 0x000ea80008000800 */
[----:B------:R-:W3:Y:S04]  /*2c50*/  LDS R12, [UR5+0x98] ;  /* 0x00009805ff0c7984 */ /* 0x000ee80008000800 */
[----:B-1----:R1:W-:Y:S04]  /*2c60*/  STS [UR5+0x3090], R8 ;  /* 0x00309008ff007988 */ /* 0x0023e80008000805 */
[----:B--2---:R1:W-:Y:S04]  /*2c70*/  STS [UR5+0x3094], R10 ;  /* 0x0030940aff007988 */ /* 0x0043e80008000805 */
[----:B---3--:R1:W-:Y:S02]  /*2c80*/  STS [UR5+0x3098], R12 ;  /* 0x0030980cff007988 */ /* 0x0083e40008000805 */
.L_x_788:
[----:B------:R-:W-:Y:S05]  /*2c90*/  BSYNC.RECONVERGENT B0 ;  /* 0x0000000000007941 */ /* 0x000fea0003800200 */
.L_x_787:
[----:B------:R-:W-:Y:S06]  /*2ca0*/  BAR.SYNC.DEFER_BLOCKING 0x0 ;  /* 0x0000000000007b1d */ /* 0x000fec0000010000 */
[----:B------:R-:W-:Y:S04]  /*2cb0*/  BSSY.RECONVERGENT B0, `(.L_x_789) ;  /* 0x0000060000007945 */ /* 0x000fe80003800200 */
[----:B------:R-:W-:Y:S05]  /*2cc0*/  @P0 BRA `(.L_x_790) ;  /* 0x0000000400780947 */ /* 0x000fea0003800000 */
[----:B-1--4-:R-:W1:Y:S02]  /*2cd0*/  LDC.64 R12, c[0x0][0x3a8] ;  /* 0x0000ea00ff0c7b82 */ /* 0x012e640000000a00 */
[----:B-1----:R-:W2:Y:S04]  /*2ce0*/  LDG.E R22, desc[UR8][R12.64+0x4] ;  /* 0x000004080c167981 */ /* 0x002ea8000c1e1900 */
[----:B------:R-:W3:Y:S04]  /*2cf0*/  LDG.E R15, desc[UR8][R12.64] ;  /* 0x000000080c0f7981 */ /* 0x000ee8000c1e1900 */
[----:B------:R-:W4:Y:S04]  /*2d00*/  LDG.E R28, desc[UR8][R12.64+0x28] ;  /* 0x000028080c1c7981 */ /* 0x000f28000c1e1900 */
        /* <DEDUP_REMOVED lines=13> */
[----:B------:R-:W2:Y:S01]  /*2de0*/  LDS.128 R8, [UR5] ;  /* 0x00000005ff087984 */ /* 0x000ea20008000c00 */
[----:B------:R-:W-:Y:S02]  /*2df0*/  HFMA2 R32, -RZ, RZ, 0, 0 ;  /* 0x00000000ff207431 */ /* 0x000fe400000001ff */
[----:B--2---:R-:W-:Y:S01]  /*2e00*/  FADD R9, -R22, R9 ;  /* 0x0000000916097221 */ /* 0x004fe20000000100 */
[----:B---3--:R-:W-:-:S03]  /*2e10*/  FADD R8, R8, -R15 ;  /* 0x8000000f08087221 */ /* 0x008fc60000000000 */
[----:B----4-:R-:W-:-:S04]  /*2e20*/  FMUL R11, R9, R28 ;  /* 0x0000001c090b7220 */ /* 0x010fc80000400000 */
        /* <DEDUP_REMOVED lines=30> */
[----:B------:R-:W-:Y:S05]  /*3010*/  CALL.REL.NOINC `($__internal_7_$__cuda_sm20_sqrt_rn_f32_slowpath) ;  /* 0x0000009800fc7944 */ /* 0x000fea0003c00000 */
[----:B------:R-:W-:Y:S05]  /*3020*/  BSYNC.RECONVERGENT B2 ;  /* 0x0000000000027941 */ /* 0x000fea0003800200 */
.L_x_794:
[----:B------:R-:W-:Y:S05]  /*3030*/  BRA `(.L_x_795) ;  /* 0x0000000000107947 */ /* 0x000fea0003800000 */
.L_x_793:
[----:B------:R-:W-:Y:S01]  /*3040*/  FMUL.FTZ R14, R11, R12 ;  /* 0x0000000c0b0e7220 */ /* 0x000fe20000410000 */
[----:B------:R-:W-:-:S03]  /*3050*/  FMUL.FTZ R12, R12, 0.5 ;  /* 0x3f0000000c0c7820 */ /* 0x000fc60000410000 */
[----:B------:R-:W-:-:S04]  /*3060*/  FFMA R11, -R14, R14, R11 ;  /* 0x0000000e0e0b7223 */ /* 0x000fc8000000010b */
[----:B------:R-:W-:-:S07]  /*3070*/  FFMA R23, R11, R12, R14 ;  /* 0x0000000c0b177223 */ /* 0x000fce000000000e */
.L_x_795:
        /* <DEDUP_REMOVED lines=22> */
.L_x_792:
[----:B------:R-:W-:Y:S05]  /*31e0*/  BSYNC.RECONVERGENT B1 ;  /* 0x0000000000017941 */ /* 0x000fea0003800200 */
.L_x_791:
        /* <DEDUP_REMOVED lines=12> */
.L_x_790:
[----:B------:R-:W-:Y:S05]  /*32b0*/  BSYNC.RECONVERGENT B0 ;  /* 0x0000000000007941 */ /* 0x000fea0003800200 */
.L_x_789:
[----:B-1--4-:R-:W1:Y:S08]  /*32c0*/  LDC.64 R12, c[0x0][0x3a0] ;  /* 0x0000e800ff0c7b82 */ /* 0x012e700000000a00 */
[----:B------:R-:W-:Y:S01]  /*32d0*/  BAR.SYNC.DEFER_BLOCKING 0x0 ;  /* 0x0000000000007b1d */ /* 0x000fe20000010000 */
[----:B------:R-:W-:-:S05]  /*32e0*/  ISETP.NE.AND P0, PT, R2, RZ, PT ;  /* 0x000000ff0200720c */ /* 0x000fca0003f05270 */
[----:B------:R-:W-:Y:S08]  /*32f0*/  BSSY.RECONVERGENT B0, `(.L_x_796) ;  /* 0x0000016000007945 */ /* 0x000ff00003800200 */
[----:B------:R-:W-:Y:S05]  /*3300*/  @P0 BRA `(.L_x_797) ;  /* 0x0000000000500947 */ /* 0x000fea0003800000 */
[----:B------:R-:W2:Y:S01]  /*3310*/  S2UR UR6, SR_CgaCtaId ;  /* 0x00000000000679c3 */ /* 0x000ea20000008800 */
[----:B------:R-:W-:Y:S02]  /*3320*/  UMOV UR5, 0x400 ;  /* 0x0000040000057882 */ /* 0x000fe40000000000 */
[----:B--2---:R-:W-:-:S09]  /*3330*/  ULEA UR5, UR6, UR5, 0x18 ;  /* 0x0000000506057291 */ /* 0x004fd2000f8ec0ff */
[----:B---3--:R-:W-:Y:S04]  /*3340*/  LDS.128 R8, [UR5+0x3090] ;  /* 0x00309005ff087984 */ /* 0x008fe80008000c00 */
[----:B------:R-:W2:Y:S04]  /*3350*/  LDS R20, [UR5+0xc] ;  /* 0x00000c05ff147984 */ /* 0x000ea80008000800 */
[----:B------:R-:W3:Y:S01]  /*3360*/  LDS.64 R14, [UR5+0x10] ;  /* 0x00001005ff0e7984 */ /* 0x000ee20008000a00 */
[----:B--2---:R-:W-:Y:S01]  /*3370*/  FMUL R22, R10, R20 ;  /* 0x000000140a167220 */ /* 0x004fe20000400000 */
[----:B---3--:R-:W-:Y:S01]  /*3380*/  FMUL R11, R15, R9 ;  /* 0x000000090f0b7220 */ /* 0x008fe20000400000 */
[----:B------:R-:W-:-:S02]  /*3390*/  FMUL R21, R14, R8 ;  /* 0x000000080e157220 */ /* 0x000fc40000400000 */
[----:B------:R-:W-:Y:S01]  /*33a0*/  FFMA R22, R15, R8, -R22 ;  /* 0x000000080f167223 */ /* 0x000fe20000000816 */
[----:B------:R2:W-:Y:S01]  /*33b0*/  STS [UR5+0x20], R15 ;  /* 0x0000200fff007988 */ /* 0x0005e20008000805 */
[----:B------:R-:W-:Y:S01]  /*33c0*/  FFMA R10, R14, R10, -R11 ;  /* 0x0000000a0e0a7223 */ /* 0x000fe2000000080b */
[----:B------:R-:W-:Y:S01]  /*33d0*/  FFMA R8, R20, R9, -R21 ;  /* 0x0000000914087223 */ /* 0x000fe20000000815 */
[----:B------:R-:W-:Y:S01]  /*33e0*/  MOV R21, R14 ;  /* 0x0000000e00157202 */ /* 0x000fe20000000f00 */
[-C--:B------:R-:W-:Y:S01]  /*33f0*/  FMUL R22, R22, R17.reuse ;  /* 0x0000001116167220 */ /* 0x080fe20000400000 */
[-C--:B------:R-:W-:Y:S01]  /*3400*/  FMUL R10, R10, R17.reuse ;  /* 0x000000110a0a7220 */ /* 0x080fe20000400000 */
[----:B------:R-:W-:Y:S02]  /*3410*/  FMUL R23, R8, R17 ;  /* 0x0000001108177220 */ /* 0x000fe40000400000 */
[----:B------:R2:W-:Y:S04]  /*3420*/  STS.64 [UR5+0x18], R20 ;  /* 0x00001814ff007988 */ /* 0x0005e80008000a05 */
[----:B------:R2:W-:Y:S04]  /*3430*/  STS [UR5+0x24], R10 ;  /* 0x0000240aff007988 */ /* 0x0005e80008000805 */
[----:B------:R2:W-:Y:S02]  /*3440*/  STS.64 [UR5+0x28], R22 ;  /* 0x00002816ff007988 */ /* 0x0005e40008000a05 */
.L_x_797:
[----:B------:R-:W-:Y:S05]  /*3450*/  BSYNC.RECONVERGENT B0 ;  /* 0x0000000000007941 */ /* 0x000fea0003800200 */
.L_x_796:
[----:B------:R-:W-:Y:S06]  /*3460*/  BAR.SYNC.DEFER_BLOCKING 0x0 ;  /* 0x0000000000007b1d */ /* 0x000fec0000010000 */
[----:B------:R-:W-:Y:S04]  /*3470*/  BSSY.RECONVERGENT B0, `(.L_x_798) ;  /* 0x000001a000007945 */ /* 0x000fe80003800200 */
[----:B------:R-:W-:Y:S05]  /*3480*/  @P0 BRA `(.L_x_799) ;  /* 0x0000000000600947 */ /* 0x000fea0003800000 */
[----:B------:R-:W4:Y:S01]  /*3490*/  S2UR UR6, SR_CgaCtaId ;  /* 0x00000000000679c3 */ /* 0x000f220000008800 */
[----:B------:R-:W-:Y:S01]  /*34a0*/  UMOV UR5, 0x400 ;  /* 0x0000040000057882 */ /* 0x000fe20000000000 */
[----:B--2---:R-:W-:Y:S01]  /*34b0*/  FMUL R20, R18, 0.5 ;  /* 0x3f00000012147820 */ /* 0x004fe20000400000 */
[----:B----4-:R-:W-:-:S09]  /*34c0*/  ULEA UR5, UR6, UR5, 0x18 ;  /* 0x0000000506057291 */ /* 0x010fd2000f8ec0ff */
[----:B------:R-:W-:Y:S04]  /*34d0*/  LDS R21, [UR5] ;  /* 0x00000005ff157984 */ /* 0x000fe80008000800 */
[----:B------:R-:W2:Y:S04]  /*34e0*/  LDS.64 R14, [UR5+0x18] ;  /* 0x00001805ff0e7984 */ /* 0x000ea80008000a00 */
[----:B------:R-:W4:Y:S04]  /*34f0*/  LDS R23, [UR5+0x4] ;  /* 0x00000405ff177984 */ /* 0x000f280008000800 */
[----:B------:R-:W-:Y:S04]  /*3500*/  LDS R25, [UR5+0x8] ;  /* 0x00000805ff197984 */ /* 0x000fe80008000800 */
[----:B---3--:R-:W3:Y:S04]  /*3510*/  LDS.128 R8, [UR5+0x20] ;  /* 0x00002005ff087984 */ /* 0x008ee80008000c00 */
[----:B------:R-:W5:Y:S04]  /*3520*/  LDS R22, [UR5+0xc] ;  /* 0x00000c05ff167984 */ /* 0x000f680008000800 */
[----:B------:R-:W0:Y:S04]  /*3530*/  LDS R27, [UR5+0x10] ;  /* 0x00001005ff1b7984 */ /* 0x000e280008000800 */
[----:B------:R-:W1:Y:S01]  /*3540*/  LDS R24, [UR5+0x14] ;  /* 0x00001405ff187984 */ /* 0x000e620008000800 */
[----:B--2---:R-:W-:Y:S01]  /*3550*/  FFMA R14, R14, R20, R21 ;  /* 0x000000140e0e7223 */ /* 0x004fe20000000015 */
[----:B----4-:R-:W-:-:S04]  /*3560*/  FFMA R15, R20, R15, R23 ;  /* 0x0000000f140f7223 */ /* 0x010fc80000000017 */
[----:B------:R4:W-:Y:S04]  /*3570*/  STS [UR5+0x78], R14 ;  /* 0x0000780eff007988 */ /* 0x0009e80008000805 */
[----:B------:R4:W-:Y:S01]  /*3580*/  STS [UR5+0x7c], R15 ;  /* 0x00007c0fff007988 */ /* 0x0009e20008000805 */
[C---:B---3--:R-:W-:Y:S01]  /*3590*/  FFMA R8, R20.reuse, R8, R25 ;  /* 0x0000000814087223 */ /* 0x048fe20000000019 */
[----:B-----5:R-:W-:-:S04]  /*35a0*/  FFMA R9, R20, R9, R22 ;  /* 0x0000000914097223 */ /* 0x020fc80000000016 */
[----:B------:R4:W-:Y:S01]  /*35b0*/  STS [UR5+0x80], R8 ;  /* 0x00008008ff007988 */ /* 0x0009e20008000805 */
[----:B0-----:R-:W-:-:S03]  /*35c0*/  FFMA R10, R20, R10, R27 ;  /* 0x0000000a140a7223 */ /* 0x001fc6000000001b */
[----:B------:R4:W-:Y:S01]  /*35d0*/  STS [UR5+0x84], R9 ;  /* 0x00008409ff007988 */ /* 0x0009e20008000805 */
[----:B-1----:R-:W-:-:S03]  /*35e0*/  FFMA R11, R20, R11, R24 ;  /* 0x0000000b140b7223 */ /* 0x002fc60000000018 */
[----:B------:R4:W-:Y:S04]  /*35f0*/  STS [UR5+0x88], R10 ;  /* 0x0000880aff007988 */ /* 0x0009e80008000805 */
[----:B------:R4:W-:Y:S02]  /*3600*/  STS [UR5+0x8c], R11 ;  /* 0x00008c0bff007988 */ /* 0x0009e40008000805 */
.L_x_799:
[----:B------:R-:W-:Y:S05]  /*3610*/  BSYNC.RECONVERGENT B0 ;  /* 0x0000000000007941 */ /* 0x000fea0003800200 */
.L_x_798:
[----:B------:R-:W-:Y:S06]  /*3620*/  BAR.SYNC.DEFER_BLOCKING 0x0 ;  /* 0x0000000000007b1d */ /* 0x000fec0000010000 */
[----:B-1----:R-:W5:Y:S01]  /*3630*/  LDG.E R13, desc[UR8][R12.64] ;  /* 0x000000080c0d7981 */ /* 0x002f62000c1e1900 */
[----:B------:R-:W-:Y:S03]  /*3640*/  BSSY.RECONVERGENT B0, `(.L_x_800) ;  /* 0x00001a3000007945 */ /* 0x000fe60003800200 */
[----:B------:R1:W-:Y:S04]  /*3650*/  STS [R16], RZ ;  /* 0x000000ff10007388 */ /* 0x0003e80000000800 */
[----:B------:R1:W-:Y:S04]  /*3660*/  STS [R16+0x4], RZ ;  /* 0x000004ff10007388 */ /* 0x0003e80000000800 */
[----:B------:R1:W-:Y:S01]  /*3670*/  STS [R16+0x8], RZ ;  /* 0x000008ff10007388 */ /* 0x0003e20000000800 */
[----:B-----5:R-:W-:-:S13]  /*3680*/  ISETP.GE.AND P0, PT, R2, R13, PT ;  /* 0x0000000d0200720c */ /* 0x020fda0003f06270 */
[----:B-1----:R-:W-:Y:S05]  /*3690*/  @P0 BRA `(.L_x_801) ;  /* 0x0000001800740947 */ /* 0x002fea0003800000 */
[----:B----4-:R-:W-:Y:S01]  /*36a0*/  LEA R8, R13, R13, 0x1 ;  /* 0x0000000d0d087211 */ /* 0x010fe200078e08ff */
[----:B------:R-:W1:Y:S01]  /*36b0*/  S2UR UR6, SR_CgaCtaId ;  /* 0x00000000000679c3 */ /* 0x000e620000008800 */
[----:B------:R-:W-:Y:S01]  /*36c0*/  UMOV UR5, 0x400 ;  /* 0x0000040000057882 */ /* 0x000fe20000000000 */
[----:B------:R-:W-:Y:S01]  /*36d0*/  BSSY.RECONVERGENT B2, `(.L_x_802) ;  /* 0x00000e9000027945 */ /* 0x000fe20003800200 */
[----:B--2---:R-:W-:Y:S01]  /*36e0*/  VIMNMX R10, PT, PT, R5, R8, !PT ;  /* 0x00000008050a7248 */ /* 0x004fe20007fe0100 */
[----:B------:R-:W-:Y:S01]  /*36f0*/  HFMA2 R33, -RZ, RZ, 0, 0 ;  /* 0x00000000ff217431 */ /* 0x000fe200000001ff */
[----:B0-----:R-:W-:Y:S01]  /*3700*/  MOV R29, RZ ;  /* 0x000000ff001d7202 */ /* 0x001fe20000000f00 */
[----:B------:R-:W-:Y:S01]  /*3710*/  HFMA2 R21, -RZ, RZ, 0, 0 ;  /* 0x00000000ff157431 */ /* 0x000fe200000001ff */
[----:B------:R-:W-:Y:S02]  /*3720*/  IADD3 R8, PT, PT, -R7, R10, RZ ;  /* 0x0000000a07087210 */ /* 0x000fe40007ffe1ff */
        /* <DEDUP_REMOVED lines=8> */
[----:B------:R-:W0:Y:S03]  /*37b0*/  LDS R28, [UR5+0x80] ;  /* 0x00008005ff1c7984 */ /* 0x000e260008000800 */
[----:B------:R-:W-:Y:S01]  /*37c0*/  IADD3 R11, PT, PT, R11, R10, RZ ;  /* 0x0000000a0b0b7210 */ /* 0x000fe20007ffe0ff */
[----:B---3--:R-:W1:Y:S01]  /*37d0*/  LDS.64 R8, [UR5+0x78] ;  /* 0x00007805ff087984 */ /* 0x008e620008000a00 */
[C---:B------:R-:W-:Y:S02]  /*37e0*/  IADD3 R27, PT, PT, R10.reuse, 0x2, RZ ;  /* 0x000000020a1b7810 */ /* 0x040fe40007ffe0ff */
[----:B------:R-:W-:Y:S02]  /*37f0*/  ISETP.GE.U32.AND P1, PT, R11, 0x3, PT ;  /* 0x000000030b00780c */ /* 0x000fe40003f26070 */
[----:B------:R-:W-:-:S11]  /*3800*/  @!P0 IADD3 R27, PT, PT, R10, 0x1, RZ ;  /* 0x000000010a1b8810 */ /* 0x000fd60007ffe0ff */
[----:B------:R-:W-:Y:S05]  /*3810*/  @!P1 BRA `(.L_x_803) ;  /* 0x0000000c00509947 */ /* 0x000fea0003800000 */
[----:B------:R-:W-:Y:S02]  /*3820*/  MOV R24, RZ ;  /* 0x000000ff00187202 */ /* 0x000fe40000000f00 */
[----:B------:R-:W-:Y:S02]  /*3830*/  MOV R33, RZ ;  /* 0x000000ff00217202 */ /* 0x000fe40000000f00 */
[----:B------:R-:W-:-:S07]  /*3840*/  MOV R26, R7 ;  /* 0x00000007001a7202 */ /* 0x000fce0000000f00 */
.L_x_828:
[----:B------:R-:W2:Y:S08]  /*3850*/  LDC.64 R34, c[0x0][0x398] ;  /* 0x0000e600ff227b82 */ /* 0x000eb00000000a00 */
[----:B------:R-:W3:Y:S01]  /*3860*/  LDC.64 R30, c[0x0][0x390] ;  /* 0x0000e400ff1e7b82 */ /* 0x000ee20000000a00 */
[----:B--2---:R-:W-:-:S05]  /*3870*/  IMAD.WIDE.U32 R34, R26, 0x4, R34 ;  /* 0x000000041a227825 */ /* 0x004fca00078e0022 */
[----:B------:R-:W1:Y:S04]  /*3880*/  LDG.E R10, desc[UR8][R34.64+0x4] ;  /* 0x00000408220a7981 */ /* 0x000e68000c1e1900 */
[----:B------:R-:W2:Y:S04]  /*3890*/  LDG.E R25, desc[UR8][R34.64] ;  /* 0x0000000822197981 */ /* 0x000ea8000c1e1900 */
[----:B------:R-:W0:Y:S01]  /*38a0*/  LDG.E R11, desc[UR8][R34.64+0x8] ;  /* 0x00000808220b7981 */ /* 0x000e22000c1e1900 */
[----:B------:R-:W-:Y:S01]  /*38b0*/  BSSY.RECONVERGENT B1, `(.L_x_804) ;  /* 0x0000014000017945 */ /* 0x000fe20003800200 */
[----:B---3--:R-:W-:-:S04]  /*38c0*/  IMAD.WIDE.U32 R30, R26, 0x4, R30 ;  /* 0x000000041a1e7825 */ /* 0x008fc800078e001e */
[----:B-1----:R-:W-:Y:S01]  /*38d0*/  FADD R10, -R10, R9 ;  /* 0x000000090a0a7221 */ /* 0x002fe20000000100 */
[----:B--2---:R-:W-:-:S03]  /*38e0*/  FADD R25, R8, -R25 ;  /* 0x8000001908197221 */ /* 0x004fc60000000000 */
[----:B------:R-:W-:Y:S01]  /*38f0*/  FMUL R12, R10, R10 ;  /* 0x0000000a0a0c7220 */ /* 0x000fe20000400000 */
[----:B0-----:R-:W-:-:S03]  /*3900*/  FADD R20, R28, -R11 ;  /* 0x8000000b1c147221 */ /* 0x001fc60000000000 */
        /* <DEDUP_REMOVED lines=10> */
.L_x_805:
[----:B------:R-:W-:Y:S01]  /*39b0*/  FMUL.FTZ R23, R12, R13 ;  /* 0x0000000d0c177220 */ /* 0x000fe20000410000 */
[----:B------:R-:W-:-:S03]  /*39c0*/  FMUL.FTZ R11, R13, 0.5 ;  /* 0x3f0000000d0b7820 */ /* 0x000fc60000410000 */
[----:B------:R-:W-:-:S04]  /*39d0*/  FFMA R12, -R23, R23, R12 ;  /* 0x00000017170c7223 */ /* 0x000fc8000000010c */
[----:B------:R-:W-:-:S07]  /*39e0*/  FFMA R23, R12, R11, R23 ;  /* 0x0000000b0c177223 */ /* 0x000fce0000000017 */
.L_x_806:
[----:B------:R-:W-:Y:S05]  /*39f0*/  BSYNC.RECONVERGENT B1 ;  /* 0x0000000000017941 */ /* 0x000fea0003800200 */
.L_x_804:
        /* <DEDUP_REMOVED lines=20> */
.L_x_808:
[----:B------:R-:W0:Y:S02]  /*3b40*/  MUFU.RCP R15, R12 ;  /* 0x0000000c000f7308 */ /* 0x000e240000001000 */
[----:B0-----:R-:W-:-:S04]  /*3b50*/  FFMA R11, R12, R15, -1 ;  /* 0xbf8000000c0b7423 */ /* 0x001fc8000000000f */
[----:B------:R-:W-:-:S04]  /*3b60*/  FADD.FTZ R14, -R11, -RZ ;  /* 0x800000ff0b0e7221 */ /* 0x000fc80000010100 */
[----:B------:R-:W-:-:S07]  /*3b70*/  FFMA R15, R15, R14, R15 ;  /* 0x0000000e0f0f7223 */ /* 0x000fce000000000f */
.L_x_809:
[----:B------:R-:W-:Y:S05]  /*3b80*/  BSYNC.RECONVERGENT B3 ;  /* 0x0000000000037941 */ /* 0x000fea0003800200 */
.L_x_807:
        /* <DEDUP_REMOVED lines=10> */
[----:B----4-:R-:W-:-:S03]  /*3c30*/  FADD R36, R28, -R11 ;  /* 0x8000000b1c247221 */ /* 0x010fc60000000000 */
        /* <DEDUP_REMOVED lines=9> */
.L_x_811:
[----:B------:R-:W-:Y:S01]  /*3cd0*/  FMUL.FTZ R14, R11, R12 ;  /* 0x0000000c0b0e7220 */ /* 0x000fe20000410000 */
[----:B------:R-:W-:-:S03]  /*3ce0*/  FMUL.FTZ R12, R12, 0.5 ;  /* 0x3f0000000c0c7820 */ /* 0x000fc60000410000 */
[----:B------:R-:W-:-:S04]  /*3cf0*/  FFMA R11, -R14, R14, R11 ;  /* 0x0000000e0e0b7223 */ /* 0x000fc8000000010b */
[----:B------:R-:W-:-:S07]  /*3d00*/  FFMA R23, R11, R12, R14 ;  /* 0x0000000c0b177223 */ /* 0x000fce000000000e */
.L_x_812:
[----:B------:R-:W-:Y:S05]  /*3d10*/  BSYNC.RECONVERGENT B1 ;  /* 0x0000000000017941 */ /* 0x000fea0003800200 */
.L_x_810:
        /* <DEDUP_REMOVED lines=19> */
.L_x_814:
[----:B------:R-:W0:Y:S02]  /*3e50*/  MUFU.RCP R12, R11 ;  /* 0x0000000b000c7308 */ /* 0x000e240000001000 */
[----:B0-----:R-:W-:-:S04]  /*3e60*/  FFMA R13, R11, R12, -1 ;  /* 0xbf8000000b0d7423 */ /* 0x001fc8000000000c */
[----:B------:R-:W-:-:S04]  /*3e70*/  FADD.FTZ R13, -R13, -RZ ;  /* 0x800000ff0d0d7221 */ /* 0x000fc80000010100 */
[----:B------:R-:W-:-:S07]  /*3e80*/  FFMA R15, R12, R13, R12 ;  /* 0x0000000d0c0f7223 */ /* 0x000fce000000000c */
.L_x_815:
[----:B------:R-:W-:Y:S05]  /*3e90*/  BSYNC.RECONVERGENT B3 ;  /* 0x0000000000037941 */ /* 0x000fea0003800200 */
.L_x_813:
        /* <DEDUP_REMOVED lines=20> */
.L_x_817:
[----:B------:R-:W-:Y:S01]  /*3fe0*/  FMUL.FTZ R14, R11, R12 ;  /* 0x0000000c0b0e7220 */ /* 0x000fe20000410000 */
[----:B------:R-:W-:-:S03]  /*3ff0*/  FMUL.FTZ R12, R12, 0.5 ;  /* 0x3f0000000c0c7820 */ /* 0x000fc60000410000 */
[----:B------:R-:W-:-:S04]  /*4000*/  FFMA R11, -R14, R14, R11 ;  /* 0x0000000e0e0b7223 */ /* 0x000fc8000000010b */
[----:B------:R-:W-:-:S07]  /*4010*/  FFMA R23, R11, R12, R14 ;  /* 0x0000000c0b177223 */ /* 0x000fce000000000e */
.L_x_818:
[----:B------:R-:W-:Y:S05]  /*4020*/  BSYNC.RECONVERGENT B1 ;  /* 0x0000000000017941 */ /* 0x000fea0003800200 */
.L_x_816:
        /* <DEDUP_REMOVED lines=19> */
.L_x_820:
[----:B------:R-:W0:Y:S02]  /*4160*/  MUFU.RCP R12, R11 ;  /* 0x0000000b000c7308 */ /* 0x000e240000001000 */
[----:B0-----:R-:W-:-:S04]  /*4170*/  FFMA R13, R11, R12, -1 ;  /* 0xbf8000000b0d7423 */ /* 0x001fc8000000000c */
[----:B------:R-:W-:-:S04]  /*4180*/  FADD.FTZ R13, -R13, -RZ ;  /* 0x800000ff0d0d7221 */ /* 0x000fc80000010100 */
[----:B------:R-:W-:-:S07]  /*4190*/  FFMA R15, R12, R13, R12 ;  /* 0x0000000d0c0f7223 */ /* 0x000fce000000000c */
.L_x_821:
[----:B------:R-:W-:Y:S05]  /*41a0*/  BSYNC.RECONVERGENT B3 ;  /* 0x0000000000037941 */ /* 0x000fea0003800200 */
.L_x_819:
        /* <DEDUP_REMOVED lines=21> */
.L_x_823:
[----:B------:R-:W-:Y:S01]  /*4300*/  FMUL.FTZ R23, R12, R13 ;  /* 0x0000000d0c177220 */ /* 0x000fe20000410000 */
[----:B------:R-:W-:-:S03]  /*4310*/  FMUL.FTZ R11, R13, 0.5 ;  /* 0x3f0000000d0b7820 */ /* 0x000fc60000410000 */
[----:B------:R-:W-:-:S04]  /*4320*/  FFMA R12, -R23, R23, R12 ;  /* 0x00000017170c7223 */ /* 0x000fc8000000010c */
[----:B------:R-:W-:-:S07]  /*4330*/  FFMA R23, R12, R11, R23 ;  /* 0x0000000b0c177223 */ /* 0x000fce0000000017 */
.L_x_824:
[----:B------:R-:W-:Y:S05]  /*4340*/  BSYNC.RECONVERGENT B1 ;  /* 0x0000000000017941 */ /* 0x000fea0003800200 */
.L_x_822:
        /* <DEDUP_REMOVED lines=20> */
.L_x_826:
[----:B------:R-:W0:Y:S02]  /*4490*/  MUFU.RCP R15, R34 ;  /* 0x00000022000f7308 */ /* 0x000e240000001000 */
[----:B0-----:R-:W-:-:S04]  /*44a0*/  FFMA R11, R34, R15, -1 ;  /* 0xbf800000220b7423 */ /* 0x001fc8000000000f */
[----:B------:R-:W-:-:S04]  /*44b0*/  FADD.FTZ R12, -R11, -RZ ;  /* 0x800000ff0b0c7221 */ /* 0x000fc80000010100 */
[----:B------:R-:W-:-:S07]  /*44c0*/  FFMA R15, R15, R12, R15 ;  /* 0x0000000c0f0f7223 */ /* 0x000fce000000000f */
.L_x_827:
[----:B------:R-:W-:Y:S05]  /*44d0*/  BSYNC.RECONVERGENT B3 ;  /* 0x0000000000037941 */ /* 0x000fea0003800200 */
.L_x_825:
[----:B------:R-:W-:Y:S01]  /*44e0*/  IADD3 R24, PT, PT, R24, 0x4, RZ ;  /* 0x0000000418187810 */ /* 0x000fe20007ffe0ff */
[-C--:B------:R-:W-:Y:S01]  /*44f0*/  FFMA R21, R32, R15.reuse, R21 ;  /* 0x0000000f20157223 */ /* 0x080fe20000000015 */
[----:B------:R-:W-:Y:S01]  /*4500*/  LOP3.LUT R11, R27, 0x3ffffc, RZ, 0xc0, !PT ;  /* 0x003ffffc1b0b7812 */ /* 0x000fe200078ec0ff */
[-C--:B------:R-:W-:Y:S01]  /*4510*/  FFMA R29, R29, R15.reuse, R20 ;  /* 0x0000000f1d1d7223 */ /* 0x080fe20000000014 */
[----:B------:R-:W-:Y:S01]  /*4520*/  FFMA R33, R33, R15, R10 ;  /* 0x0000000f21217223 */ /* 0x000fe2000000000a */
[----:B------:R-:W-:Y:S02]  /*4530*/  IADD3 R26, PT, PT, R26, 0x3000, RZ ;  /* 0x000030001a1a7810 */ /* 0x000fe40007ffe0ff */
[----:B------:R-:W-:-:S13]  /*4540*/  ISETP.NE.AND P0, PT, R24, R11, PT ;  /* 0x0000000b1800720c */ /* 0x000fda0003f05270 */
[----:B------:R-:W-:Y:S05]  /*4550*/  @P0 BRA `(.L_x_828) ;  /* 0xfffffff000bc0947 */ /* 0x000fea000383ffff */
.L_x_803:
[----:B------:R-:W-:Y:S05]  /*4560*/  BSYNC.RECONVERGENT B2 ;  /* 0x0000000000027941 */ /* 0x000fea0003800200 */
.L_x_802:
        /* <DEDUP_REMOVED lines=28> */
.L_x_834:
[----:B------:R-:W-:Y:S01]  /*4730*/  FMUL.FTZ R23, R12, R13 ;  /* 0x0000000d0c177220 */ /* 0x000fe20000410000 */
[----:B------:R-:W-:-:S03]  /*4740*/  FMUL.FTZ R11, R13, 0.5 ;  /* 0x3f0000000d0b7820 */ /* 0x000fc60000410000 */
[----:B------:R-:W-:-:S04]  /*4750*/  FFMA R12, -R23, R23, R12 ;  /* 0x00000017170c7223 */ /* 0x000fc8000000010c */
[----:B------:R-:W-:-:S07]  /*4760*/  FFMA R23, R12, R11, R23 ;  /* 0x0000000b0c177223 */ /* 0x000fce0000000017 */
.L_x_835:
[----:B------:R-:W-:Y:S05]  /*4770*/  BSYNC.RECONVERGENT B1 ;  /* 0x0000000000017941 */ /* 0x000fea0003800200 */
.L_x_833:
        /* <DEDUP_REMOVED lines=20> */
.L_x_837:
[----:B------:R-:W0:Y:S02]  /*48c0*/  MUFU.RCP R15, R12 ;  /* 0x0000000c000f7308 */ /* 0x000e240000001000 */
[----:B0-----:R-:W-:-:S04]  /*48d0*/  FFMA R11, R12, R15, -1 ;  /* 0xbf8000000c0b7423 */ /* 0x001fc8000000000f */
[----:B------:R-:W-:-:S04]  /*48e0*/  FADD.FTZ R14, -R11, -RZ ;  /* 0x800000ff0b0e7221 */ /* 0x000fc80000010100 */
[----:B------:R-:W-:-:S07]  /*48f0*/  FFMA R15, R15, R14, R15 ;  /* 0x0000000e0f0f7223 */ /* 0x000fce000000000f */
.L_x_838:
[----:B------:R-:W-:Y:S05]  /*4900*/  BSYNC.RECONVERGENT B4 ;  /* 0x0000000000047941 */ /* 0x000fea0003800200 */
.L_x_836:
        /* <DEDUP_REMOVED lines=21> */
.L_x_840:
[----:B------:R-:W-:Y:S01]  /*4a60*/  FMUL.FTZ R23, R12, R13 ;  /* 0x0000000d0c177220 */ /* 0x000fe20000410000 */
[----:B------:R-:W-:-:S03]  /*4a70*/  FMUL.FTZ R11, R13, 0.5 ;  /* 0x3f0000000d0b7820 */ /* 0x000fc60000410000 */
[----:B------:R-:W-:-:S04]  /*4a80*/  FFMA R10, -R23, R23, R12 ;  /* 0x00000017170a7223 */ /* 0x000fc8000000010c */
[----:B------:R-:W-:-:S07]  /*4a90*/  FFMA R23, R10, R11, R23 ;  /* 0x0000000b0a177223 */ /* 0x000fce0000000017 */
.L_x_841:
[----:B------:R-:W-:Y:S05]  /*4aa0*/  BSYNC.RECONVERGENT B1 ;  /* 0x0000000000017941 */ /* 0x000fea0003800200 */
.L_x_839:
        /* <DEDUP_REMOVED lines=20> */
.L_x_843:
[----:B------:R-:W0:Y:S02]  /*4bf0*/  MUFU.RCP R15, R14 ;  /* 0x0000000e000f7308 */ /* 0x000e240000001000 */
[----:B0-----:R-:W-:-:S04]  /*4c00*/  FFMA R11, R14, R15, -1 ;  /* 0xbf8000000e0b7423 */ /* 0x001fc8000000000f */
[----:B------:R-:W-:-:S04]  /*4c10*/  FADD.FTZ R12, -R11, -RZ ;  /* 0x800000ff0b0c7221 */ /* 0x000fc80000010100 */
[----:B------:R-:W-:-:S07]  /*4c20*/  FFMA R15, R15, R12, R15 ;  /* 0x0000000c0f0f7223 */ /* 0x000fce000000000f */
.L_x_844:
[----:B------:R-:W-:Y:S05]  /*4c30*/  BSYNC.RECONVERGENT B4 ;  /* 0x0000000000047941 */ /* 0x000fea0003800200 */
.L_x_842:
[-C--:B------:R-:W-:Y:S01]  /*4c40*/  FFMA R21, R24, R15.reuse, R21 ;  /* 0x0000000f18157223 */ /* 0x080fe20000000015 */
[-C--:B------:R-:W-:Y:S01]  /*4c50*/  FFMA R29, R20, R15.reuse, R29 ;  /* 0x0000000f141d7223 */ /* 0x080fe2000000001d */
[----:B------:R-:W-:Y:S01]  /*4c60*/  FFMA R33, R10, R15, R33 ;  /* 0x0000000f0a217223 */ /* 0x000fe20000000021 */
[----:B------:R-:W-:-:S07]  /*4c70*/  IADD3 R26, PT, PT, R26, 0x1800, RZ ;  /* 0x000018001a1a7810 */ /* 0x000fce0007ffe0ff */
.L_x_832:
[----:B------:R-:W-:Y:S05]  /*4c80*/  BSYNC.RECONVERGENT B3 ;  /* 0x0000000000037941 */ /* 0x000fea0003800200 */
.L_x_831:
[----:B------:R-:W-:-:S04]  /*4c90*/  LOP3.LUT R27, R27, 0x1, RZ, 0xc0, !PT ;  /* 0x000000011b1b7812 */ /* 0x000fc800078ec0ff */
[----:B------:R-:W-:-:S13]  /*4ca0*/  ISETP.NE.U32.AND P0, PT, R27, 0x1, PT ;  /* 0x000000011b00780c */ /* 0x000fda0003f05070 */
[----:B------:R-:W-:Y:S05]  /*4cb0*/  @P0 BRA `(.L_x_830) ;  /* 0x0000000000dc0947 */ /* 0x000fea0003800000 */
[----:B------:R-:W2:Y:S02]  /*4cc0*/  LDC.64 R12, c[0x0][0x398] ;  /* 0x0000e600ff0c7b82 */ /* 0x000ea40000000a00 */
[----:B--2---:R-:W-:-:S05]  /*4cd0*/  IMAD.WIDE.U32 R12, R26, 0x4, R12 ;  /* 0x000000041a0c7825 */ /* 0x004fca00078e000c */
[----:B------:R-:W1:Y:S04]  /*4ce0*/  LDG.E R24, desc[UR8][R12.64+0x4] ;  /* 0x000004080c187981 */ /* 0x000e68000c1e1900 */
[----:B------:R-:W2:Y:S04]  /*4cf0*/  LDG.E R11, desc[UR8][R12.64] ;  /* 0x000000080c0b7981 */ /* 0x000ea8000c1e1900 */
[----:B------:R-:W0:Y:S01]  /*4d00*/  LDG.E R15, desc[UR8][R12.64+0x8] ;  /* 0x000008080c0f7981 */ /* 0x000e22000c1e1900 */
[----:B------:R-:W-:Y:S01]  /*4d10*/  BSSY.RECONVERGENT B1, `(.L_x_845) ;  /* 0x0000015000017945 */ /* 0x000fe20003800200 */
[----:B-1----:R-:W-:Y:S01]  /*4d20*/  FADD R24, -R24, R9 ;  /* 0x0000000918187221 */ /* 0x002fe20000000100 */
[----:B--2---:R-:W-:-:S03]  /*4d30*/  FADD R10, R8, -R11 ;  /* 0x8000000b080a7221 */ /* 0x004fc60000000000 */
[----:B------:R-:W-:Y:S01]  /*4d40*/  FMUL R11, R24, R24 ;  /* 0x00000018180b7220 */ /* 0x000fe20000400000 */
[----:B------:R-:W1:Y:S01]  /*4d50*/  LDC.64 R8, c[0x0][0x390] ;  /* 0x0000e400ff087b82 */ /* 0x000e620000000a00 */
[----:B0-----:R-:W-:Y:S02]  /*4d60*/  FADD R20, R28, -R15 ;  /* 0x8000000f1c147221 */ /* 0x001fe40000000000 */
[----:B------:R-:W-:-:S04]  /*4d70*/  FFMA R11, R10, R10, R11 ;  /* 0x0000000a0a0b7223 */ /* 0x000fc8000000000b */
[----:B------:R-:W-:-:S04]  /*4d80*/  FFMA R14, R20, R20, R11 ;  /* 0x00000014140e7223 */ /* 0x000fc8000000000b */
[----:B------:R0:W2:Y:S01]  /*4d90*/  MUFU.RSQ R15, R14 ;  /* 0x0000000e000f7308 */ /* 0x0000a20000001400 */
[----:B------:R-:W-:-:S04]  /*4da0*/  IADD3 R11, PT, PT, R14, -0xd000000, RZ ;  /* 0xf30000000e0b7810 */ /* 0x000fc80007ffe0ff */
[----:B------:R-:W-:Y:S01]  /*4db0*/  ISETP.GT.U32.AND P0, PT, R11, 0x727fffff, PT ;  /* 0x727fffff0b00780c */ /* 0x000fe20003f04070 */
[----:B-1----:R-:W-:-:S12]  /*4dc0*/  IMAD.WIDE.U32 R8, R26, 0x4, R8 ;  /* 0x000000041a087825 */ /* 0x002fd800078e0008 */
[----:B0-2---:R-:W-:Y:S05]  /*4dd0*/  @!P0 BRA `(.L_x_846) ;  /* 0x0000000000108947 */ /* 0x005fea0003800000 */
[----:B------:R-:W-:Y:S02]  /*4de0*/  MOV R11, R14 ;  /* 0x0000000e000b7202 */ /* 0x000fe40000000f00 */
[----:B------:R-:W-:-:S07]  /*4df0*/  MOV R12, 0x4e10 ;  /* 0x00004e10000c7802 */ /* 0x000fce0000000f00 */
[----:B------:R-:W-:Y:S05]  /*4e00*/  CALL.REL.NOINC `($__internal_7_$__cuda_sm20_sqrt_rn_f32_slowpath) ;  /* 0x0000007c00807944 */ /* 0x000fea0003c00000 */
[----:B------:R-:W-:Y:S05]  /*4e10*/  BRA `(.L_x_847) ;  /* 0x0000000000107947 */ /* 0x000fea0003800000 */
.L_x_846:
[----:B------:R-:W-:Y:S01]  /*4e20*/  FMUL.FTZ R23, R14, R15 ;  /* 0x0000000f0e177220 */ /* 0x000fe20000410000 */
[----:B------:R-:W-:-:S03]  /*4e30*/  FMUL.FTZ R11, R15, 0.5 ;  /* 0x3f0000000f0b7820 */ /* 0x000fc60000410000 */
[----:B------:R-:W-:-:S04]  /*4e40*/  FFMA R12, -R23, R23, R14 ;  /* 0x00000017170c7223 */ /* 0x000fc8000000010e */
[----:B------:R-:W-:-:S07]  /*4e50*/  FFMA R23, R12, R11, R23 ;  /* 0x0000000b0c177223 */ /* 0x000fce0000000017 */
.L_x_847:
[----:B------:R-:W-:Y:S05]  /*4e60*/  BSYNC.RECONVERGENT B1 ;  /* 0x0000000000017941 */ /* 0x000fea0003800200 */
.L_x_845:
        /* <DEDUP_REMOVED lines=20> */
.L_x_849:
[----:B------:R-:W0:Y:S02]  /*4fb0*/  MUFU.RCP R15, R14 ;  /* 0x0000000e000f7308 */ /* 0x000e240000001000 */
[----:B0-----:R-:W-:-:S04]  /*4fc0*/  FFMA R9, R14, R15, -1 ;  /* 0xbf8000000e097423 */ /* 0x001fc8000000000f */
[----:B------:R-:W-:-:S04]  /*4fd0*/  FADD.FTZ R12, -R9, -RZ ;  /* 0x800000ff090c7221 */ /* 0x000fc80000010100 */
[----:B------:R-:W-:-:S07]  /*4fe0*/  FFMA R15, R15, R12, R15 ;  /* 0x0000000c0f0f7223 */ /* 0x000fce000000000f */
.L_x_850:
[----:B------:R-:W-:Y:S05]  /*4ff0*/  BSYNC.RECONVERGENT B3 ;  /* 0x0000000000037941 */ /* 0x000fea0003800200 */
.L_x_848:
[-C--:B------:R-:W-:Y:S01]  /*5000*/  FFMA R21, R20, R15.reuse, R21 ;  /* 0x0000000f14157223 */ /* 0x080fe20000000015 */
[-C--:B------:R-:W-:Y:S01]  /*5010*/  FFMA R29, R10, R15.reuse, R29 ;  /* 0x0000000f0a1d7223 */ /* 0x080fe2000000001d */
[----:B------:R-:W-:-:S07]  /*5020*/  FFMA R33, R8, R15, R33 ;  /* 0x0000000f08217223 */ /* 0x000fce0000000021 */
.L_x_830:
[----:B------:R-:W-:Y:S05]  /*5030*/  BSYNC.RECONVERGENT B2 ;  /* 0x0000000000027941 */ /* 0x000fea0003800200 */
.L_x_829:
[----:B------:R2:W-:Y:S04]  /*5040*/  STS [R16], R21 ;  /* 0x0000001510007388 */ /* 0x0005e80000000800 */
[----:B------:R2:W-:Y:S04]  /*5050*/  STS [R16+0x4], R29 ;  /* 0x0000041d10007388 */ /* 0x0005e80000000800 */
[----:B------:R2:W-:Y:S02]  /*5060*/  STS [R16+0x8], R33 ;  /* 0x0000082110007388 */ /* 0x0005e40000000800 */
.L_x_801:
[----:B------:R-:W-:Y:S05]  /*5070*/  BSYNC.RECONVERGENT B0 ;  /* 0x0000000000007941 */ /* 0x000fea0003800200 */
.L_x_800:
        /* <DEDUP_REMOVED lines=10> */
[----:B-1--4-:R-:W-:Y:S04]  /*5120*/  LDS R8, [R16+0x1800] ;  /* 0x0018000010087984 */ /* 0x012fe80000000800 */
[----:B---3--:R-:W1:Y:S04]  /*5130*/  LDS R9, [R16] ;  /* 0x0000000010097984 */ /* 0x008e680000000800 */
[----:B--2---:R-:W-:Y:S04]  /*5140*/  LDS R10, [R16+0x1804] ;  /* 0x00180400100a7984 */ /* 0x004fe80000000800 */
        /* <DEDUP_REMOVED lines=9> */
.L_x_852:
[----:B------:R-:W-:Y:S05]  /*51e0*/  BSYNC.RECONVERGENT B0 ;  /* 0x0000000000007941 */ /* 0x000fea0003800200 */
.L_x_851:
[----:B------:R-:W-:Y:S01]  /*51f0*/  BAR.SYNC.DEFER_BLOCKING 0x0 ;  /* 0x0000000000007b1d */ /* 0x000fe20000010000 */
[----:B------:R-:W-:-:S05]  /*5200*/  ISETP.GT.U32.AND P5, PT, R2, 0x3, PT ;  /* 0x000000030200780c */ /* 0x000fca0003fa4070 */
[----:B------:R-:W-:Y:S04]  /*5210*/  BSSY.RECONVERGENT B0, `(.L_x_853) ;  /* 0x000000e000007945 */ /* 0x000fe80003800200 */
[----:B------:R-:W-:Y:S05]  /*5220*/  @P6 BRA `(.L_x_854) ;  /* 0x0000000000306947 */ /* 0x000fea0003800000 */
        /* <DEDUP_REMOVED lines=12> */
.L_x_854:
[----:B------:R-:W-:Y:S05]  /*52f0*/  BSYNC.RECONVERGENT B0 ;  /* 0x0000000000007941 */ /* 0x000fea0003800200 */
.L_x_853:
        /* <DEDUP_REMOVED lines=16> */
.L_x_856:
[----:B------:R-:W-:Y:S05]  /*5400*/  BSYNC.RECONVERGENT B0 ;  /* 0x0000000000007941 */ /* 0x000fea0003800200 */
.L_x_855:
[----:B------:R-:W-:Y:S01]  /*5410*/  BAR.SYNC.DEFER_BLOCKING 0x0 ;  /* 0x0000000000007b1d */ /* 0x000fe20000010000 */
[----:B------:R-:W-:-:S05]  /*5420*/  ISETP.NE.AND P0, PT, R2, RZ, PT ;  /* 0x000000ff0200720c */ /* 0x000fca0003f05270 */
        /* <DEDUP_REMOVED lines=14> */
.L_x_858:
[----:B------:R-:W-:Y:S05]  /*5510*/  BSYNC.RECONVERGENT B0 ;  /* 0x0000000000007941 */ /* 0x000fea0003800200 */
.L_x_857:
[----:B------:R-:W-:Y:S06]  /*5520*/  BAR.SYNC.DEFER_BLOCKING 0x0 ;  /* 0x0000000000007b1d */ /* 0x000fec0000010000 */
        /* <DEDUP_REMOVED lines=14> */
.L_x_860:
[----:B------:R-:W-:Y:S05]  /*5610*/  BSYNC.RECONVERGENT B0 ;  /* 0x0000000000007941 */ /* 0x000fea0003800200 */
.L_x_859:
        /* <DEDUP_REMOVED lines=15> */
.L_x_862:
[----:B------:R-:W-:Y:S05]  /*5710*/  BSYNC.RECONVERGENT B0 ;  /* 0x0000000000007941 */ /* 0x000fea0003800200 */
.L_x_861:
        /* <DEDUP_REMOVED lines=15> */
.L_x_864:
[----:B------:R-:W-:Y:S05]  /*5810*/  BSYNC.RECONVERGENT B0 ;  /* 0x0000000000007941 */ /* 0x000fea0003800200 */
.L_x_863:
        /* <DEDUP_REMOVED lines=15> */
.L_x_866:
[----:B------:R-:W-:Y:S05]  /*5910*/  BSYNC.RECONVERGENT B0 ;  /* 0x0000000000007941 */ /* 0x000fea0003800200 */
.L_x_865:
        /* <DEDUP_REMOVED lines=15> */
.L_x_868:
[----:B------:R-:W-:Y:S05]  /*5a10*/  BSYNC.RECONVERGENT B0 ;  /* 0x0000000000007941 */ /* 0x000fea0003800200 */
.L_x_867:
[----:B------:R-:W-:Y:S06]  /*5a20*/  BAR.SYNC.DEFER_BLOCKING 0x0 ;  /* 0x0000000000007b1d */ /* 0x000fec0000010000 */
[----:B------:R-:W-:Y:S04]  /*5a30*/  BSSY.RECONVERGENT B0, `(.L_x_869) ;  /* 0x0000017000007945 */ /* 0x000fe80003800200 */
[----:B------:R-:W-:Y:S05]  /*5a40*/  @P0 BRA `(.L_x_870) ;  /* 0x0000000000540947 */ /* 0x000fea0003800000 */
[----:B------:R-:W5:Y:S01]  /*5a50*/  S2UR UR6, SR_CgaCtaId ;  /* 0x00000000000679c3 */ /* 0x000f620000008800 */
[----:B------:R-:W-:Y:S01]  /*5a60*/  UMOV UR5, 0x400 ;  /* 0x0000040000057882 */ /* 0x000fe20000000000 */
[----:B-1-34-:R-:W-:Y:S04]  /*5a70*/  LDS R9, [R16] ;  /* 0x0000000010097984 */ /* 0x01afe80000000800 */
        /* <DEDUP_REMOVED lines=13> */
[----:B--2---:R-:W2:Y:S04]  /*5b50*/  LDS R10, [UR5+0x94] ;  /* 0x00009405ff0a7984 */ /* 0x004ea80008000800 */
[----:B------:R-:W3:Y:S04]  /*5b60*/  LDS R12, [UR5+0x98] ;  /* 0x00009805ff0c7984 */ /* 0x000ee80008000800 */
[----:B-1----:R1:W-:Y:S04]  /*5b70*/  STS [UR5+0x3090], R8 ;  /* 0x00309008ff007988 */ /* 0x0023e80008000805 */
[----:B--2---:R1:W-:Y:S04]  /*5b80*/  STS [UR5+0x3094], R10 ;  /* 0x0030940aff007988 */ /* 0x0043e80008000805 */
[----:B---3--:R1:W-:Y:S02]  /*5b90*/  STS [UR5+0x3098], R12 ;  /* 0x0030980cff007988 */ /* 0x0083e40008000805 */
.L_x_870:
[----:B------:R-:W-:Y:S05]  /*5ba0*/  BSYNC.RECONVERGENT B0 ;  /* 0x0000000000007941 */ /* 0x000fea0003800200 */
.L_x_869:
[----:B------:R-:W-:Y:S06]  /*5bb0*/  BAR.SYNC.DEFER_BLOCKING 0x0 ;  /* 0x0000000000007b1d */ /* 0x000fec0000010000 */
[----:B------:R-:W-:Y:S04]  /*5bc0*/  BSSY.RECONVERGENT B0, `(.L_x_871) ;  /* 0x0000061000007945 */ /* 0x000fe80003800200 */
[----:B------:R-:W-:Y:S05]  /*5bd0*/  @P0 BRA `(.L_x_872) ;  /* 0x00000004007c0947 */ /* 0x000fea0003800000 */
[----:B-1----:R-:W4:Y:S02]  /*5be0*/  LDC.64 R12, c[0x0][0x3a8] ;  /* 0x0000ea00ff0c7b82 */ /* 0x002f240000000a00 */
[----:B----4-:R-:W4:Y:S04]  /*5bf0*/  LDG.E R14, desc[UR8][R12.64+0x4] ;  /* 0x000004080c0e7981 */ /* 0x010f28000c1e1900 */
        /* <DEDUP_REMOVED lines=15> */
[----:B---3--:R-:W4:Y:S04]  /*5cf0*/  LDS.64 R8, [UR5+0x78] ;  /* 0x00007805ff087984 */ /* 0x008f280008000a00 */
[----:B------:R-:W0:Y:S01]  /*5d00*/  LDS R22, [UR5+0x80] ;  /* 0x00008005ff167984 */ /* 0x000e220008000800 */
[----:B------:R-:W-:Y:S01]  /*5d10*/  HFMA2 R32, -RZ, RZ, 0, 0 ;  /* 0x00000000ff207431 */ /* 0x000fe200000001ff */
[----:B------:R-:W-:Y:S01]  /*5d20*/  CS2R R30, SRZ ;  /* 0x00000000001e7805 */ /* 0x000fe2000001ff00 */
[----:B----4-:R-:W-:Y:S01]  /*5d30*/  FADD R9, -R14, R9 ;  /* 0x000000090e097221 */ /* 0x010fe20000000100 */
[----:B--2---:R-:W-:-:S03]  /*5d40*/  FADD R8, R8, -R15 ;  /* 0x8000000f08087221 */ /* 0x004fc60000000000 */
[----:B-----5:R-:W-:-:S04]  /*5d50*/  FMUL R15, R9, R28 ;  /* 0x0000001c090f7220 */ /* 0x020fc80000400000 */
[----:B------:R-:W-:Y:S01]  /*5d60*/  FFMA R14, R8, R27, R15 ;  /* 0x0000001b080e7223 */ /* 0x000fe2000000000f */
[----:B0-----:R-:W-:-:S04]  /*5d70*/  FADD R23, R22, -R23 ;  /* 0x8000001716177221 */ /* 0x001fc80000000000 */
[----:B------:R-:W-:-:S05]  /*5d80*/  FFMA R28, R23, R29, R14 ;  /* 0x0000001d171c7223 */ /* 0x000fca000000000e */
[----:B------:R-:W-:-:S04]  /*5d90*/  FSETP.GT.AND P0, PT, R28, R11, PT ;  /* 0x0000000b1c00720b */ /* 0x000fc80003f04000 */
[----:B------:R-:W-:Y:S01]  /*5da0*/  FSETP.LT.OR P0, PT, R28, RZ, P0 ;  /* 0x000000ff1c00720b */ /* 0x000fe20000701400 */
[C---:B------:R-:W-:Y:S01]  /*5db0*/  FMUL R15, R9.reuse, R26 ;  /* 0x0000001a090f7220 */ /* 0x040fe20000400000 */
[----:B------:R-:W-:-:S03]  /*5dc0*/  FMUL R22, R9, R25 ;  /* 0x0000001909167220 */ /* 0x000fc60000400000 */
[C---:B------:R-:W-:Y:S01]  /*5dd0*/  FFMA R14, R8.reuse, R24, R15 ;  /* 0x00000018080e7223 */ /* 0x040fe2000000000f */
[----:B------:R-:W-:-:S03]  /*5de0*/  FFMA R11, R8, R21, R22 ;  /* 0x00000015080b7223 */ /* 0x000fc60000000016 */
        /* <DEDUP_REMOVED lines=22> */
.L_x_876:
[----:B------:R-:W-:Y:S05]  /*5f50*/  BRA `(.L_x_877) ;  /* 0x0000000000107947 */ /* 0x000fea0003800000 */
.L_x_875:
[----:B------:R-:W-:Y:S01]  /*5f60*/  FMUL.FTZ R14, R11, R12 ;  /* 0x0000000c0b0e7220 */ /* 0x000fe20000410000 */
[----:B------:R-:W-:-:S03]  /*5f70*/  FMUL.FTZ R12, R12, 0.5 ;  /* 0x3f0000000c0c7820 */ /* 0x000fc60000410000 */
[----:B------:R-:W-:-:S04]  /*5f80*/  FFMA R11, -R14, R14, R11 ;  /* 0x0000000e0e0b7223 */ /* 0x000fc8000000010b */
[----:B------:R-:W-:-:S07]  /*5f90*/  FFMA R23, R11, R12, R14 ;  /* 0x0000000c0b177223 */ /* 0x000fce000000000e */
.L_x_877:
        /* <DEDUP_REMOVED lines=22> */
.L_x_874:
[----:B------:R-:W-:Y:S05]  /*6100*/  BSYNC.RECONVERGENT B1 ;  /* 0x0000000000017941 */ /* 0x000fea0003800200 */
.L_x_873:
        /* <DEDUP_REMOVED lines=12> */
.L_x_872:
[----:B------:R-:W-:Y:S05]  /*61d0*/  BSYNC.RECONVERGENT B0 ;  /* 0x0000000000007941 */ /* 0x000fea0003800200 */
.L_x_871:
[----:B--2---:R-:W2:Y:S08]  /*61e0*/  LDC.64 R20, c[0x0][0x3a0] ;  /* 0x0000e800ff147b82 */ /* 0x004eb00000000a00 */
[----:B------:R-:W-:Y:S01]  /*61f0*/  BAR.SYNC.DEFER_BLOCKING 0x0 ;  /* 0x0000000000007b1d */ /* 0x000fe20000010000 */
[----:B------:R-:W-:-:S05]  /*6200*/  ISETP.NE.AND P0, PT, R2, RZ, PT ;  /* 0x000000ff0200720c */ /* 0x000fca0003f05270 */
[----:B------:R-:W-:Y:S08]  /*6210*/  BSSY.RECONVERGENT B0, `(.L_x_878) ;  /* 0x0000016000007945 */ /* 0x000ff00003800200 */
[----:B------:R-:W-:Y:S05]  /*6220*/  @P0 BRA `(.L_x_879) ;  /* 0x0000000000500947 */ /* 0x000fea0003800000 */
[----:B------:R-:W5:Y:S01]  /*6230*/  S2UR UR6, SR_CgaCtaId ;  /* 0x00000000000679c3 */ /* 0x000f620000008800 */
[----:B------:R-:W-:Y:S02]  /*6240*/  UMOV UR5, 0x400 ;  /* 0x0000040000057882 */ /* 0x000fe40000000000 */
[----:B-----5:R-:W-:-:S09]  /*6250*/  ULEA UR5, UR6, UR5, 0x18 ;  /* 0x0000000506057291 */ /* 0x020fd2000f8ec0ff */
[----:B01-34-:R-:W-:Y:S04]  /*6260*/  LDS.128 R8, [UR5+0x3090] ;  /* 0x00309005ff087984 */ /* 0x01bfe80008000c00 */
[----:B------:R-:W0:Y:S02]  /*6270*/  LDS.128 R12, [UR5+0x80] ;  /* 0x00008005ff0c7984 */ /* 0x000e240008000c00 */
[C---:B0-----:R-:W-:Y:S01]  /*6280*/  FMUL R11, R15.reuse, R9 ;  /* 0x000000090f0b7220 */ /* 0x041fe20000400000 */
[-C--:B------:R-:W-:Y:S01]  /*6290*/  FMUL R12, R10, R13.reuse ;  /* 0x0000000d0a0c7220 */ /* 0x080fe20000400000 */
[C---:B------:R-:W-:Y:S01]  /*62a0*/  FMUL R22, R14.reuse, R8 ;  /* 0x000000080e167220 */ /* 0x040fe20000400000 */
[----:B------:R0:W-:Y:S01]  /*62b0*/  STS [UR5+0x38], R15 ;  /* 0x0000380fff007988 */ /* 0x0001e20008000805 */
[----:B------:R-:W-:Y:S01]  /*62c0*/  FFMA R10, R14, R10, -R11 ;  /* 0x0000000a0e0a7223 */ /* 0x000fe2000000080b */
[----:B------:R-:W-:Y:S01]  /*62d0*/  FFMA R12, R15, R8, -R12 ;  /* 0x000000080f0c7223 */ /* 0x000fe2000000080c */
[-C--:B------:R-:W-:Y:S01]  /*62e0*/  FFMA R22, R9, R13.reuse, -R22 ;  /* 0x0000000d09167223 */ /* 0x080fe20000000816 */
[----:B------:R-:W-:Y:S01]  /*62f0*/  MOV R8, R13 ;  /* 0x0000000d00087202 */ /* 0x000fe20000000f00 */
[-C--:B------:R-:W-:Y:S01]  /*6300*/  FMUL R10, R10, R17.reuse ;  /* 0x000000110a0a7220 */ /* 0x080fe20000400000 */
[----:B------:R-:W-:Y:S01]  /*6310*/  MOV R9, R14 ;  /* 0x0000000e00097202 */ /* 0x000fe20000000f00 */
[-C--:B------:R-:W-:Y:S01]  /*6320*/  FMUL R12, R12, R17.reuse ;  /* 0x000000110c0c7220 */ /* 0x080fe20000400000 */
[----:B------:R-:W-:-:S02]  /*6330*/  FMUL R13, R22, R17 ;  /* 0x00000011160d7220 */ /* 0x000fc40000400000 */
[----:B------:R0:W-:Y:S04]  /*6340*/  STS [UR5+0x3c], R10 ;  /* 0x00003c0aff007988 */ /* 0x0001e80008000805 */
[----:B------:R0:W-:Y:S04]  /*6350*/  STS.64 [UR5+0x30], R8 ;  /* 0x00003008ff007988 */ /* 0x0001e80008000a05 */
[----:B------:R0:W-:Y:S02]  /*6360*/  STS.64 [UR5+0x40], R12 ;  /* 0x0000400cff007988 */ /* 0x0001e40008000a05 */
.L_x_879:
[----:B------:R-:W-:Y:S05]  /*6370*/  BSYNC.RECONVERGENT B0 ;  /* 0x0000000000007941 */ /* 0x000fea0003800200 */
.L_x_878:
[----:B------:R-:W-:Y:S06]  /*6380*/  BAR.SYNC.DEFER_BLOCKING 0x0 ;  /* 0x0000000000007b1d */ /* 0x000fec0000010000 */
[----:B------:R-:W-:Y:S04]  /*6390*/  BSSY.RECONVERGENT B0, `(.L_x_880) ;  /* 0x000001a000007945 */ /* 0x000fe80003800200 */
[----:B------:R-:W-:Y:S05]  /*63a0*/  @P0 BRA `(.L_x_881) ;  /* 0x0000000000600947 */ /* 0x000fea0003800000 */
[----:B------:R-:W5:Y:S01]  /*63b0*/  S2UR UR6, SR_CgaCtaId ;  /* 0x00000000000679c3 */ /* 0x000f620000008800 */
[----:B------:R-:W-:Y:S01]  /*63c0*/  UMOV UR5, 0x400 ;  /* 0x0000040000057882 */ /* 0x000fe20000000000 */
[----:B------:R-:W-:Y:S01]  /*63d0*/  FMUL R26, R18, 0.5 ;  /* 0x3f000000121a7820 */ /* 0x000fe20000400000 */
[----:B-----5:R-:W-:-:S09]  /*63e0*/  ULEA UR5, UR6, UR5, 0x18 ;  /* 0x0000000506057291 */ /* 0x020fd2000f8ec0ff */
[----:B0---4-:R-:W-:Y:S04]  /*63f0*/  LDS R15, [UR5] ;  /* 0x00000005ff0f7984 */ /* 0x011fe80008000800 */
[----:B-1-3--:R-:W0:Y:S04]  /*6400*/  LDS.128 R8, [UR5+0x30] ;  /* 0x00003005ff087984 */ /* 0x00ae280008000c00 */
[----:B------:R-:W1:Y:S04]  /*6410*/  LDS R14, [UR5+0x4] ;  /* 0x00000405ff0e7984 */ /* 0x000e680008000800 */
[----:B------:R-:W3:Y:S04]  /*6420*/  LDS R23, [UR5+0x8] ;  /* 0x00000805ff177984 */ /* 0x000ee80008000800 */
[----:B------:R-:W4:Y:S04]  /*6430*/  LDS R22, [UR5+0xc] ;  /* 0x00000c05ff167984 */ /* 0x000f280008000800 */
[----:B------:R-:W-:Y:S04]  /*6440*/  LDS R25, [UR5+0x10] ;  /* 0x00001005ff197984 */ /* 0x000fe80008000800 */
[----:B------:R-:W5:Y:S04]  /*6450*/  LDS.64 R12, [UR5+0x40] ;  /* 0x00004005ff0c7984 */ /* 0x000f680008000a00 */
[----:B------:R-:W2:Y:S01]  /*6460*/  LDS R24, [UR5+0x14] ;  /* 0x00001405ff187984 */ /* 0x000ea20008000800 */
[C---:B0-----:R-:W-:Y:S01]  /*6470*/  FFMA R8, R26.reuse, R8, R15 ;  /* 0x000000081a087223 */ /* 0x041fe2000000000f */
[----:B-1----:R-:W-:-:S04]  /*6480*/  FFMA R9, R26, R9, R14 ;  /* 0x000000091a097223 */ /* 0x002fc8000000000e */
[----:B------:R0:W-:Y:S01]  /*6490*/  STS [UR5+0x78], R8 ;  /* 0x00007808ff007988 */ /* 0x0001e20008000805 */
[----:B---3--:R-:W-:-:S03]  /*64a0*/  FFMA R10, R26, R10, R23 ;  /* 0x0000000a1a0a7223 */ /* 0x008fc60000000017 */
[----:B------:R0:W-:Y:S01]  /*64b0*/  STS [UR5+0x7c], R9 ;  /* 0x00007c09ff007988 */ /* 0x0001e20008000805 */
[----:B----4-:R-:W-:-:S03]  /*64c0*/  FFMA R11, R26, R11, R22 ;  /* 0x0000000b1a0b7223 */ /* 0x010fc60000000016 */
[----:B------:R0:W-:Y:S04]  /*64d0*/  STS [UR5+0x80], R10 ;  /* 0x0000800aff007988 */ /* 0x0001e80008000805 */
[----:B------:R0:W-:Y:S01]  /*64e0*/  STS [UR5+0x84], R11 ;  /* 0x0000840bff007988 */ /* 0x0001e20008000805 */
[C---:B-----5:R-:W-:Y:S01]  /*64f0*/  FFMA R12, R26.reuse, R12, R25 ;  /* 0x0000000c1a0c7223 */ /* 0x060fe20000000019 */
[----:B--2---:R-:W-:-:S04]  /*6500*/  FFMA R13, R26, R13, R24 ;  /* 0x0000000d1a0d7223 */ /* 0x004fc80000000018 */
[----:B------:R0:W-:Y:S04]  /*6510*/  STS [UR5+0x88], R12 ;  /* 0x0000880cff007988 */ /* 0x0001e80008000805 */
[----:B------:R0:W-:Y:S02]  /*6520*/  STS [UR5+0x8c], R13 ;  /* 0x00008c0dff007988 */ /* 0x0001e40008000805 */
.L_x_881:
[----:B------:R-:W-:Y:S05]  /*6530*/  BSYNC.RECONVERGENT B0 ;  /* 0x0000000000007941 */ /* 0x000fea0003800200 */
.L_x_880:
[----:B------:R-:W-:Y:S06]  /*6540*/  BAR.SYNC.DEFER_BLOCKING 0x0 ;  /* 0x0000000000007b1d */ /* 0x000fec0000010000 */
[----:B--2---:R-:W2:Y:S01]  /*6550*/  LDG.E R21, desc[UR8][R20.64] ;  /* 0x0000000814157981 */ /* 0x004ea2000c1e1900 */
[----:B------:R-:W-:Y:S03]  /*6560*/  BSSY.RECONVERGENT B0, `(.L_x_882) ;  /* 0x00001a3000007945 */ /* 0x000fe60003800200 */
[----:B------:R0:W-:Y:S04]  /*6570*/  STS [R16], RZ ;  /* 0x000000ff10007388 */ /* 0x0001e80000000800 */
[----:B------:R0:W-:Y:S04]  /*6580*/  STS [R16+0x4], RZ ;  /* 0x000004ff10007388 */ /* 0x0001e80000000800 */
[----:B------:R0:W-:Y:S01]  /*6590*/  STS [R16+0x8], RZ ;  /* 0x000008ff10007388 */ /* 0x0001e20000000800 */
[----:B--2---:R-:W-:-:S13]  /*65a0*/  ISETP.GE.AND P0, PT, R2, R21, PT ;  /* 0x000000150200720c */ /* 0x004fda0003f06270 */
[----:B0-----:R-:W-:Y:S05]  /*65b0*/  @P0 BRA `(.L_x_883) ;  /* 0x0000001800740947 */ /* 0x001fea0003800000 */
[----:B-1--4-:R-:W-:Y:S01]  /*65c0*/  LEA R8, R21, R21, 0x1 ;  /* 0x0000001515087211 */ /* 0x012fe200078e08ff */
        /* <DEDUP_REMOVED lines=26> */
.L_x_910:
        /* <DEDUP_REMOVED lines=22> */
.L_x_887:
[----:B------:R-:W-:Y:S01]  /*68d0*/  FMUL.FTZ R23, R12, R13 ;  /* 0x0000000d0c177220 */ /* 0x000fe20000410000 */
[----:B------:R-:W-:-:S03]  /*68e0*/  FMUL.FTZ R11, R13, 0.5 ;  /* 0x3f0000000d0b7820 */ /* 0x000fc60000410000 */
[----:B------:R-:W-:-:S04]  /*68f0*/  FFMA R12, -R23, R23, R12 ;  /* 0x00000017170c7223 */ /* 0x000fc8000000010c */
[----:B------:R-:W-:-:S07]  /*6900*/  FFMA R23, R12, R11, R23 ;  /* 0x0000000b0c177223 */ /* 0x000fce0000000017 */
.L_x_888:
[----:B------:R-:W-:Y:S05]  /*6910*/  BSYNC.RECONVERGENT B1 ;  /* 0x0000000000017941 */ /* 0x000fea0003800200 */
.L_x_886:
        /* <DEDUP_REMOVED lines=20> */
.L_x_890:
[----:B------:R-:W0:Y:S02]  /*6a60*/  MUFU.RCP R15, R12 ;  /* 0x0000000c000f7308 */ /* 0x000e240000001000 */
[----:B0-----:R-:W-:-:S04]  /*6a70*/  FFMA R11, R12, R15, -1 ;  /* 0xbf8000000c0b7423 */ /* 0x001fc8000000000f */
[----:B------:R-:W-:-:S04]  /*6a80*/  FADD.FTZ R14, -R11, -RZ ;  /* 0x800000ff0b0e7221 */ /* 0x000fc80000010100 */
[----:B------:R-:W-:-:S07]  /*6a90*/  FFMA R15, R15, R14, R15 ;  /* 0x0000000e0f0f7223 */ /* 0x000fce000000000f */
.L_x_891:
[----:B------:R-:W-:Y:S05]  /*6aa0*/  BSYNC.RECONVERGENT B3 ;  /* 0x0000000000037941 */ /* 0x000fea0003800200 */
.L_x_889:
        /* <DEDUP_REMOVED lines=20> */
.L_x_893:
[----:B------:R-:W-:Y:S01]  /*6bf0*/  FMUL.FTZ R14, R11, R12 ;  /* 0x0000000c0b0e7220 */ /* 0x000fe20000410000 */
[----:B------:R-:W-:-:S03]  /*6c00*/  FMUL.FTZ R12, R12, 0.5 ;  /* 0x3f0000000c0c7820 */ /* 0x000fc60000410000 */
[----:B------:R-:W-:-:S04]  /*6c10*/  FFMA R11, -R14, R14, R11 ;  /* 0x0000000e0e0b7223 */ /* 0x000fc8000000010b */
[----:B------:R-:W-:-:S07]  /*6c20*/  FFMA R23, R11, R12, R14 ;  /* 0x0000000c0b177223 */ /* 0x000fce000000000e */
.L_x_894:
[----:B------:R-:W-:Y:S05]  /*6c30*/  BSYNC.RECONVERGENT B1 ;  /* 0x0000000000017941 */ /* 0x000fea0003800200 */
.L_x_892:
        /* <DEDUP_REMOVED lines=19> */
.L_x_896:
[----:B------:R-:W0:Y:S02]  /*6d70*/  MUFU.RCP R12, R11 ;  /* 0x0000000b000c7308 */ /* 0x000e240000001000 */
[----:B0-----:R-:W-:-:S04]  /*6d80*/  FFMA R13, R11, R12, -1 ;  /* 0xbf8000000b0d7423 */ /* 0x001fc8000000000c */
[----:B------:R-:W-:-:S04]  /*6d90*/  FADD.FTZ R13, -R13, -RZ ;  /* 0x800000ff0d0d7221 */ /* 0x000fc80000010100 */
[----:B------:R-:W-:-:S07]  /*6da0*/  FFMA R15, R12, R13, R12 ;  /* 0x0000000d0c0f7223 */ /* 0x000fce000000000c */
.L_x_897:
[----:B------:R-:W-:Y:S05]  /*6db0*/  BSYNC.RECONVERGENT B3 ;  /* 0x0000000000037941 */ /* 0x000fea0003800200 */
.L_x_895:
        /* <DEDUP_REMOVED lines=20> */
.L_x_899:
[----:B------:R-:W-:Y:S01]  /*6f00*/  FMUL.FTZ R14, R11, R12 ;  /* 0x0000000c0b0e7220 */ /* 0x000fe20000410000 */
[----:B------:R-:W-:-:S03]  /*6f10*/  FMUL.FTZ R12, R12, 0.5 ;  /* 0x3f0000000c0c7820 */ /* 0x000fc60000410000 */
[----:B------:R-:W-:-:S04]  /*6f20*/  FFMA R11, -R14, R14, R11 ;  /* 0x0000000e0e0b7223 */ /* 0x000fc8000000010b */
[----:B------:R-:W-:-:S07]  /*6f30*/  FFMA R23, R11, R12, R14 ;  /* 0x0000000c0b177223 */ /* 0x000fce000000000e */
.L_x_900:
[----:B------:R-:W-:Y:S05]  /*6f40*/  BSYNC.RECONVERGENT B1 ;  /* 0x0000000000017941 */ /* 0x000fea0003800200 */
.L_x_898:
        /* <DEDUP_REMOVED lines=19> */
.L_x_902:
[----:B------:R-:W0:Y:S02]  /*7080*/  MUFU.RCP R12, R11 ;  /* 0x0000000b000c7308 */ /* 0x000e240000001000 */
[----:B0-----:R-:W-:-:S04]  /*7090*/  FFMA R13, R11, R12, -1 ;  /* 0xbf8000000b0d7423 */ /* 0x001fc8000000000c */
[----:B------:R-:W-:-:S04]  /*70a0*/  FADD.FTZ R13, -R13, -RZ ;  /* 0x800000ff0d0d7221 */ /* 0x000fc80000010100 */
[----:B------:R-:W-:-:S07]  /*70b0*/  FFMA R15, R12, R13, R12 ;  /* 0x0000000d0c0f7223 */ /* 0x000fce000000000c */
.L_x_903:
[----:B------:R-:W-:Y:S05]  /*70c0*/  BSYNC.RECONVERGENT B3 ;  /* 0x0000000000037941 */ /* 0x000fea0003800200 */
.L_x_901:
        /* <DEDUP_REMOVED lines=21> */
.L_x_905:
[----:B------:R-:W-:Y:S01]  /*7220*/  FMUL.FTZ R23, R12, R13 ;  /* 0x0000000d0c177220 */ /* 0x000fe20000410000 */
[----:B------:R-:W-:-:S03]  /*7230*/  FMUL.FTZ R11, R13, 0.5 ;  /* 0x3f0000000d0b7820 */ /* 0x000fc60000410000 */
[----:B------:R-:W-:-:S04]  /*7240*/  FFMA R12, -R23, R23, R12 ;  /* 0x00000017170c7223 */ /* 0x000fc8000000010c */
[----:B------:R-:W-:-:S07]  /*7250*/  FFMA R23, R12, R11, R23 ;  /* 0x0000000b0c177223 */ /* 0x000fce0000000017 */
.L_x_906:
[----:B------:R-:W-:Y:S05]  /*7260*/  BSYNC.RECONVERGENT B1 ;  /* 0x0000000000017941 */ /* 0x000fea0003800200 */
.L_x_904:
        /* <DEDUP_REMOVED lines=20> */
.L_x_908:
[----:B------:R-:W0:Y:S02]  /*73b0*/  MUFU.RCP R15, R34 ;  /* 0x00000022000f7308 */ /* 0x000e240000001000 */
[----:B0-----:R-:W-:-:S04]  /*73c0*/  FFMA R11, R34, R15, -1 ;  /* 0xbf800000220b7423 */ /* 0x001fc8000000000f */
[----:B------:R-:W-:-:S04]  /*73d0*/  FADD.FTZ R12, -R11, -RZ ;  /* 0x800000ff0b0c7221 */ /* 0x000fc80000010100 */
[----:B------:R-:W-:-:S07]  /*73e0*/  FFMA R15, R15, R12, R15 ;  /* 0x0000000c0f0f7223 */ /* 0x000fce000000000f */
.L_x_909:
[----:B------:R-:W-:Y:S05]  /*73f0*/  BSYNC.RECONVERGENT B3 ;  /* 0x0000000000037941 */ /* 0x000fea0003800200 */
.L_x_907:
        /* <DEDUP_REMOVED lines=8> */
.L_x_885:
[----:B------:R-:W-:Y:S05]  /*7480*/  BSYNC.RECONVERGENT B2 ;  /* 0x0000000000027941 */ /* 0x000fea0003800200 */
.L_x_884:
        /* <DEDUP_REMOVED lines=28> */
.L_x_916:
[----:B------:R-:W-:Y:S01]  /*7650*/  FMUL.FTZ R23, R12, R13 ;  /* 0x0000000d0c177220 */ /* 0x000fe20000410000 */
[----:B------:R-:W-:-:S03]  /*7660*/  FMUL.FTZ R11, R13, 0.5 ;  /* 0x3f0000000d0b7820 */ /* 0x000fc60000410000 */
[----:B------:R-:W-:-:S04]  /*7670*/  FFMA R12, -R23, R23, R12 ;  /* 0x00000017170c7223 */ /* 0x000fc8000000010c */
[----:B------:R-:W-:-:S07]  /*7680*/  FFMA R23, R12, R11, R23 ;  /* 0x0000000b0c177223 */ /* 0x000fce0000000017 */
.L_x_917:
[----:B------:R-:W-:Y:S05]  /*7690*/  BSYNC.RECONVERGENT B1 ;  /* 0x0000000000017941 */ /* 0x000fea0003800200 */
.L_x_915:
        /* <DEDUP_REMOVED lines=20> */
.L_x_919:
[----:B------:R-:W0:Y:S02]  /*77e0*/  MUFU.RCP R15, R12 ;  /* 0x0000000c000f7308 */ /* 0x000e240000001000 */
[----:B0-----:R-:W-:-:S04]  /*77f0*/  FFMA R11, R12, R15, -1 ;  /* 0xbf8000000c0b7423 */ /* 0x001fc8000000000f */
[----:B------:R-:W-:-:S04]  /*7800*/  FADD.FTZ R14, -R11, -RZ ;  /* 0x800000ff0b0e7221 */ /* 0x000fc80000010100 */
[----:B------:R-:W-:-:S07]  /*7810*/  FFMA R15, R15, R14, R15 ;  /* 0x0000000e0f0f7223 */ /* 0x000fce000000000f */
.L_x_920:
[----:B------:R-:W-:Y:S05]  /*7820*/  BSYNC.RECONVERGENT B4 ;  /* 0x0000000000047941 */ /* 0x000fea0003800200 */
.L_x_918:
        /* <DEDUP_REMOVED lines=21> */
.L_x_922:
[----:B------:R-:W-:Y:S01]  /*7980*/  FMUL.FTZ R23, R12, R13 ;  /* 0x0000000d0c177220 */ /* 0x000fe20000410000 */
[----:B------:R-:W-:-:S03]  /*7990*/  FMUL.FTZ R11, R13, 0.5 ;  /* 0x3f0000000d0b7820 */ /* 0x000fc60000410000 */
[----:B------:R-:W-:-:S04]  /*79a0*/  FFMA R10, -R23, R23, R12 ;  /* 0x00000017170a7223 */ /* 0x000fc8000000010c */
[----:B------:R-:W-:-:S07]  /*79b0*/  FFMA R23, R10, R11, R23 ;  /* 0x0000000b0a177223 */ /* 0x000fce0000000017 */
.L_x_923:
[----:B------:R-:W-:Y:S05]  /*79c0*/  BSYNC.RECONVERGENT B1 ;  /* 0x0000000000017941 */ /* 0x000fea0003800200 */
.L_x_921:
        /* <DEDUP_REMOVED lines=20> */
.L_x_925:
[----:B------:R-:W0:Y:S02]  /*7b10*/  MUFU.RCP R15, R14 ;  /* 0x0000000e000f7308 */ /* 0x000e240000001000 */
[----:B0-----:R-:W-:-:S04]  /*7b20*/  FFMA R11, R14, R15, -1 ;  /* 0xbf8000000e0b7423 */ /* 0x001fc8000000000f */
[----:B------:R-:W-:-:S04]  /*7b30*/  FADD.FTZ R12, -R11, -RZ ;  /* 0x800000ff0b0c7221 */ /* 0x000fc80000010100 */
[----:B------:R-:W-:-:S07]  /*7b40*/  FFMA R15, R15, R12, R15 ;  /* 0x0000000c0f0f7223 */ /* 0x000fce000000000f */
.L_x_926:
[----:B------:R-:W-:Y:S05]  /*7b50*/  BSYNC.RECONVERGENT B4 ;  /* 0x0000000000047941 */ /* 0x000fea0003800200 */
.L_x_924:
[-C--:B------:R-:W-:Y:S01]  /*7b60*/  FFMA R21, R24, R15.reuse, R21 ;  /* 0x0000000f18157223 */ /* 0x080fe20000000015 */
[-C--:B------:R-:W-:Y:S01]  /*7b70*/  FFMA R29, R20, R15.reuse, R29 ;  /* 0x0000000f141d7223 */ /* 0x080fe2000000001d */
[----:B------:R-:W-:Y:S01]  /*7b80*/  FFMA R33, R10, R15, R33 ;  /* 0x0000000f0a217223 */ /* 0x000fe20000000021 */
[----:B------:R-:W-:-:S07]  /*7b90*/  IADD3 R26, PT, PT, R26, 0x1800, RZ ;  /* 0x000018001a1a7810 */ /* 0x000fce0007ffe0ff */
.L_x_914:
[----:B------:R-:W-:Y:S05]  /*7ba0*/  BSYNC.RECONVERGENT B3 ;  /* 0x0000000000037941 */ /* 0x000fea0003800200 */
.L_x_913:
        /* <DEDUP_REMOVED lines=25> */
.L_x_928:
[----:B------:R-:W-:Y:S01]  /*7d40*/  FMUL.FTZ R23, R14, R15 ;  /* 0x0000000f0e177220 */ /* 0x000fe20000410000 */
[----:B------:R-:W-:-:S03]  /*7d50*/  FMUL.FTZ R11, R15, 0.5 ;  /* 0x3f0000000f0b7820 */ /* 0x000fc60000410000 */
[----:B------:R-:W-:-:S04]  /*7d60*/  FFMA R12, -R23, R23, R14 ;  /* 0x00000017170c7223 */ /* 0x000fc8000000010e */
[----:B------:R-:W-:-:S07]  /*7d70*/  FFMA R23, R12, R11, R23 ;  /* 0x0000000b0c177223 */ /* 0x000fce0000000017 */
.L_x_929:
[----:B------:R-:W-:Y:S05]  /*7d80*/  BSYNC.RECONVERGENT B1 ;  /* 0x0000000000017941 */ /* 0x000fea0003800200 */
.L_x_927:
        /* <DEDUP_REMOVED lines=20> */
.L_x_931:
[----:B------:R-:W0:Y:S02]  /*7ed0*/  MUFU.RCP R15, R14 ;  /* 0x0000000e000f7308 */ /* 0x000e240000001000 */
[----:B0-----:R-:W-:-:S04]  /*7ee0*/  FFMA R9, R14, R15, -1 ;  /* 0xbf8000000e097423 */ /* 0x001fc8000000000f */
[----:B------:R-:W-:-:S04]  /*7ef0*/  FADD.FTZ R12, -R9, -RZ ;  /* 0x800000ff090c7221 */ /* 0x000fc80000010100 */
[----:B------:R-:W-:-:S07]  /*7f00*/  FFMA R15, R15, R12, R15 ;  /* 0x0000000c0f0f7223 */ /* 0x000fce000000000f */
.L_x_932:
[----:B------:R-:W-:Y:S05]  /*7f10*/  BSYNC.RECONVERGENT B3 ;  /* 0x0000000000037941 */ /* 0x000fea0003800200 */
.L_x_930:
[-C--:B------:R-:W-:Y:S01]  /*7f20*/  FFMA R21, R20, R15.reuse, R21 ;  /* 0x0000000f14157223 */ /* 0x080fe20000000015 */
[-C--:B------:R-:W-:Y:S01]  /*7f30*/  FFMA R29, R10, R15.reuse, R29 ;  /* 0x0000000f0a1d7223 */ /* 0x080fe2000000001d */
[----:B------:R-:W-:-:S07]  /*7f40*/  FFMA R33, R8, R15, R33 ;  /* 0x0000000f08217223 */ /* 0x000fce0000000021 */
.L_x_912:
[----:B------:R-:W-:Y:S05]  /*7f50*/  BSYNC.RECONVERGENT B2 ;  /* 0x0000000000027941 */ /* 0x000fea0003800200 */
.L_x_911:
[----:B------:R2:W-:Y:S04]  /*7f60*/  STS [R16], R21 ;  /* 0x0000001510007388 */ /* 0x0005e80000000800 */
[----:B------:R2:W-:Y:S04]  /*7f70*/  STS [R16+0x4], R29 ;  /* 0x0000041d10007388 */ /* 0x0005e80000000800 */
[----:B------:R2:W-:Y:S02]  /*7f80*/  STS [R16+0x8], R33 ;  /* 0x0000082110007388 */ /* 0x0005e40000000800 */
.L_x_883:
[----:B------:R-:W-:Y:S05]  /*7f90*/  BSYNC.RECONVERGENT B0 ;  /* 0x0000000000007941 */ /* 0x000fea0003800200 */
.L_x_882:
        /* <DEDUP_REMOVED lines=22> */
.L_x_934:
[----:B------:R-:W-:Y:S05]  /*8100*/  BSYNC.RECONVERGENT B0 ;  /* 0x0000000000007941 */ /* 0x000fea0003800200 */
.L_x_933:
[----:B------:R-:W-:Y:S01]  /*8110*/  BAR.SYNC.DEFER_BLOCKING 0x0 ;  /* 0x0000000000007b1d */ /* 0x000fe20000010000 */
[----:B------:R-:W-:-:S05]  /*8120*/  ISETP.GT.U32.AND P5, PT, R2, 0x3, PT ;  /* 0x000000030200780c */ /* 0x000fca0003fa4070 */
[----:B------:R-:W-:Y:S04]  /*8130*/  BSSY.RECONVERGENT B0, `(.L_x_935) ;  /* 0x000000e000007945 */ /* 0x000fe80003800200 */
[----:B------:R-:W-:Y:S05]  /*8140*/  @P6 BRA `(.L_x_936) ;  /* 0x0000000000306947 */ /* 0x000fea0003800000 */
        /* <DEDUP_REMOVED lines=12> */
.L_x_936:
[----:B------:R-:W-:Y:S05]  /*8210*/  BSYNC.RECONVERGENT B0 ;  /* 0x0000000000007941 */ /* 0x000fea0003800200 */
.L_x_935:
        /* <DEDUP_REMOVED lines=16> */
.L_x_938:
[----:B------:R-:W-:Y:S05]  /*8320*/  BSYNC.RECONVERGENT B0 ;  /* 0x0000000000007941 */ /* 0x000fea0003800200 */
.L_x_937:
[----:B------:R-:W-:Y:S01]  /*8330*/  BAR.SYNC.DEFER_BLOCKING 0x0 ;  /* 0x0000000000007b1d */ /* 0x000fe20000010000 */
[----:B------:R-:W-:-:S05]  /*8340*/  ISETP.NE.AND P0, PT, R2, RZ, PT ;  /* 0x000000ff0200720c */ /* 0x000fca0003f05270 */
        /* <DEDUP_REMOVED lines=14> */
.L_x_940:
[----:B------:R-:W-:Y:S05]  /*8430*/  BSYNC.RECONVERGENT B0 ;  /* 0x0000000000007941 */ /* 0x000fea0003800200 */
.L_x_939:
[----:B------:R-:W-:Y:S06]  /*8440*/  BAR.SYNC.DEFER_BLOCKING 0x0 ;  /* 0x0000000000007b1d */ /* 0x000fec0000010000 */
        /* <DEDUP_REMOVED lines=14> */
.L_x_942:
[----:B------:R-:W-:Y:S05]  /*8530*/  BSYNC.RECONVERGENT B0 ;  /* 0x0000000000007941 */ /* 0x000fea0003800200 */
.L_x_941:
        /* <DEDUP_REMOVED lines=15> */
.L_x_944:
[----:B------:R-:W-:Y:S05]  /*8630*/  BSYNC.RECONVERGENT B0 ;  /* 0x0000000000007941 */ /* 0x000fea0003800200 */
.L_x_943:
        /* <DEDUP_REMOVED lines=15> */
.L_x_946:
[----:B------:R-:W-:Y:S05]  /*8730*/  BSYNC.RECONVERGENT B0 ;  /* 0x0000000000007941 */ /* 0x000fea0003800200 */
.L_x_945:
        /* <DEDUP_REMOVED lines=15> */
.L_x_948:
[----:B------:R-:W-:Y:S05]  /*8830*/  BSYNC.RECONVERGENT B0 ;  /* 0x0000000000007941 */ /* 0x000fea0003800200 */
.L_x_947:
        /* <DEDUP_REMOVED lines=15> */
.L_x_950:
[----:B------:R-:W-:Y:S05]  /*8930*/  BSYNC.RECONVERGENT B0 ;  /* 0x0000000000007941 */ /* 0x000fea0003800200 */
.L_x_949:
        /* <DEDUP_REMOVED lines=19> */
[----:B------:R-:W3:Y:S04]  /*8a70*/  LDS R10, [UR5+0x94] ;  /* 0x00009405ff0a7984 */ /* 0x000ee80008000800 */
[----:B------:R-:W4:Y:S04]  /*8a80*/  LDS R12, [UR5+0x98] ;  /* 0x00009805ff0c7984 */ /* 0x000f280008000800 */
[----:B-1----:R1:W-:Y:S04]  /*8a90*/  STS [UR5+0x3090], R8 ;  /* 0x00309008ff007988 */ /* 0x0023e80008000805 */
[----:B---3--:R1:W-:Y:S04]  /*8aa0*/  STS [UR5+0x3094], R10 ;  /* 0x0030940aff007988 */ /* 0x0083e80008000805 */
[----:B----4-:R1:W-:Y:S02]  /*8ab0*/  STS [UR5+0x3098], R12 ;  /* 0x0030980cff007988 */ /* 0x0103e40008000805 */
.L_x_952:
[----:B------:R-:W-:Y:S05]  /*8ac0*/  BSYNC.RECONVERGENT B0 ;  /* 0x0000000000007941 */ /* 0x000fea0003800200 */
.L_x_951:
[----:B------:R-:W-:Y:S06]  /*8ad0*/  BAR.SYNC.DEFER_BLOCKING 0x0 ;  /* 0x0000000000007b1d */ /* 0x000fec0000010000 */
[----:B------:R-:W-:Y:S04]  /*8ae0*/  BSSY.RECONVERGENT B0, `(.L_x_953) ;  /* 0x0000061000007945 */ /* 0x000fe80003800200 */
[----:B------:R-:W-:Y:S05]  /*8af0*/  @P0 BRA `(.L_x_954) ;  /* 0x00000004007c0947 */ /* 0x000fea0003800000 */
[----:B-1----:R-:W4:Y:S02]  /*8b00*/  LDC.64 R12, c[0x0][0x3a8] ;  /* 0x0000ea00ff0c7b82 */ /* 0x002f240000000a00 */
[----:B----4-:R-:W4:Y:S04]  /*8b10*/  LDG.E R14, desc[UR8][R12.64+0x4] ;  /* 0x000004080c0e7981 */ /* 0x010f28000c1e1900 */
[----:B------:R-:W5:Y:S04]  /*8b20*/  LDG.E R15, desc[UR8][R12.64] ;  /* 0x000000080c0f7981 */ /* 0x000f68000c1e1900 */
[----:B0-----:R-:W5:Y:S04]  /*8b30*/  LDG.E R28, desc[UR8][R12.64+0x28] ;  /* 0x000028080c1c7981 */ /* 0x001f68000c1e1900 */
[----:B------:R-:W5:Y:S04]  /*8b40*/  LDG.E R27, desc[UR8][R12.64+0x24] ;  /* 0x000024080c1b7981 */ /* 0x000f68000c1e1900 */
[----:B------:R-:W5:Y:S04]  /*8b50*/  LDG.E R23, desc[UR8][R12.64+0x8] ;  /* 0x000008080c177981 */ /* 0x000f68000c1e1900 */
[----:B--2---:R-:W2:Y:S04]  /*8b60*/  LDG.E R29, desc[UR8][R12.64+0x2c] ;  /* 0x00002c080c1d7981 */ /* 0x004ea8000c1e1900 */
        /* <DEDUP_REMOVED lines=15> */
[----:B-----5:R-:W-:-:S03]  /*8c60*/  FADD R8, R8, -R15 ;  /* 0x8000000f08087221 */ /* 0x020fc60000000000 */
[----:B------:R-:W-:-:S04]  /*8c70*/  FMUL R15, R9, R28 ;  /* 0x0000001c090f7220 */ /* 0x000fc80000400000 */
[----:B------:R-:W-:Y:S01]  /*8c80*/  FFMA R14, R8, R27, R15 ;  /* 0x0000001b080e7223 */ /* 0x000fe2000000000f */
[----:B0-----:R-:W-:-:S04]  /*8c90*/  FADD R23, R22, -R23 ;  /* 0x8000001716177221 */ /* 0x001fc80000000000 */
[----:B--2---:R-:W-:-:S05]  /*8ca0*/  FFMA R28, R23, R29, R14 ;  /* 0x0000001d171c7223 */ /* 0x004fca000000000e */
        /* <DEDUP_REMOVED lines=28> */
.L_x_958:
[----:B------:R-:W-:Y:S05]  /*8e70*/  BRA `(.L_x_959) ;  /* 0x0000000000107947 */ /* 0x000fea0003800000 */
.L_x_957:
[----:B------:R-:W-:Y:S01]  /*8e80*/  FMUL.FTZ R14, R11, R12 ;  /* 0x0000000c0b0e7220 */ /* 0x000fe20000410000 */
[----:B------:R-:W-:-:S03]  /*8e90*/  FMUL.FTZ R12, R12, 0.5 ;  /* 0x3f0000000c0c7820 */ /* 0x000fc60000410000 */
[----:B------:R-:W-:-:S04]  /*8ea0*/  FFMA R11, -R14, R14, R11 ;  /* 0x0000000e0e0b7223 */ /* 0x000fc8000000010b */
[----:B------:R-:W-:-:S07]  /*8eb0*/  FFMA R23, R11, R12, R14 ;  /* 0x0000000c0b177223 */ /* 0x000fce000000000e */
.L_x_959:
        /* <DEDUP_REMOVED lines=22> */
.L_x_956:
[----:B------:R-:W-:Y:S05]  /*9020*/  BSYNC.RECONVERGENT B1 ;  /* 0x0000000000017941 */ /* 0x000fea0003800200 */
.L_x_955:
        /* <DEDUP_REMOVED lines=12> */
.L_x_954:
[----:B------:R-:W-:Y:S05]  /*90f0*/  BSYNC.RECONVERGENT B0 ;  /* 0x0000000000007941 */ /* 0x000fea0003800200 */
.L_x_953:
        /* <DEDUP_REMOVED lines=25> */
.L_x_961:
[----:B------:R-:W-:Y:S05]  /*9290*/  BSYNC.RECONVERGENT B0 ;  /* 0x0000000000007941 */ /* 0x000fea0003800200 */
.L_x_960:
[----:B------:R-:W-:Y:S06]  /*92a0*/  BAR.SYNC.DEFER_BLOCKING 0x0 ;  /* 0x0000000000007b1d */ /* 0x000fec0000010000 */
[----:B------:R-:W-:Y:S04]  /*92b0*/  BSSY.RECONVERGENT B0, `(.L_x_962) ;  /* 0x0000019000007945 */ /* 0x000fe80003800200 */
[----:B------:R-:W-:Y:S05]  /*92c0*/  @P0 BRA `(.L_x_963) ;  /* 0x00000000005c0947 */ /* 0x000fea0003800000 */
[----:B------:R-:W5:Y:S01]  /*92d0*/  S2UR UR6, SR_CgaCtaId ;  /* 0x00000000000679c3 */ /* 0x000f620000008800 */
[----:B------:R-:W-:Y:S02]  /*92e0*/  UMOV UR5, 0x400 ;  /* 0x0000040000057882 */ /* 0x000fe40000000000 */
[----:B-----5:R-:W-:-:S09]  /*92f0*/  ULEA UR5, UR6, UR5, 0x18 ;  /* 0x0000000506057291 */ /* 0x020fd2000f8ec0ff */
[----:B0---4-:R-:W-:Y:S04]  /*9300*/  LDS R15, [UR5] ;  /* 0x00000005ff0f7984 */ /* 0x011fe80008000800 */
[----:B-1----:R-:W0:Y:S04]  /*9310*/  LDS.64 R12, [UR5+0x48] ;  /* 0x00004805ff0c7984 */ /* 0x002e280008000a00 */
[----:B------:R-:W1:Y:S04]  /*9320*/  LDS R23, [UR5+0x4] ;  /* 0x00000405ff177984 */ /* 0x000e680008000800 */
[----:B------:R-:W-:Y:S04]  /*9330*/  LDS R25, [UR5+0x8] ;  /* 0x00000805ff197984 */ /* 0x000fe80008000800 */
[----:B---3--:R-:W3:Y:S04]  /*9340*/  LDS.128 R8, [UR5+0x50] ;  /* 0x00005005ff087984 */ /* 0x008ee80008000c00 */
[----:B------:R-:W4:Y:S04]  /*9350*/  LDS R14, [UR5+0xc] ;  /* 0x00000c05ff0e7984 */ /* 0x000f280008000800 */
[----:B------:R-:W5:Y:S04]  /*9360*/  LDS R27, [UR5+0x10] ;  /* 0x00001005ff1b7984 */ /* 0x000f680008000800 */
[----:B------:R-:W2:Y:S01]  /*9370*/  LDS R22, [UR5+0x14] ;  /* 0x00001405ff167984 */ /* 0x000ea20008000800 */
[----:B0-----:R-:W-:Y:S01]  /*9380*/  FFMA R12, R12, R18, R15 ;  /* 0x000000120c0c7223 */ /* 0x001fe2000000000f */
[----:B-1----:R-:W-:-:S04]  /*9390*/  FFMA R13, R18, R13, R23 ;  /* 0x0000000d120d7223 */ /* 0x002fc80000000017 */
[----:B------:R0:W-:Y:S04]  /*93a0*/  STS [UR5+0x78], R12 ;  /* 0x0000780cff007988 */ /* 0x0001e80008000805 */
[----:B------:R0:W-:Y:S01]  /*93b0*/  STS [UR5+0x7c], R13 ;  /* 0x00007c0dff007988 */ /* 0x0001e20008000805 */
[----:B---3--:R-:W-:Y:S01]  /*93c0*/  FFMA R8, R8, R18, R25 ;  /* 0x0000001208087223 */ /* 0x008fe20000000019 */
[----:B----4-:R-:W-:-:S04]  /*93d0*/  FFMA R9, R18, R9, R14 ;  /* 0x0000000912097223 */ /* 0x010fc8000000000e */
[----:B------:R0:W-:Y:S01]  /*93e0*/  STS [UR5+0x80], R8 ;  /* 0x00008008ff007988 */ /* 0x0001e20008000805 */
[----:B-----5:R-:W-:-:S03]  /*93f0*/  FFMA R10, R18, R10, R27 ;  /* 0x0000000a120a7223 */ /* 0x020fc6000000001b */
[----:B------:R0:W-:Y:S01]  /*9400*/  STS [UR5+0x84], R9 ;  /* 0x00008409ff007988 */ /* 0x0001e20008000805 */
[----:B--2---:R-:W-:-:S03]  /*9410*/  FFMA R11, R18, R11, R22 ;  /* 0x0000000b120b7223 */ /* 0x004fc60000000016 */
[----:B------:R0:W-:Y:S04]  /*9420*/  STS [UR5+0x88], R10 ;  /* 0x0000880aff007988 */ /* 0x0001e80008000805 */
[----:B------:R0:W-:Y:S02]  /*9430*/  STS [UR5+0x8c], R11 ;  /* 0x00008c0bff007988 */ /* 0x0001e40008000805 */
.L_x_963:
[----:B------:R-:W-:Y:S05]  /*9440*/  BSYNC.RECONVERGENT B0 ;  /* 0x0000000000007941 */ /* 0x000fea0003800200 */
.L_x_962:
        /* <DEDUP_REMOVED lines=35> */
.L_x_992:
        /* <DEDUP_REMOVED lines=22> */
.L_x_969:
[----:B------:R-:W-:Y:S01]  /*97e0*/  FMUL.FTZ R23, R12, R13 ;  /* 0x0000000d0c177220 */ /* 0x000fe20000410000 */
[----:B------:R-:W-:-:S03]  /*97f0*/  FMUL.FTZ R11, R13, 0.5 ;  /* 0x3f0000000d0b7820 */ /* 0x000fc60000410000 */
[----:B------:R-:W-:-:S04]  /*9800*/  FFMA R12, -R23, R23, R12 ;  /* 0x00000017170c7223 */ /* 0x000fc8000000010c */
[----:B------:R-:W-:-:S07]  /*9810*/  FFMA R23, R12, R11, R23 ;  /* 0x0000000b0c177223 */ /* 0x000fce0000000017 */
.L_x_970:
[----:B------:R-:W-:Y:S05]  /*9820*/  BSYNC.RECONVERGENT B1 ;  /* 0x0000000000017941 */ /* 0x000fea0003800200 */
.L_x_968:
        /* <DEDUP_REMOVED lines=20> */
.L_x_972:
[----:B------:R-:W0:Y:S02]  /*9970*/  MUFU.RCP R15, R12 ;  /* 0x0000000c000f7308 */ /* 0x000e240000001000 */
[----:B0-----:R-:W-:-:S04]  /*9980*/  FFMA R11, R12, R15, -1 ;  /* 0xbf8000000c0b7423 */ /* 0x001fc8000000000f */
[----:B------:R-:W-:-:S04]  /*9990*/  FADD.FTZ R14, -R11, -RZ ;  /* 0x800000ff0b0e7221 */ /* 0x000fc80000010100 */
[----:B------:R-:W-:-:S07]  /*99a0*/  FFMA R15, R15, R14, R15 ;  /* 0x0000000e0f0f7223 */ /* 0x000fce000000000f */
.L_x_973:
[----:B------:R-:W-:Y:S05]  /*99b0*/  BSYNC.RECONVERGENT B3 ;  /* 0x0000000000037941 */ /* 0x000fea0003800200 */
.L_x_971:
        /* <DEDUP_REMOVED lines=20> */
.L_x_975:
[----:B------:R-:W-:Y:S01]  /*9b00*/  FMUL.FTZ R14, R11, R12 ;  /* 0x0000000c0b0e7220 */ /* 0x000fe20000410000 */
[----:B------:R-:W-:-:S03]  /*9b10*/  FMUL.FTZ R12, R12, 0.5 ;  /* 0x3f0000000c0c7820 */ /* 0x000fc60000410000 */
[----:B------:R-:W-:-:S04]  /*9b20*/  FFMA R11, -R14, R14, R11 ;  /* 0x0000000e0e0b7223 */ /* 0x000fc8000000010b */
[----:B------:R-:W-:-:S07]  /*9b30*/  FFMA R23, R11, R12, R14 ;  /* 0x0000000c0b177223 */ /* 0x000fce000000000e */
.L_x_976:
[----:B------:R-:W-:Y:S05]  /*9b40*/  BSYNC.RECONVERGENT B1 ;  /* 0x0000000000017941 */ /* 0x000fea0003800200 */
.L_x_974:
        /* <DEDUP_REMOVED lines=19> */
.L_x_978:
[----:B------:R-:W0:Y:S02]  /*9c80*/  MUFU.RCP R12, R11 ;  /* 0x0000000b000c7308 */ /* 0x000e240000001000 */
[----:B0-----:R-:W-:-:S04]  /*9c90*/  FFMA R13, R11, R12, -1 ;  /* 0xbf8000000b0d7423 */ /* 0x001fc8000000000c */
[----:B------:R-:W-:-:S04]  /*9ca0*/  FADD.FTZ R13, -R13, -RZ ;  /* 0x800000ff0d0d7221 */ /* 0x000fc80000010100 */
[----:B------:R-:W-:-:S07]  /*9cb0*/  FFMA R15, R12, R13, R12 ;  /* 0x0000000d0c0f7223 */ /* 0x000fce000000000c */
.L_x_979:
[----:B------:R-:W-:Y:S05]  /*9cc0*/  BSYNC.RECONVERGENT B3 ;  /* 0x0000000000037941 */ /* 0x000fea0003800200 */
.L_x_977:
        /* <DEDUP_REMOVED lines=20> */
.L_x_981:
[----:B------:R-:W-:Y:S01]  /*9e10*/  FMUL.FTZ R14, R11, R12 ;  /* 0x0000000c0b0e7220 */ /* 0x000fe20000410000 */
[----:B------:R-:W-:-:S03]  /*9e20*/  FMUL.FTZ R12, R12, 0.5 ;  /* 0x3f0000000c0c7820 */ /* 0x000fc60000410000 */
[----:B------:R-:W-:-:S04]  /*9e30*/  FFMA R11, -R14, R14, R11 ;  /* 0x0000000e0e0b7223 */ /* 0x000fc8000000010b */
[----:B------:R-:W-:-:S07]  /*9e40*/  FFMA R23, R11, R12, R14 ;  /* 0x0000000c0b177223 */ /* 0x000fce000000000e */
.L_x_982:
[----:B------:R-:W-:Y:S05]  /*9e50*/  BSYNC.RECONVERGENT B1 ;  /* 0x0000000000017941 */ /* 0x000fea0003800200 */
.L_x_980:
        /* <DEDUP_REMOVED lines=19> */
.L_x_984:
[----:B------:R-:W0:Y:S02]  /*9f90*/  MUFU.RCP R12, R11 ;  /* 0x0000000b000c7308 */ /* 0x000e240000001000 */
[----:B0-----:R-:W-:-:S04]  /*9fa0*/  FFMA R13, R11, R12, -1 ;  /* 0xbf8000000b0d7423 */ /* 0x001fc8000000000c */
[----:B------:R-:W-:-:S04]  /*9fb0*/  FADD.FTZ R13, -R13, -RZ ;  /* 0x800000ff0d0d7221 */ /* 0x000fc80000010100 */
[----:B------:R-:W-:-:S07]  /*9fc0*/  FFMA R15, R12, R13, R12 ;  /* 0x0000000d0c0f7223 */ /* 0x000fce000000000c */
.L_x_985:
[----:B------:R-:W-:Y:S05]  /*9fd0*/  BSYNC.RECONVERGENT B3 ;  /* 0x0000000000037941 */ /* 0x000fea0003800200 */
.L_x_983:
        /* <DEDUP_REMOVED lines=21> */
.L_x_987:
[----:B------:R-:W-:Y:S01]  /*a130*/  FMUL.FTZ R23, R12, R13 ;  /* 0x0000000d0c177220 */ /* 0x000fe20000410000 */
[----:B------:R-:W-:-:S03]  /*a140*/  FMUL.FTZ R11, R13, 0.5 ;  /* 0x3f0000000d0b7820 */ /* 0x000fc60000410000 */
[----:B------:R-:W-:-:S04]  /*a150*/  FFMA R12, -R23, R23, R12 ;  /* 0x00000017170c7223 */ /* 0x000fc8000000010c */
[----:B------:R-:W-:-:S07]  /*a160*/  FFMA R23, R12, R11, R23 ;  /* 0x0000000b0c177223 */ /* 0x000fce0000000017 */
.L_x_988:
[----:B------:R-:W-:Y:S05]  /*a170*/  BSYNC.RECONVERGENT B1 ;  /* 0x0000000000017941 */ /* 0x000fea0003800200 */
.L_x_986:
        /* <DEDUP_REMOVED lines=20> */
.L_x_990:
[----:B------:R-:W0:Y:S02]  /*a2c0*/  MUFU.RCP R15, R34 ;  /* 0x00000022000f7308 */ /* 0x000e240000001000 */
[----:B0-----:R-:W-:-:S04]  /*a2d0*/  FFMA R11, R34, R15, -1 ;  /* 0xbf800000220b7423 */ /* 0x001fc8000000000f */
[----:B------:R-:W-:-:S04]  /*a2e0*/  FADD.FTZ R12, -R11, -RZ ;  /* 0x800000ff0b0c7221 */ /* 0x000fc80000010100 */
[----:B------:R-:W-:-:S07]  /*a2f0*/  FFMA R15, R15, R12, R15 ;  /* 0x0000000c0f0f7223 */ /* 0x000fce000000000f */
.L_x_991:
[----:B------:R-:W-:Y:S05]  /*a300*/  BSYNC.RECONVERGENT B3 ;  /* 0x0000000000037941 */ /* 0x000fea0003800200 */
.L_x_989:
        /* <DEDUP_REMOVED lines=8> */
.L_x_967:
[----:B------:R-:W-:Y:S05]  /*a390*/  BSYNC.RECONVERGENT B2 ;  /* 0x0000000000027941 */ /* 0x000fea0003800200 */
.L_x_966:
        /* <DEDUP_REMOVED lines=28> */
.L_x_998:
[----:B------:R-:W-:Y:S01]  /*a560*/  FMUL.FTZ R23, R12, R13 ;  /* 0x0000000d0c177220 */ /* 0x000fe20000410000 */
[----:B------:R-:W-:-:S03]  /*a570*/  FMUL.FTZ R11, R13, 0.5 ;  /* 0x3f0000000d0b7820 */ /* 0x000fc60000410000 */
[----:B------:R-:W-:-:S04]  /*a580*/  FFMA R12, -R23, R23, R12 ;  /* 0x00000017170c7223 */ /* 0x000fc8000000010c */
[----:B------:R-:W-:-:S07]  /*a590*/  FFMA R23, R12, R11, R23 ;  /* 0x0000000b0c177223 */ /* 0x000fce0000000017 */
.L_x_999:
[----:B------:R-:W-:Y:S05]  /*a5a0*/  BSYNC.RECONVERGENT B1 ;  /* 0x0000000000017941 */ /* 0x000fea0003800200 */
.L_x_997:
        /* <DEDUP_REMOVED lines=20> */
.L_x_1001:
[----:B------:R-:W0:Y:S02]  /*a6f0*/  MUFU.RCP R15, R12 ;  /* 0x0000000c000f7308 */ /* 0x000e240000001000 */
[----:B0-----:R-:W-:-:S04]  /*a700*/  FFMA R11, R12, R15, -1 ;  /* 0xbf8000000c0b7423 */ /* 0x001fc8000000000f */
[----:B------:R-:W-:-:S04]  /*a710*/  FADD.FTZ R14, -R11, -RZ ;  /* 0x800000ff0b0e7221 */ /* 0x000fc80000010100 */
[----:B------:R-:W-:-:S07]  /*a720*/  FFMA R15, R15, R14, R15 ;  /* 0x0000000e0f0f7223 */ /* 0x000fce000000000f */
.L_x_1002:
[----:B------:R-:W-:Y:S05]  /*a730*/  BSYNC.RECONVERGENT B4 ;  /* 0x0000000000047941 */ /* 0x000fea0003800200 */
.L_x_1000:
        /* <DEDUP_REMOVED lines=21> */
.L_x_1004:
[----:B------:R-:W-:Y:S01]  /*a890*/  FMUL.FTZ R23, R12, R13 ;  /* 0x0000000d0c177220 */ /* 0x000fe20000410000 */
[----:B------:R-:W-:-:S03]  /*a8a0*/  FMUL.FTZ R11, R13, 0.5 ;  /* 0x3f0000000d0b7820 */ /* 0x000fc60000410000 */
[----:B------:R-:W-:-:S04]  /*a8b0*/  FFMA R10, -R23, R23, R12 ;  /* 0x00000017170a7223 */ /* 0x000fc8000000010c */
[----:B------:R-:W-:-:S07]  /*a8c0*/  FFMA R23, R10, R11, R23 ;  /* 0x0000000b0a177223 */ /* 0x000fce0000000017 */
.L_x_1005:
[----:B------:R-:W-:Y:S05]  /*a8d0*/  BSYNC.RECONVERGENT B1 ;  /* 0x0000000000017941 */ /* 0x000fea0003800200 */
.L_x_1003:
        /* <DEDUP_REMOVED lines=20> */
.L_x_1007:
[----:B------:R-:W0:Y:S02]  /*aa20*/  MUFU.RCP R15, R14 ;  /* 0x0000000e000f7308 */ /* 0x000e240000001000 */
[----:B0-----:R-:W-:-:S04]  /*aa30*/  FFMA R11, R14, R15, -1 ;  /* 0xbf8000000e0b7423 */ /* 0x001fc8000000000f */
[----:B------:R-:W-:-:S04]  /*aa40*/  FADD.FTZ R12, -R11, -RZ ;  /* 0x800000ff0b0c7221 */ /* 0x000fc80000010100 */
[----:B------:R-:W-:-:S07]  /*aa50*/  FFMA R15, R15, R12, R15 ;  /* 0x0000000c0f0f7223 */ /* 0x000fce000000000f */
.L_x_1008:
[----:B------:R-:W-:Y:S05]  /*aa60*/  BSYNC.RECONVERGENT B4 ;  /* 0x0000000000047941 */ /* 0x000fea0003800200 */
.L_x_1006:
[-C--:B------:R-:W-:Y:S01]  /*aa70*/  FFMA R21, R24, R15.reuse, R21 ;  /* 0x0000000f18157223 */ /* 0x080fe20000000015 */
[-C--:B------:R-:W-:Y:S01]  /*aa80*/  FFMA R29, R20, R15.reuse, R29 ;  /* 0x0000000f141d7223 */ /* 0x080fe2000000001d */
[----:B------:R-:W-:Y:S01]  /*aa90*/  FFMA R33, R10, R15, R33 ;  /* 0x0000000f0a217223 */ /* 0x000fe20000000021 */
[----:B------:R-:W-:-:S07]  /*aaa0*/  IADD3 R26, PT, PT, R26, 0x1800, RZ ;  /* 0x000018001a1a7810 */ /* 0x000fce0007ffe0ff */
.L_x_996:
[----:B------:R-:W-:Y:S05]  /*aab0*/  BSYNC.RECONVERGENT B3 ;  /* 0x0000000000037941 */ /* 0x000fea0003800200 */
.L_x_995:
        /* <DEDUP_REMOVED lines=25> */
.L_x_1010:
[----:B------:R-:W-:Y:S01]  /*ac50*/  FMUL.FTZ R23, R14, R15 ;  /* 0x0000000f0e177220 */ /* 0x000fe20000410000 */
[----:B------:R-:W-:-:S03]  /*ac60*/  FMUL.FTZ R11, R15, 0.5 ;  /* 0x3f0000000f0b7820 */ /* 0x000fc60000410000 */
[----:B------:R-:W-:-:S04]  /*ac70*/  FFMA R12, -R23, R23, R14 ;  /* 0x00000017170c7223 */ /* 0x000fc8000000010e */
[----:B------:R-:W-:-:S07]  /*ac80*/  FFMA R23, R12, R11, R23 ;  /* 0x0000000b0c177223 */ /* 0x000fce0000000017 */
.L_x_1011:
[----:B------:R-:W-:Y:S05]  /*ac90*/  BSYNC.RECONVERGENT B1 ;  /* 0x0000000000017941 */ /* 0x000fea0003800200 */
.L_x_1009:
        /* <DEDUP_REMOVED lines=20> */
.L_x_1013:
[----:B------:R-:W0:Y:S02]  /*ade0*/  MUFU.RCP R15, R14 ;  /* 0x0000000e000f7308 */ /* 0x000e240000001000 */
[----:B0-----:R-:W-:-:S04]  /*adf0*/  FFMA R9, R14, R15, -1 ;  /* 0xbf8000000e097423 */ /* 0x001fc8000000000f */
[----:B------:R-:W-:-:S04]  /*ae00*/  FADD.FTZ R12, -R9, -RZ ;  /* 0x800000ff090c7221 */ /* 0x000fc80000010100 */
[----:B------:R-:W-:-:S07]  /*ae10*/  FFMA R15, R15, R12, R15 ;  /* 0x0000000c0f0f7223 */ /* 0x000fce000000000f */
.L_x_1014:
[----:B------:R-:W-:Y:S05]  /*ae20*/  BSYNC.RECONVERGENT B3 ;  /* 0x0000000000037941 */ /* 0x000fea0003800200 */
.L_x_1012:
[-C--:B------:R-:W-:Y:S01]  /*ae30*/  FFMA R21, R20, R15.reuse, R21 ;  /* 0x0000000f14157223 */ /* 0x080fe20000000015 */
[-C--:B------:R-:W-:Y:S01]  /*ae40*/  FFMA R29, R10, R15.reuse, R29 ;  /* 0x0000000f0a1d7223 */ /* 0x080fe2000000001d */
[----:B------:R-:W-:-:S07]  /*ae50*/  FFMA R33, R8, R15, R33 ;  /* 0x0000000f08217223 */ /* 0x000fce0000000021 */
.L_x_994:
[----:B------:R-:W-:Y:S05]  /*ae60*/  BSYNC.RECONVERGENT B2 ;  /* 0x0000000000027941 */ /* 0x000fea0003800200 */
.L_x_993:
[----:B------:R2:W-:Y:S04]  /*ae70*/  STS [R16], R21 ;  /* 0x0000001510007388 */ /* 0x0005e80000000800 */
[----:B------:R2:W-:Y:S04]  /*ae80*/  STS [R16+0x4], R29 ;  /* 0x0000041d10007388 */ /* 0x0005e80000000800 */
[----:B------:R2:W-:Y:S02]  /*ae90*/  STS [R16+0x8], R33 ;  /* 0x0000082110007388 */ /* 0x0005e40000000800 */
.L_x_965:
[----:B------:R-:W-:Y:S05]  /*aea0*/  BSYNC.RECONVERGENT B0 ;  /* 0x0000000000007941 */ /* 0x000fea0003800200 */
.L_x_964:
        /* <DEDUP_REMOVED lines=22> */
.L_x_1016:
[----:B------:R-:W-:Y:S05]  /*b010*/  BSYNC.RECONVERGENT B0 ;  /* 0x0000000000007941 */ /* 0x000fea0003800200 */
.L_x_1015:
        /* <DEDUP_REMOVED lines=16> */
.L_x_1018:
[----:B------:R-:W-:Y:S05]  /*b120*/  BSYNC.RECONVERGENT B0 ;  /* 0x0000000000007941 */ /* 0x000fea0003800200 */
.L_x_1017:
        /* <DEDUP_REMOVED lines=16> */
.L_x_1020:
[----:B------:R-:W-:Y:S05]  /*b230*/  BSYNC.RECONVERGENT B0 ;  /* 0x0000000000007941 */ /* 0x000fea0003800200 */
.L_x_1019:
        /* <DEDUP_REMOVED lines=16> */
.L_x_1022:
[----:B------:R-:W-:Y:S05]  /*b340*/  BSYNC.RECONVERGENT B0 ;  /* 0x0000000000007941 */ /* 0x000fea0003800200 */
.L_x_1021:
        /* <DEDUP_REMOVED lines=15> */
.L_x_1024:
[----:B------:R-:W-:Y:S05]  /*b440*/  BSYNC.RECONVERGENT B0 ;  /* 0x0000000000007941 */ /* 0x000fea0003800200 */
.L_x_1023:
        /* <DEDUP_REMOVED lines=15> */
.L_x_1026:
[----:B------:R-:W-:Y:S05]  /*b540*/  BSYNC.RECONVERGENT B0 ;  /* 0x0000000000007941 */ /* 0x000fea0003800200 */
.L_x_1025:
        /* <DEDUP_REMOVED lines=15> */
.L_x_1028:
[----:B------:R-:W-:Y:S05]  /*b640*/  BSYNC.RECONVERGENT B0 ;  /* 0x0000000000007941 */ /* 0x000fea0003800200 */
.L_x_1027:
        /* <DEDUP_REMOVED lines=15> */
.L_x_1030:
[----:B------:R-:W-:Y:S05]  /*b740*/  BSYNC.RECONVERGENT B0 ;  /* 0x0000000000007941 */ /* 0x000fea0003800200 */
.L_x_1029:
        /* <DEDUP_REMOVED lines=15> */
.L_x_1032:
[----:B------:R-:W-:Y:S05]  /*b840*/  BSYNC.RECONVERGENT B0 ;  /* 0x0000000000007941 */ /* 0x000fea0003800200 */
.L_x_1031:
        /* <DEDUP_REMOVED lines=24> */
.L_x_1034:
[----:B------:R-:W-:Y:S05]  /*b9d0*/  BSYNC.RECONVERGENT B0 ;  /* 0x0000000000007941 */ /* 0x000fea0003800200 */
.L_x_1033:
        /* <DEDUP_REMOVED lines=58> */
.L_x_1040:
[----:B------:R-:W-:Y:S05]  /*bd80*/  BRA `(.L_x_1041) ;  /* 0x0000000000107947 */ /* 0x000fea0003800000 */
.L_x_1039:
[----:B------:R-:W-:Y:S01]  /*bd90*/  FMUL.FTZ R14, R11, R12 ;  /* 0x0000000c0b0e7220 */ /* 0x000fe20000410000 */
[----:B------:R-:W-:-:S03]  /*bda0*/  FMUL.FTZ R12, R12, 0.5 ;  /* 0x3f0000000c0c7820 */ /* 0x000fc60000410000 */
[----:B------:R-:W-:-:S04]  /*bdb0*/  FFMA R11, -R14, R14, R11 ;  /* 0x0000000e0e0b7223 */ /* 0x000fc8000000010b */
[----:B------:R-:W-:-:S07]  /*bdc0*/  FFMA R23, R11, R12, R14 ;  /* 0x0000000c0b177223 */ /* 0x000fce000000000e */
.L_x_1041:
        /* <DEDUP_REMOVED lines=22> */
.L_x_1038:
[----:B------:R-:W-:Y:S05]  /*bf30*/  BSYNC.RECONVERGENT B1 ;  /* 0x0000000000017941 */ /* 0x000fea0003800200 */
.L_x_1037:
        /* <DEDUP_REMOVED lines=12> */
.L_x_1036:
[----:B------:R-:W-:Y:S05]  /*c000*/  BSYNC.RECONVERGENT B0 ;  /* 0x0000000000007941 */ /* 0x000fea0003800200 */
.L_x_1035:
        /* <DEDUP_REMOVED lines=24> */
.L_x_1043:
[----:B------:R-:W-:Y:S05]  /*c190*/  BSYNC.RECONVERGENT B0 ;  /* 0x0000000000007941 */ /* 0x000fea0003800200 */
.L_x_1042:
[----:B------:R-:W-:Y:S06]  /*c1a0*/  BAR.SYNC.DEFER_BLOCKING 0x0 ;  /* 0x0000000000007b1d */ /* 0x000fec0000010000 */
[----:B------:R-:W-:Y:S04]  /*c1b0*/  BSSY.RECONVERGENT B0, `(.L_x_1044) ;  /* 0x000005b000007945 */ /* 0x000fe80003800200 */
[----:B------:R-:W-:Y:S05]  /*c1c0*/  @P0 BRA `(.L_x_1045) ;  /* 0x0000000400640947 */ /* 0x000fea0003800000 */
[----:B------:R-:W5:Y:S01]  /*c1d0*/  S2UR UR6, SR_CgaCtaId ;  /* 0x00000000000679c3 */ /* 0x000f620000008800 */
[----:B------:R-:W-:Y:S02]  /*c1e0*/  UMOV UR5, 0x400 ;  /* 0x0000040000057882 */ /* 0x000fe40000000000 */
[----:B-----5:R-:W-:-:S09]  /*c1f0*/  ULEA UR5, UR6, UR5, 0x18 ;  /* 0x0000000506057291 */ /* 0x020fd2000f8ec0ff */
[----:B------:R-:W5:Y:S04]  /*c200*/  LDS R24, [UR5+0x30] ;  /* 0x00003005ff187984 */ /* 0x000f680008000800 */
[----:B------:R-:W2:Y:S04]  /*c210*/  LDS R25, [UR5+0x48] ;  /* 0x00004805ff197984 */ /* 0x000ea80008000800 */
[----:B------:R-:W-:Y:S04]  /*c220*/  LDS R26, [UR5+0x34] ;  /* 0x00003405ff1a7984 */ /* 0x000fe80008000800 */
[----:B------:R-:W2:Y:S04]  /*c230*/  LDS R35, [UR5+0x4c] ;  /* 0x00004c05ff237984 */ /* 0x000ea80008000800 */
[----:B------:R-:W-:Y:S04]  /*c240*/  LDS.64 R22, [UR5+0x18] ;  /* 0x00001805ff167984 */ /* 0x000fe80008000a00 */
[----:B01-34-:R-:W0:Y:S04]  /*c250*/  LDS.128 R8, [UR5+0x60] ;  /* 0x00006005ff087984 */ /* 0x01be280008000c00 */
[----:B------:R-:W1:Y:S04]  /*c260*/  LDS.128 R12, [UR5+0x20] ;  /* 0x00002005ff0c7984 */ /* 0x000e680008000c00 */
[----:B------:R-:W3:Y:S04]  /*c270*/  LDS R34, [UR5+0x50] ;  /* 0x00005005ff227984 */ /* 0x000ee80008000800 */
[----:B------:R-:W4:Y:S04]  /*c280*/  LDS R30, [UR5+0x38] ;  /* 0x00003805ff1e7984 */ /* 0x000f280008000800 */
[----:B------:R-:W4:Y:S01]  /*c290*/  LDS R32, [UR5+0x3c] ;  /* 0x00003c05ff207984 */ /* 0x000f220008000800 */
[----:B-----5:R-:W-:-:S03]  /*c2a0*/  FADD R36, R24, R24 ;  /* 0x0000001818247221 */ /* 0x020fc60000000000 */
[----:B--2---:R-:W2:Y:S01]  /*c2b0*/  LDS R33, [UR5+0x54] ;  /* 0x00005405ff217984 */ /* 0x004ea20008000800 */
[----:B------:R-:W-:-:S03]  /*c2c0*/  FADD R25, R25, R25 ;  /* 0x0000001919197221 */ /* 0x000fc60000000000 */
[----:B------:R5:W-:Y:S01]  /*c2d0*/  STS [UR5+0x30], R36 ;  /* 0x00003024ff007988 */ /* 0x000be20008000805 */
[----:B------:R-:W-:-:S03]  /*c2e0*/  FADD R24, R36, R25 ;  /* 0x0000001924187221 */ /* 0x000fc60000000000 */
[----:B------:R-:W2:Y:S01]  /*c2f0*/  LDS R28, [UR5+0x40] ;  /* 0x00004005ff1c7984 */ /* 0x000ea20008000800 */
[----:B------:R-:W-:Y:S01]  /*c300*/  FADD R35, R35, R35 ;  /* 0x0000002323237221 */ /* 0x000fe20000000000 */
[----:B-----5:R-:W-:Y:S02]  /*c310*/  FADD R36, R26, R26 ;  /* 0x0000001a1a247221 */ /* 0x020fe40000000000 */
[----:B------:R-:W5:Y:S04]  /*c320*/  LDS R29, [UR5+0x58] ;  /* 0x00005805ff1d7984 */ /* 0x000f680008000800 */
[----:B------:R-:W5:Y:S01]  /*c330*/  LDS R26, [UR5+0x44] ;  /* 0x00004405ff1a7984 */ /* 0x000f620008000800 */
[----:B0-----:R-:W-:Y:S01]  /*c340*/  FADD R37, R22, R8 ;  /* 0x0000000816257221 */ /* 0x001fe20000000000 */
[----:B------:R-:W-:-:S02]  /*c350*/  FADD R8, R23, R9 ;  /* 0x0000000917087221 */ /* 0x000fc40000000000 */
[----:B------:R-:W0:Y:S01]  /*c360*/  LDS R27, [UR5+0x5c] ;  /* 0x00005c05ff1b7984 */ /* 0x000e220008000800 */
[----:B------:R-:W-:Y:S01]  /*c370*/  FADD R22, R37, R24 ;  /* 0x0000001825167221 */ /* 0x000fe20000000000 */
[----:B-1----:R-:W-:Y:S02]  /*c380*/  FADD R13, R13, R11 ;  /* 0x0000000b0d0d7221 */ /* 0x002fe40000000000 */
[----:B------:R-:W1:Y:S01]  /*c390*/  LDS.64 R20, [UR5+0x70] ;  /* 0x00007005ff147984 */ /* 0x000e620008000a00 */
[----:B------:R-:W-:Y:S01]  /*c3a0*/  FADD R12, R12, R10 ;  /* 0x0000000a0c0c7221 */ /* 0x000fe20000000000 */
[----:B---3--:R-:W-:Y:S01]  /*c3b0*/  FADD R11, R34, R34 ;  /* 0x00000022220b7221 */ /* 0x008fe20000000000 */
[----:B------:R-:W-:Y:S01]  /*c3c0*/  FMUL R22, R22, R3 ;  /* 0x0000000316167220 */ /* 0x000fe20000400000 */
[----:B------:R-:W3:Y:S01]  /*c3d0*/  LDS R31, [UR5] ;  /* 0x00000005ff1f7984 */ /* 0x000ee20008000800 */
[----:B----4-:R-:W-:-:S03]  /*c3e0*/  FADD R30, R30, R30 ;  /* 0x0000001e1e1e7221 */ /* 0x010fc60000000000 */
[----:B------:R4:W-:Y:S01]  /*c3f0*/  STS [UR5+0x48], R25 ;  /* 0x00004819ff007988 */ /* 0x0009e20008000805 */
[----:B------:R-:W-:-:S03]  /*c400*/  FADD R32, R32, R32 ;  /* 0x0000002020207221 */ /* 0x000fc60000000000 */
[----:B------:R-:W-:Y:S01]  /*c410*/  STS [UR5+0x34], R36 ;  /* 0x00003424ff007988 */ /* 0x000fe20008000805 */
[----:B--2---:R-:W-:Y:S01]  /*c420*/  FADD R33, R33, R33 ;  /* 0x0000002121217221 */ /* 0x004fe20000000000 */
[----:B----4-:R-:W-:Y:S02]  /*c430*/  FADD R25, R36, R35 ;  /* 0x0000002324197221 */ /* 0x010fe40000000000 */
[----:B------:R-:W-:Y:S01]  /*c440*/  STS [UR5+0x4c], R35 ;  /* 0x00004c23ff007988 */ /* 0x000fe20008000805 */
[----:B------:R-:W-:Y:S01]  /*c450*/  FADD R9, R32, R33 ;  /* 0x0000002120097221 */ /* 0x000fe20000000000 */
[----:B------:R-:W-:Y:S02]  /*c460*/  FADD R8, R8, R25 ;  /* 0x0000001908087221 */ /* 0x000fe40000000000 */
[----:B------:R-:W-:Y:S01]  /*c470*/  STS.64 [UR5+0x18], R24 ;  /* 0x00001818ff007988 */ /* 0x000fe20008000a05 */
[----:B------:R-:W-:Y:S01]  /*c480*/  FADD R28, R28, R28 ;  /* 0x0000001c1c1c7221 */ /* 0x000fe20000000000 */
[----:B------:R-:W-:-:S02]  /*c490*/  FMUL R23, R8, R3 ;  /* 0x0000000308177220 */ /* 0x000fc40000400000 */
[----:B------:R-:W2:Y:S01]  /*c4a0*/  LDS R37, [UR5+0x4] ;  /* 0x00000405ff257984 */ /* 0x000ea20008000800 */
[----:B------:R-:W-:Y:S01]  /*c4b0*/  FADD R8, R30, R11 ;  /* 0x0000000b1e087221 */ /* 0x000fe20000000000 */
[----:B-----5:R-:W-:Y:S02]  /*c4c0*/  FADD R29, R29, R29 ;  /* 0x0000001d1d1d7221 */ /* 0x020fe40000000000 */
[----:B------:R-:W4:Y:S01]  /*c4d0*/  LDS R35, [UR5+0x8] ;  /* 0x00000805ff237984 */ /* 0x000f220008000800 */
[----:B------:R-:W-:Y:S01]  /*c4e0*/  FADD R12, R12, R8 ;  /* 0x000000080c0c7221 */ /* 0x000fe20000000000 */
[----:B------:R-:W-:Y:S02]  /*c4f0*/  FADD R26, R26, R26 ;  /* 0x0000001a1a1a7221 */ /* 0x000fe40000000000 */
[----:B------:R-:W5:Y:S01]  /*c500*/  LDS R36, [UR5+0xc] ;  /* 0x00000c05ff247984 */ /* 0x000f620008000800 */
[----:B------:R-:W-:Y:S01]  /*c510*/  FADD R10, R28, R29 ;  /* 0x0000001d1c0a7221 */ /* 0x000fe20000000000 */
[----:B------:R-:W-:Y:S01]  /*c520*/  FMUL R12, R12, R3 ;  /* 0x000000030c0c7220 */ /* 0x000fe20000400000 */
[----:B0-----:R-:W-:Y:S01]  /*c530*/  FADD R27, R27, R27 ;  /* 0x0000001b1b1b7221 */ /* 0x001fe20000000000 */
[----:B------:R-:W0:Y:S01]  /*c540*/  LDS R25, [UR5+0x10] ;  /* 0x00001005ff197984 */ /* 0x000e220008000800 */
[----:B-1----:R-:W-:-:S03]  /*c550*/  FADD R14, R20, R14 ;  /* 0x0000000e140e7221 */ /* 0x002fc60000000000 */
[----:B------:R-:W1:Y:S01]  /*c560*/  LDS R24, [UR5+0x14] ;  /* 0x00001405ff187984 */ /* 0x000e620008000800 */
[----:B------:R-:W-:Y:S01]  /*c570*/  FADD R20, R15, R21 ;  /* 0x000000150f147221 */ /* 0x000fe20000000000 */
[----:B---3--:R-:W-:Y:S02]  /*c580*/  FADD R31, R22, R31 ;  /* 0x0000001f161f7221 */ /* 0x008fe40000000000 */
[----:B------:R3:W-:Y:S01]  /*c590*/  STS [UR5+0x50], R11 ;  /* 0x0000500bff007988 */ /* 0x0007e20008000805 */
[----:B------:R-:W-:-:S03]  /*c5a0*/  FADD R14, R14, R10 ;  /* 0x0000000a0e0e7221 */ /* 0x000fc60000000000 */
[----:B------:R2:W-:Y:S01]  /*c5b0*/  STS.64 [UR5+0x78], R22 ;  /* 0x00007816ff007988 */ /* 0x0005e20008000a05 */
[-C--:B------:R-:W-:Y:S01]  /*c5c0*/  FMUL R14, R14, R3.reuse ;  /* 0x000000030e0e7220 */ /* 0x080fe20000400000 */
[----:B---3--:R-:W-:Y:S02]  /*c5d0*/  FADD R11, R26, R27 ;  /* 0x0000001b1a0b7221 */ /* 0x008fe40000000000 */
[----:B------:R3:W-:Y:S02]  /*c5e0*/  STS [UR5+0x38], R30 ;  /* 0x0000381eff007988 */ /* 0x0007e40008000805 */
[----:B------:R-:W-:Y:S02]  /*c5f0*/  FADD R20, R20, R11 ;  /* 0x0000000b14147221 */ /* 0x000fe40000000000 */
[----:B------:R3:W-:Y:S01]  /*c600*/  STS [UR5+0x3c], R32 ;  /* 0x00003c20ff007988 */ /* 0x0007e20008000805 */
[----:B--2---:R-:W-:Y:S01]  /*c610*/  FADD R22, R13, R9 ;  /* 0x000000090d167221 */ /* 0x004fe20000000000 */
[----:B------:R-:W-:-:S02]  /*c620*/  FMUL R15, R20, R3 ;  /* 0x00000003140f7220 */ /* 0x000fc40000400000 */
[----:B------:R3:W-:Y:S01]  /*c630*/  STS [UR5+0x54], R33 ;  /* 0x00005421ff007988 */ /* 0x0007e20008000805 */
[----:B------:R-:W-:Y:S01]  /*c640*/  FMUL R13, R22, R3 ;  /* 0x00000003160d7220 */ /* 0x000fe20000400000 */
[----:B------:R-:W-:Y:S02]  /*c650*/  FADD R37, R23, R37 ;  /* 0x0000002517257221 */ /* 0x000fe40000000000 */
[----:B------:R3:W-:Y:S01]  /*c660*/  STS [UR5+0x40], R28 ;  /* 0x0000401cff007988 */ /* 0x0007e20008000805 */
[----:B----4-:R-:W-:-:S03]  /*c670*/  FADD R35, R12, R35 ;  /* 0x000000230c237221 */ /* 0x010fc60000000000 */
[----:B------:R3:W-:Y:S01]  /*c680*/  STS [UR5+0x58], R29 ;  /* 0x0000581dff007988 */ /* 0x0007e20008000805 */
[----:B-----5:R-:W-:-:S03]  /*c690*/  FADD R36, R13, R36 ;  /* 0x000000240d247221 */ /* 0x020fc60000000000 */
[----:B------:R3:W-:Y:S01]  /*c6a0*/  STS [UR5+0x44], R26 ;  /* 0x0000441aff007988 */ /* 0x0007e20008000805 */
[----:B0-----:R-:W-:-:S03]  /*c6b0*/  FADD R25, R14, R25 ;  /* 0x000000190e197221 */ /* 0x001fc60000000000 */
[----:B------:R3:W-:Y:S01]  /*c6c0*/  STS [UR5+0x5c], R27 ;  /* 0x00005c1bff007988 */ /* 0x0007e20008000805 */
[----:B-1----:R-:W-:-:S03]  /*c6d0*/  FADD R24, R15, R24 ;  /* 0x000000180f187221 */ /* 0x002fc60000000000 */
[----:B------:R3:W-:Y:S04]  /*c6e0*/  STS.128 [UR5+0x20], R8 ;  /* 0x00002008ff007988 */ /* 0x0007e80008000c05 */
[----:B------:R3:W-:Y:S04]  /*c6f0*/  STS [UR5], R31 ;  /* 0x0000001fff007988 */ /* 0x0007e80008000805 */
[----:B------:R3:W-:Y:S04]  /*c700*/  STS.128 [UR5+0x80], R12 ;  /* 0x0000800cff007988 */ /* 0x0007e80008000c05 */
[----:B------:R3:W-:Y:S04]  /*c710*/  STS [UR5+0x4], R37 ;  /* 0x00000425ff007988 */ /* 0x0007e80008000805 */
[----:B------:R3:W-:Y:S04]  /*c720*/  STS [UR5+0x8], R35 ;  /* 0x00000823ff007988 */ /* 0x0007e80008000805 */
[----:B------:R3:W-:Y:S04]  /*c730*/  STS [UR5+0xc], R36 ;  /* 0x00000c24ff007988 */ /* 0x0007e80008000805 */
[----:B------:R3:W-:Y:S04]  /*c740*/  STS [UR5+0x10], R25 ;  /* 0x00001019ff007988 */ /* 0x0007e80008000805 */
[----:B------:R3:W-:Y:S02]  /*c750*/  STS [UR5+0x14], R24 ;  /* 0x00001418ff007988 */ /* 0x0007e40008000805 */
.L_x_1045:
[----:B------:R-:W-:Y:S05]  /*c760*/  BSYNC.RECONVERGENT B0 ;  /* 0x0000000000007941 */ /* 0x000fea0003800200 */
.L_x_1044:
[----:B------:R-:W-:-:S13]  /*c770*/  ISETP.NE.AND P1, PT, R19, RZ, PT ;  /* 0x000000ff1300720c */ /* 0x000fda0003f25270 */
[----:B------:R-:W-:Y:S05]  /*c780*/  @P1 BRA `(.L_x_1046) ;  /* 0xffffff3c00c41947 */ /* 0x000fea000383ffff */
.L_x_716:
[----:B------:R-:W-:Y:S04]  /*c790*/  BSSY.RECONVERGENT B0, `(.L_x_1047) ;  /* 0x0000011000007945 */ /* 0x000fe80003800200 */
[----:B------:R-:W-:Y:S05]  /*c7a0*/  @P0 BRA `(.L_x_1048) ;  /* 0x00000000003c0947 */ /* 0x000fea0003800000 */
[----:B------:R-:W5:Y:S01]  /*c7b0*/  S2UR UR5, SR_CgaCtaId ;  /* 0x00000000000579c3 */ /* 0x000f620000008800 */
[----:B------:R-:W-:-:S07]  /*c7c0*/  UMOV UR4, 0x400 ;  /* 0x0000040000047882 */ /* 0x000fce0000000000 */
[----:B------:R-:W2:Y:S08]  /*c7d0*/  LDC.64 R2, c[0x0][0x3b0] ;  /* 0x0000ec00ff027b82 */ /* 0x000eb00000000a00 */
[----:B------:R-:W2:Y:S01]  /*c7e0*/  LDC.64 R4, c[0x0][0x380] ;  /* 0x0000e000ff047b82 */ /* 0x000ea20000000a00 */
[----:B-----5:R-:W-:-:S09]  /*c7f0*/  ULEA UR4, UR5, UR4, 0x18 ;  /* 0x0000000405047291 */ /* 0x020fd2000f8ec0ff */
[----:B01-34-:R-:W2:Y:S04]  /*c800*/  LDS.128 R8, [UR4] ;  /* 0x00000004ff087984 */ /* 0x01bea80008000c00 */
[----:B------:R-:W0:Y:S04]  /*c810*/  LDS.64 R6, [UR4+0x10] ;  /* 0x00001004ff067984 */ /* 0x000e280008000a00 */
[----:B--2---:R1:W-:Y:S04]  /*c820*/  STG.E desc[UR8][R2.64], R8 ;  /* 0x0000000802007986 */ /* 0x0043e8000c101908 */
[----:B------:R1:W-:Y:S04]  /*c830*/  STG.E desc[UR8][R2.64+0x4], R9 ;  /* 0x0000040902007986 */ /* 0x0003e8000c101908 */
[----:B------:R1:W-:Y:S04]  /*c840*/  STG.E desc[UR8][R2.64+0x8], R10 ;  /* 0x0000080a02007986 */ /* 0x0003e8000c101908 */
[----:B------:R1:W-:Y:S04]  /*c850*/  STG.E desc[UR8][R2.64+0xc], R11 ;  /* 0x00000c0b02007986 */ /* 0x0003e8000c101908 */
[----:B0-----:R1:W-:Y:S04]  /*c860*/  STG.E desc[UR8][R2.64+0x10], R6 ;  /* 0x0000100602007986 */ /* 0x0013e8000c101908 */
[----:B------:R1:W-:Y:S04]  /*c870*/  STG.E desc[UR8][R2.64+0x14], R7 ;  /* 0x0000140702007986 */ /* 0x0003e8000c101908 */
[----:B------:R-:W2:Y:S04]  /*c880*/  LDG.E R5, desc[UR8][R4.64] ;  /* 0x0000000804057981 */ /* 0x000ea8000c1e1900 */
[----:B--2---:R1:W-:Y:S02]  /*c890*/  STG.E desc[UR8][R2.64+0x24], R5 ;  /* 0x0000240502007986 */ /* 0x0043e4000c101908 */
.L_x_1048:
[----:B------:R-:W-:Y:S05]  /*c8a0*/  BSYNC.RECONVERGENT B0 ;  /* 0x0000000000007941 */ /* 0x000fea0003800200 */
.L_x_1047:
[----:B------:R-:W-:Y:S06]  /*c8b0*/  BAR.SYNC.DEFER_BLOCKING 0x0 ;  /* 0x0000000000007b1d */ /* 0x000fec0000010000 */
[----:B------:R-:W-:Y:S05]  /*c8c0*/  EXIT ;  /* 0x000000000000794d */ /* 0x000fea0003800000 */
        .weak           $__internal_6_$__cuda_sm20_rcp_rn_f32_slowpath
        .type           $__internal_6_$__cuda_sm20_rcp_rn_f32_slowpath,@function
        .size           $__internal_6_$__cuda_sm20_rcp_rn_f32_slowpath,($__internal_7_$__cuda_sm20_sqrt_rn_f32_slowpath - $__internal_6_$__cuda_sm20_rcp_rn_f32_slowpath)
$__internal_6_$__cuda_sm20_rcp_rn_f32_slowpath:
        /* <DEDUP_REMOVED lines=15> */
.L_x_1050:
[----:B------:R-:W-:-:S04]  /*c9c0*/  IADD3 R14, PT, PT, R13, -0xfd, RZ ;  /* 0xffffff030d0e7810 */ /* 0x000fc80007ffe0ff */
[----:B------:R-:W-:-:S13]  /*c9d0*/  ISETP.GT.U32.AND P0, PT, R14, 0x1, PT ;  /* 0x000000010e00780c */ /* 0x000fda0003f04070 */
[----:B------:R-:W-:Y:S05]  /*c9e0*/  @P0 BRA `(.L_x_1052) ;  /* 0x0000000000780947 */ /* 0x000fea0003800000 */
[----:B------:R-:W-:-:S04]  /*c9f0*/  LOP3.LUT R25, R11, 0x7fffff, RZ, 0xc0, !PT ;  /* 0x007fffff0b197812 */ /* 0x000fc800078ec0ff */
[----:B------:R-:W-:-:S04]  /*ca00*/  LOP3.LUT R25, R25, 0x3f800000, RZ, 0xfc, !PT ;  /* 0x3f80000019197812 */ /* 0x000fc800078efcff */
[----:B------:R-:W0:Y:S02]  /*ca10*/  MUFU.RCP R22, R25 ;  /* 0x0000001900167308 */ /* 0x000e240000001000 */
[----:B0-----:R-:W-:-:S04]  /*ca20*/  FFMA R23, R25, R22, -1 ;  /* 0xbf80000019177423 */ /* 0x001fc80000000016 */
[----:B------:R-:W-:-:S04]  /*ca30*/  FADD.FTZ R23, -R23, -RZ ;  /* 0x800000ff17177221 */ /* 0x000fc80000010100 */
[CCC-:B------:R-:W-:Y:S01]  /*ca40*/  FFMA.RM R15, R22.reuse, R23.reuse, R22.reuse ;  /* 0x00000017160f7223 */ /* 0x1c0fe20000004016 */
[----:B------:R-:W-:Y:S01]  /*ca50*/  FFMA.RP R22, R22, R23, R22 ;  /* 0x0000001716167223 */ /* 0x000fe20000008016 */
[----:B------:R-:W-:-:S04]  /*ca60*/  HFMA2 R23, -RZ, RZ, 0, 1.78813934326171875e-07 ;  /* 0x00000003ff177431 */ /* 0x000fc800000001ff */
[C---:B------:R-:W-:Y:S02]  /*ca70*/  FSETP.NEU.FTZ.AND P0, PT, R15.reuse, R22, PT ;  /* 0x000000160f00720b */ /* 0x040fe40003f1d000 */
[----:B------:R-:W-:Y:S02]  /*ca80*/  LOP3.LUT R15, R15, 0x7fffff, RZ, 0xc0, !PT ;  /* 0x007fffff0f0f7812 */ /* 0x000fe400078ec0ff */
[----:B------:R-:W-:Y:S02]  /*ca90*/  SHF.L.U32 R22, R23, R14, RZ ;  /* 0x0000000e17167219 */ /* 0x000fe400000006ff */
[----:B------:R-:W-:Y:S02]  /*caa0*/  LOP3.LUT R15, R15, 0x800000, RZ, 0xfc, !PT ;  /* 0x008000000f0f7812 */ /* 0x000fe400078efcff */
[----:B------:R-:W-:Y:S02]  /*cab0*/  SEL R23, RZ, 0xffffffff, !P0 ;  /* 0xffffffffff177807 */ /* 0x000fe40004000000 */
[----:B------:R-:W-:-:S02]  /*cac0*/  LOP3.LUT R25, R22, R15, RZ, 0xc0, !PT ;  /* 0x0000000f16197212 */ /* 0x000fc400078ec0ff */
[----:B------:R-:W-:Y:S02]  /*cad0*/  IADD3 R23, PT, PT, -R23, RZ, RZ ;  /* 0x000000ff17177210 */ /* 0x000fe40007ffe1ff */
[-C--:B------:R-:W-:Y:S02]  /*cae0*/  SHF.R.U32.HI R25, RZ, R14.reuse, R25 ;  /* 0x0000000eff197219 */ /* 0x080fe40000011619 */
[----:B------:R-:W-:Y:S02]  /*caf0*/  LOP3.LUT P1, RZ, R23, R14, R15, 0xf8, !PT ;  /* 0x0000000e17ff7212 */ /* 0x000fe4000782f80f */
[C---:B------:R-:W-:Y:S02]  /*cb00*/  LOP3.LUT P0, RZ, R25.reuse, 0x1, RZ, 0xc0, !PT ;  /* 0x0000000119ff7812 */ /* 0x040fe4000780c0ff */
[----:B------:R-:W-:-:S04]  /*cb10*/  LOP3.LUT P2, RZ, R25, 0x2, RZ, 0xc0, !PT ;  /* 0x0000000219ff7812 */ /* 0x000fc8000784c0ff */
[----:B------:R-:W-:Y:S02]  /*cb20*/  PLOP3.LUT P0, PT, P0, P1, P2, 0xe0, 0x0 ;  /* 0x000000000000781c */ /* 0x000fe40000703c20 */
[----:B------:R-:W-:Y:S02]  /*cb30*/  LOP3.LUT P1, RZ, R11, 0x7fffff, RZ, 0xc0, !PT ;  /* 0x007fffff0bff7812 */ /* 0x000fe4000782c0ff */
[----:B------:R-:W-:-:S04]  /*cb40*/  SEL R14, RZ, 0x1, !P0 ;  /* 0x00000001ff0e7807 */ /* 0x000fc80004000000 */
[----:B------:R-:W-:-:S04]  /*cb50*/  IADD3 R14, PT, PT, -R14, RZ, RZ ;  /* 0x000000ff0e0e7210 */ /* 0x000fc80007ffe1ff */
[----:B------:R-:W-:Y:S02]  /*cb60*/  ISETP.GE.AND P0, PT, R14, RZ, PT ;  /* 0x000000ff0e00720c */ /* 0x000fe40003f06270 */
[----:B------:R-:W-:-:S04]  /*cb70*/  IADD3 R14, PT, PT, R13, -0xfc, RZ ;  /* 0xffffff040d0e7810 */ /* 0x000fc80007ffe0ff */
[----:B------:R-:W-:-:S07]  /*cb80*/  SHF.R.U32.HI R14, RZ, R14, R15 ;  /* 0x0000000eff0e7219 */ /* 0x000fce000001160f */
[----:B------:R-:W-:-:S04]  /*cb90*/  @!P0 IADD3 R14, PT, PT, R14, 0x1, RZ ;  /* 0x000000010e0e8810 */ /* 0x000fc80007ffe0ff */
[----:B------:R-:W-:-:S04]  /*cba0*/  @!P1 SHF.L.U32 R14, R14, 0x1, RZ ;  /* 0x000000010e0e9819 */ /* 0x000fc800000006ff */
[----:B------:R-:W-:Y:S01]  /*cbb0*/  LOP3.LUT R15, R14, 0x80000000, R11, 0xf8, !PT ;  /* 0x800000000e0f7812 */ /* 0x000fe200078ef80b */
[----:B------:R-:W-:Y:S06]  /*cbc0*/  BRA `(.L_x_1051) ;  /* 0x0000000000047947 */ /* 0x000fec0003800000 */
.L_x_1052:
[----:B------:R0:W1:Y:S02]  /*cbd0*/  MUFU.RCP R15, R11 ;  /* 0x0000000b000f7308 */ /* 0x0000640000001000 */
.L_x_1051:
[----:B------:R-:W-:Y:S05]  /*cbe0*/  BSYNC.RECONVERGENT B1 ;  /* 0x0000000000017941 */ /* 0x000fea0003800200 */
.L_x_1049:
[----:B------:R-:W-:-:S04]  /*cbf0*/  MOV R13, 0x0 ;  /* 0x00000000000d7802 */ /* 0x000fc80000000f00 */
[----:B01----:R-:W-:Y:S05]  /*cc00*/  RET.REL.NODEC R12 `(_Z33track_for_magnet_with_single_qs_gPfS_S_S_PiS_S_) ;  /* 0xffffff300cfc7950 */ /* 0x003fea0003c3ffff */
        .weak           $__internal_7_$__cuda_sm20_sqrt_rn_f32_slowpath
        .type           $__internal_7_$__cuda_sm20_sqrt_rn_f32_slowpath,@function
        .size           $__internal_7_$__cuda_sm20_sqrt_rn_f32_slowpath,($__internal_8_$__cuda_sm3x_div_rn_noftz_f32_slowpath - $__internal_7_$__cuda_sm20_sqrt_rn_f32_slowpath)
$__internal_7_$__cuda_sm20_sqrt_rn_f32_slowpath:
        /* <DEDUP_REMOVED lines=10> */
[----:B------:R-:W-:Y:S01]  /*ccb0*/  @P0 FFMA R22, R11, 1.84467440737095516160e+19, RZ ;  /* 0x5f8000000b160823 */ /* 0x000fe200000000ff */
[----:B------:R-:W-:-:S03]  /*ccc0*/  @!P0 MOV R23, R11 ;  /* 0x0000000b00178202 */ /* 0x000fc60000000f00 */
[----:B------:R-:W0:Y:S02]  /*ccd0*/  @P0 MUFU.RSQ R13, R22 ;  /* 0x00000016000d0308 */ /* 0x000e240000001400 */
[----:B0-----:R-:W-:Y:S01]  /*cce0*/  @P0 FMUL.FTZ R15, R22, R13 ;  /* 0x0000000d160f0220 */ /* 0x001fe20000410000 */
[----:B------:R-:W-:-:S03]  /*ccf0*/  @P0 FMUL.FTZ R13, R13, 0.5 ;  /* 0x3f0000000d0d0820 */ /* 0x000fc60000410000 */
[----:B------:R-:W-:-:S04]  /*cd00*/  @P0 FADD.FTZ R14, -R15, -RZ ;  /* 0x800000ff0f0e0221 */ /* 0x000fc80000010100 */
[----:B------:R-:W-:-:S04]  /*cd10*/  @P0 FFMA R14, R15, R14, R22 ;  /* 0x0000000e0f0e0223 */ /* 0x000fc80000000016 */
[----:B------:R-:W-:-:S04]  /*cd20*/  @P0 FFMA R13, R14, R13, R15 ;  /* 0x0000000d0e0d0223 */ /* 0x000fc8000000000f */
[----:B------:R-:W-:-:S07]  /*cd30*/  @P0 FMUL.FTZ R23, R13, 2.3283064365386962891e-10 ;  /* 0x2f8000000d170820 */ /* 0x000fce0000410000 */
.L_x_1053:
[----:B------:R-:W-:-:S04]  /*cd40*/  HFMA2 R13, -RZ, RZ, 0, 0 ;  /* 0x00000000ff0d7431 */ /* 0x000fc800000001ff */
[----:B------:R-:W-:Y:S05]  /*cd50*/  RET.REL.NODEC R12 `(_Z33track_for_magnet_with_single_qs_gPfS_S_S_PiS_S_) ;  /* 0xffffff300ca87950 */ /* 0x000fea0003c3ffff */
        .weak           $__internal_8_$__cuda_sm3x_div_rn_noftz_f32_slowpath
        .type           $__internal_8_$__cuda_sm3x_div_rn_noftz_f32_slowpath,@function
        .size           $__internal_8_$__cuda_sm3x_div_rn_noftz_f32_slowpath,(.L_x_1071 - $__internal_8_$__cuda_sm3x_div_rn_noftz_f32_slowpath)
$__internal_8_$__cuda_sm3x_div_rn_noftz_f32_slowpath:
        /* <DEDUP_REMOVED lines=33> */
.L_x_1054:
[----:B------:R-:W-:-:S04]  /*cf70*/  LEA R9, R13, 0xc0800000, 0x17 ;  /* 0xc08000000d097811 */ /* 0x000fc800078eb8ff */
[----:B------:R-:W-:Y:S02]  /*cf80*/  IADD3 R9, PT, PT, -R9, R4, RZ ;  /* 0x0000000409097210 */ /* 0x000fe40007ffe1ff */
[----:B------:R-:W-:Y:S02]  /*cf90*/  IADD3 R4, PT, PT, R11, -0x7f, RZ ;  /* 0xffffff810b047810 */ /* 0x000fe40007ffe0ff */
[----:B------:R0:W1:Y:S01]  /*cfa0*/  MUFU.RCP R10, R9 ;  /* 0x00000009000a7308 */ /* 0x0000620000001000 */
[----:B------:R-:W-:Y:S02]  /*cfb0*/  FADD.FTZ R12, -R9, -RZ ;  /* 0x800000ff090c7221 */ /* 0x000fe40000010100 */
[C---:B------:R-:W-:Y:S01]  /*cfc0*/  IMAD R3, R4.reuse, -0x800000, R3 ;  /* 0xff80000004037824 */ /* 0x040fe200078e0203 */
[----:B0-----:R-:W-:-:S04]  /*cfd0*/  IADD3 R9, PT, PT, R4, 0x7f, -R13 ;  /* 0x0000007f04097810 */ /* 0x001fc80007ffe80d */
[----:B------:R-:W-:Y:S01]  /*cfe0*/  IADD3 R9, PT, PT, R9, R8, RZ ;  /* 0x0000000809097210 */ /* 0x000fe20007ffe0ff */
[----:B-1----:R-:W-:-:S04]  /*cff0*/  FFMA R11, R10, R12, 1 ;  /* 0x3f8000000a0b7423 */ /* 0x002fc8000000000c */
        /* <DEDUP_REMOVED lines=21> */
[-CC-:B------:R-:W-:Y:S01]  /*d150*/  FFMA.RM R4, R15, R11.reuse, R14.reuse ;  /* 0x0000000b0f047223 */ /* 0x180fe2000000400e */
[C---:B------:R-:W-:Y:S02]  /*d160*/  ISETP.NE.AND P2, PT, R12.reuse, RZ, PT ;  /* 0x000000ff0c00720c */ /* 0x040fe40003f45270 */
        /* <DEDUP_REMOVED lines=18> */
.L_x_1060:
[----:B------:R-:W-:-:S04]  /*d290*/  LOP3.LUT R10, R10, 0x80000000, RZ, 0xc0, !PT ;  /* 0x800000000a0a7812 */ /* 0x000fc800078ec0ff */
[----:B------:R-:W-:Y:S01]  /*d2a0*/  LOP3.LUT R10, R10, 0x7f800000, RZ, 0xfc, !PT ;  /* 0x7f8000000a0a7812 */ /* 0x000fe200078efcff */
[----:B------:R-:W-:Y:S06]  /*d2b0*/  BRA `(.L_x_1061) ;  /* 0x0000000000287947 */ /* 0x000fec0003800000 */
.L_x_1059:
[----:B------:R-:W-:Y:S01]  /*d2c0*/  LEA R10, R9, R10, 0x17 ;  /* 0x0000000a090a7211 */ /* 0x000fe200078eb8ff */
[----:B------:R-:W-:Y:S06]  /*d2d0*/  BRA `(.L_x_1061) ;  /* 0x0000000000207947 */ /* 0x000fec0003800000 */
.L_x_1058:
[----:B------:R-:W-:-:S04]  /*d2e0*/  LOP3.LUT R3, R4, 0x80000000, R3, 0x48, !PT ;  /* 0x8000000004037812 */ /* 0x000fc800078e4803 */
[----:B------:R-:W-:Y:S01]  /*d2f0*/  LOP3.LUT R10, R3, 0x7f800000, RZ, 0xfc, !PT ;  /* 0x7f800000030a7812 */ /* 0x000fe200078efcff */
[----:B------:R-:W-:Y:S06]  /*d300*/  BRA `(.L_x_1061) ;  /* 0x0000000000147947 */ /* 0x000fec0003800000 */
.L_x_1057:
[----:B------:R-:W-:Y:S01]  /*d310*/  LOP3.LUT R10, R4, 0x80000000, R3, 0x48, !PT ;  /* 0x80000000040a7812 */ /* 0x000fe200078e4803 */
[----:B------:R-:W-:Y:S06]  /*d320*/  BRA `(.L_x_1061) ;  /* 0x00000000000c7947 */ /* 0x000fec0003800000 */
.L_x_1056:
[----:B------:R-:W0:Y:S01]  /*d330*/  MUFU.RSQ R10, -QNAN ;  /* 0xffc00000000a7908 */ /* 0x000e220000001400 */
[----:B------:R-:W-:Y:S05]  /*d340*/  BRA `(.L_x_1061) ;  /* 0x0000000000047947 */ /* 0x000fea0003800000 */
.L_x_1055:
[----:B------:R-:W-:-:S07]  /*d350*/  FADD.FTZ R10, R3, R4 ;  /* 0x00000004030a7221 */ /* 0x000fce0000010000 */
.L_x_1061:
[----:B------:R-:W-:Y:S01]  /*d360*/  HFMA2 R9, -RZ, RZ, 0, 0 ;  /* 0x00000000ff097431 */ /* 0x000fe200000001ff */
[----:B------:R-:W-:-:S04]  /*d370*/  MOV R8, R6 ;  /* 0x0000000600087202 */ /* 0x000fc80000000f00 */
[----:B0-----:R-:W-:Y:S05]  /*d380*/  RET.REL.NODEC R8 `(_Z33track_for_magnet_with_single_qs_gPfS_S_S_PiS_S_) ;  /* 0xffffff2c081c7950 */ /* 0x001fea0003c3ffff */
.L_x_1062:
        /* <DEDUP_REMOVED lines=15> */
.L_x_1071:


//--------------------- .nv.shared._Z55track_multi_particle_beamlime_for_magnet_with_single_qsPfS_S_S_PiS_S_S0_ --------------------------
	.section	.nv.shared._Z55track_multi_particle_beamlime_for_magnet_with_single_qsPfS_S_S_PiS_S_S0_,"aw",@nobits
	.sectionflags	@""
	.align	4
.nv.shared._Z55track_multi_particle_beamlime_for_magnet_with_single_qsPfS_S_S_PiS_S_S0_:
	.zero		13468


//--------------------- .nv.shared.reserved.0     --------------------------
	.section	.nv.shared.reserved.0,"aw",@nobits
	.weak		__nv_reservedSMEM_offset_0_alias
	.size		__nv_reservedSMEM_offset_0_alias, 0, 64
	.other		__nv_reservedSMEM_offset_0_alias,@"STO_CUDA_RESERVED_SHARED STV_DEFAULT"
__nv_reservedSMEM_offset_0_alias:
	.zero		0
	.zero		64


//--------------------- .nv.shared._Z48track_multi_particle_for_magnet_with_single_qs_gPfS_S_S_PiS_S_S0_ --------------------------
	.section	.nv.shared._Z48track_multi_particle_for_magnet_with_single_qs_gPfS_S_S_PiS_S_S0_,"aw",@nobits
	.sectionflags	@""
	.align	4
.nv.shared._Z48track_multi_particle_for_magnet_with_single_qs_gPfS_S_S_PiS_S_S0_:
	.zero		13468


//--------------------- .nv.shared._Z33track_for_magnet_with_single_qs_gPfS_S_S_PiS_S_ --------------------------
	.section	.nv.shared._Z33track_for_magnet_with_single_qs_gPfS_S_S_PiS_S_,"aw",@nobits
	.sectionflags	@""
	.align	4
.nv.shared._Z33track_for_magnet_with_single_qs_gPfS_S_S_PiS_S_:
	.zero		13468


//--------------------- .nv.constant0._Z55track_multi_particle_beamlime_for_magnet_with_single_qsPfS_S_S_PiS_S_S0_ --------------------------
	.section	.nv.constant0._Z55track_multi_particle_beamlime_for_magnet_with_single_qsPfS_S_S_PiS_S_S0_,"a",@progbits
	.sectionflags	@""
	.align	4
.nv.constant0._Z55track_multi_particle_beamlime_for_magnet_with_single_qsPfS_S_S_PiS_S_S0_:
	.zero		960


//--------------------- .nv.constant0._Z48track_multi_particle_for_magnet_with_single_qs_gPfS_S_S_PiS_S_S0_ --------------------------
	.section	.nv.constant0._Z48track_multi_particle_for_magnet_with_single_qs_gPfS_S_S_PiS_S_S0_,"a",@progbits
	.sectionflags	@""
	.align	4
.nv.constant0._Z48track_multi_particle_for_magnet_with_single_qs_gPfS_S_S_PiS_S_S0_:
	.zero		960


//--------------------- .nv.constant0._Z33track_for_magnet_with_single_qs_gPfS_S_S_PiS_S_ --------------------------
	.section	.nv.constant0._Z33track_for_magnet_with_single_qs_gPfS_S_S_PiS_S_,"a",@progbits
	.sectionflags	@""
	.align	4
.nv.constant0._Z33track_for_magnet_with_single_qs_gPfS_S_S_PiS_S_:
	.zero		952


//--------------------- SYMBOLS --------------------------

	.type		.nv.reservedSmem.offset0,@object
	.size		.nv.reservedSmem.offset0,0x4
	.type		.nv.reservedSmem.cap,@object
	.size		.nv.reservedSmem.cap,0x4
